// auto-generated by cutlass_sweep.gemm — config: {"arch": "sm_100", "cluster_m": 1, "cluster_n": 8, "dtype": "nvfp4", "dtype_b": "nvfp4", "layout": "nt", "stages": 0, "tile_k": 64, "tile_m": 128, "tile_n": 256}
#include "cutlass/cutlass.h"
#include "cutlass/gemm/collective/collective_builder.hpp"
#include "cutlass/gemm/device/gemm_universal_adapter.h"
#include "cutlass/gemm/kernel/gemm_universal.hpp"
#include "cutlass/epilogue/collective/collective_builder.hpp"

using ElemA = cutlass::nv_float4_t<cutlass::float_e2m1_t>;
using ElemB = cutlass::nv_float4_t<cutlass::float_e2m1_t>;
using ElemCD = cutlass::bfloat16_t;
using Acc  = float;
using TileShape    = cute::Shape<cute::_128, cute::_256, cute::_64>;
using ClusterShape = cute::Shape<cute::_1, cute::_8, cute::_1>;

using CollectiveEpilogue = typename cutlass::epilogue::collective::CollectiveBuilder<
    cutlass::arch::Sm100, cutlass::arch::OpClassTensorOp,
    TileShape, ClusterShape,
    cutlass::epilogue::collective::EpilogueTileAuto,
    Acc, Acc,
    ElemCD, cutlass::layout::RowMajor, 128 / cutlass::sizeof_bits<ElemCD>::value,
    ElemCD, cutlass::layout::RowMajor, 128 / cutlass::sizeof_bits<ElemCD>::value,
    cutlass::epilogue::collective::EpilogueScheduleAuto
  >::CollectiveOp;

using CollectiveMainloop = typename cutlass::gemm::collective::CollectiveBuilder<
    cutlass::arch::Sm100, cutlass::arch::OpClassBlockScaledTensorOp,
    ElemA, cutlass::layout::RowMajor, 32,
    ElemB, cutlass::layout::ColumnMajor, 32,
    Acc,
    TileShape, ClusterShape,
    cutlass::gemm::collective::StageCountAutoCarveout<static_cast<int>(sizeof(typename CollectiveEpilogue::SharedStorage))>,
    cutlass::gemm::collective::KernelScheduleAuto
  >::CollectiveOp;

using GemmKernel = cutlass::gemm::kernel::GemmUniversal<
    cute::Shape<int,int,int,int>,
    CollectiveMainloop,
    CollectiveEpilogue
>;
using Gemm = cutlass::gemm::device::GemmUniversalAdapter<GemmKernel>;

// Force the device kernel symbol into the cubin without needing a host main.
auto* _anchor = &cutlass::device_kernel<GemmKernel>;


// ===== COMPILED SASS (sm_100a) =====

	.target	sm_100a

	.elftype	@"ET_EXEC"


//--------------------- .note.nv.tkinfo           --------------------------
	.section	.note.nv.tkinfo,"",@"SHT_NOTE"
	.sectionflags	@"SHF_NOTE_NV_TKINFO"
	.tkinfo
        /*0018*/ 	.word	0x00000002
        /*0030*/ 	.string	""
        /*0030*/ 	.string	"ptxas"
        /*0030*/ 	.string	"Cuda compilation tools, release 13.0, V13.0.88"
        /*0030*/ 	.string	"Build cuda_13.0.r13.0/compiler.36424714_0"
        /*0030*/ 	.string	"-arch sm_100a -m 64 "



//--------------------- .note.nv.cuinfo           --------------------------
	.section	.note.nv.cuinfo,"",@"SHT_NOTE"
	.sectionflags	@"SHF_NOTE_NV_CUINFO"
        /*0018*/ 	.short	0x0002
        /*001a*/ 	.short	0x0064
        /*001c*/ 	.short	0x0082
	.zero		2


//--------------------- .nv.info                  --------------------------
	.section	.nv.info,"",@"SHT_CUDA_INFO"
	.align	4


	//----- nvinfo : EIATTR_REGCOUNT
	.align		4
        /*0000*/ 	.byte	0x04, 0x2f
        /*0002*/ 	.short	(.L_19 - .L_18)
	.align		4
.L_18:
        /*0004*/ 	.word	index@(_ZN7cutlass13device_kernelINS_4gemm6kernel13GemmUniversalIN4cute5tupleIJiiiiEEENS1_10collective13CollectiveMmaINS1_46MainloopSm100TmaUmmaWarpSpecializedBlockScaledILi11ELi2ELi1ENS5_IJNS4_1CILi1EEENSA_ILi8EEESB_EEEEENS5_IJNSA_ILi128EEENSA_ILi256EEENSA_ILi64EEEEEENS5_IJNS_12float_e2m1_tENS_13float_ue4m3_tEEEENS5_IJNS5_IJlSB_lEEENS4_6LayoutINS5_IJNS5_IJNS5_IJNSA_ILi32EEENSA_ILi4EEEEEEiEEENS5_IJNS5_IJNSA_ILi16EEESP_EEEiEEENS5_IJSB_iEEEEEENS5_IJSU_NS5_IJNS5_IJNSA_ILi0EEESB_EEENSA_ILi512EEEEEENS5_IJSX_iEEEEEEEEEEESL_S14_NS4_8TiledMMAINS4_8MMA_AtomIJNS4_17SM100_MMA_MXF4_SSISJ_SJ_fSK_Li128ELi256ELi16ELNS4_4UMMA5MajorE0ELS19_0ELNS18_7ScaleInE0ELS1A_0EEEEEENSN_INS5_IJSB_SB_SB_EEENS5_IJSX_SX_SX_EEEEENS5_IJNS4_10UnderscoreES1G_S1G_EEEEENS5_IJNS4_23SM90_TMA_LOAD_MULTICASTES1J_EEENS5_IJNS4_14ComposedLayoutINS4_7SwizzleILi1ELi4ELi3EEENS4_18smem_ptr_flag_bitsILi4EEENSN_INS5_IJSC_SH_EEENS5_IJSH_SB_EEEEEEENSN_INS5_IJNS5_IJNS5_IJSQ_SB_EEEST_EEESB_NS5_IJSB_SB_EEEEEENS5_IJNS5_IJNS5_IJST_SZ_EEESY_EEESX_NS5_IJSP_SZ_EEEEEEEEEEEvNS4_8identityENS5_IJNS4_13SM90_TMA_LOADES25_EEENS5_IJS1T_NSN_INS5_IJNS5_IJNS5_IJSQ_NSA_ILi2EEEEEEST_EEESB_S1W_EEENS5_IJS1Z_SX_NS5_IJSP_NSA_ILi1024EEEEEEEEEEEEEEvS24_EENS_8epilogue10collective18CollectiveEpilogueINS2H_23Sm100TmaWarpSpecializedILi4ELi2ELi64ELb1ELb0EEEJSI_NS5_IJNSN_ISF_SB_EENSN_ISH_SB_EEEEENS_10bfloat16_tESM_S2P_SM_NS2H_6fusion15FusionCallbacksIS2L_NS2Q_17LinearCombinationIS2P_fS2P_fLNS_15FloatRoundStyleE2EEESI_S2O_JEEENS4_5SM1004TMEM4LOAD26SM100_TMEM_LOAD_32dp32b64xES25_NS1L_INS1M_ILi3ELi4ELi3EEENS1O_ILi16EEES1S_EENS4_39AutoVectorizingCopyWithAssumedAlignmentILi128EEENS4_14SM90_TMA_STOREES32_S34_S34_EEEvvEEEEvNT_6ParamsE)
        /*0008*/ 	.word	0x000000ba


	//----- nvinfo : EIATTR_FRAME_SIZE
	.align		4
.L_19:
        /*000c*/ 	.byte	0x04, 0x11
        /*000e*/ 	.short	(.L_21 - .L_20)
	.align		4
.L_20:
        /*0010*/ 	.word	index@($__internal_2_$__cuda_sm10x_tcgen05_guardrail_trap_unallocated_columns_being_dealloced)
        /*0014*/ 	.word	0x00000000


	//----- nvinfo : EIATTR_FRAME_SIZE
	.align		4
.L_21:
        /*0018*/ 	.byte	0x04, 0x11
        /*001a*/ 	.short	(.L_23 - .L_22)
	.align		4
.L_22:
        /*001c*/ 	.word	index@($__internal_1_$__cuda_sm10x_tcgen05_guardrail_trap_phase_invalid_during_alloc)
        /*0020*/ 	.word	0x00000000


	//----- nvinfo : EIATTR_FRAME_SIZE
	.align		4
.L_23:
        /*0024*/ 	.byte	0x04, 0x11
        /*0026*/ 	.short	(.L_25 - .L_24)
	.align		4
.L_24:
        /*0028*/ 	.word	index@($__internal_0_$__cuda_sm10x_tcgen05_guardrail_trap_col_being_dealloced_not_returned_by_alloc)
        /*002c*/ 	.word	0x00000000


	//----- nvinfo : EIATTR_FRAME_SIZE
	.align		4
.L_25:
        /*0030*/ 	.byte	0x04, 0x11
        /*0032*/ 	.short	(.L_27 - .L_26)
	.align		4
.L_26:
        /*0034*/ 	.word	index@(_ZN7cutlass13device_kernelINS_4gemm6kernel13GemmUniversalIN4cute5tupleIJiiiiEEENS1_10collective13CollectiveMmaINS1_46MainloopSm100TmaUmmaWarpSpecializedBlockScaledILi11ELi2ELi1ENS5_IJNS4_1CILi1EEENSA_ILi8EEESB_EEEEENS5_IJNSA_ILi128EEENSA_ILi256EEENSA_ILi64EEEEEENS5_IJNS_12float_e2m1_tENS_13float_ue4m3_tEEEENS5_IJNS5_IJlSB_lEEENS4_6LayoutINS5_IJNS5_IJNS5_IJNSA_ILi32EEENSA_ILi4EEEEEEiEEENS5_IJNS5_IJNSA_ILi16EEESP_EEEiEEENS5_IJSB_iEEEEEENS5_IJSU_NS5_IJNS5_IJNSA_ILi0EEESB_EEENSA_ILi512EEEEEENS5_IJSX_iEEEEEEEEEEESL_S14_NS4_8TiledMMAINS4_8MMA_AtomIJNS4_17SM100_MMA_MXF4_SSISJ_SJ_fSK_Li128ELi256ELi16ELNS4_4UMMA5MajorE0ELS19_0ELNS18_7ScaleInE0ELS1A_0EEEEEENSN_INS5_IJSB_SB_SB_EEENS5_IJSX_SX_SX_EEEEENS5_IJNS4_10UnderscoreES1G_S1G_EEEEENS5_IJNS4_23SM90_TMA_LOAD_MULTICASTES1J_EEENS5_IJNS4_14ComposedLayoutINS4_7SwizzleILi1ELi4ELi3EEENS4_18smem_ptr_flag_bitsILi4EEENSN_INS5_IJSC_SH_EEENS5_IJSH_SB_EEEEEEENSN_INS5_IJNS5_IJNS5_IJSQ_SB_EEEST_EEESB_NS5_IJSB_SB_EEEEEENS5_IJNS5_IJNS5_IJST_SZ_EEESY_EEESX_NS5_IJSP_SZ_EEEEEEEEEEEvNS4_8identityENS5_IJNS4_13SM90_TMA_LOADES25_EEENS5_IJS1T_NSN_INS5_IJNS5_IJNS5_IJSQ_NSA_ILi2EEEEEEST_EEESB_S1W_EEENS5_IJS1Z_SX_NS5_IJSP_NSA_ILi1024EEEEEEEEEEEEEEvS24_EENS_8epilogue10collective18CollectiveEpilogueINS2H_23Sm100TmaWarpSpecializedILi4ELi2ELi64ELb1ELb0EEEJSI_NS5_IJNSN_ISF_SB_EENSN_ISH_SB_EEEEENS_10bfloat16_tESM_S2P_SM_NS2H_6fusion15FusionCallbacksIS2L_NS2Q_17LinearCombinationIS2P_fS2P_fLNS_15FloatRoundStyleE2EEESI_S2O_JEEENS4_5SM1004TMEM4LOAD26SM100_TMEM_LOAD_32dp32b64xES25_NS1L_INS1M_ILi3ELi4ELi3EEENS1O_ILi16EEES1S_EENS4_39AutoVectorizingCopyWithAssumedAlignmentILi128EEENS4_14SM90_TMA_STOREES32_S34_S34_EEEvvEEEEvNT_6ParamsE)
        /*0038*/ 	.word	0x00000000


	//----- nvinfo : EIATTR_MIN_STACK_SIZE
	.align		4
.L_27:
        /*003c*/ 	.byte	0x04, 0x12
        /*003e*/ 	.short	(.L_29 - .L_28)
	.align		4
.L_28:
        /*0040*/ 	.word	index@(_ZN7cutlass13device_kernelINS_4gemm6kernel13GemmUniversalIN4cute5tupleIJiiiiEEENS1_10collective13CollectiveMmaINS1_46MainloopSm100TmaUmmaWarpSpecializedBlockScaledILi11ELi2ELi1ENS5_IJNS4_1CILi1EEENSA_ILi8EEESB_EEEEENS5_IJNSA_ILi128EEENSA_ILi256EEENSA_ILi64EEEEEENS5_IJNS_12float_e2m1_tENS_13float_ue4m3_tEEEENS5_IJNS5_IJlSB_lEEENS4_6LayoutINS5_IJNS5_IJNS5_IJNSA_ILi32EEENSA_ILi4EEEEEEiEEENS5_IJNS5_IJNSA_ILi16EEESP_EEEiEEENS5_IJSB_iEEEEEENS5_IJSU_NS5_IJNS5_IJNSA_ILi0EEESB_EEENSA_ILi512EEEEEENS5_IJSX_iEEEEEEEEEEESL_S14_NS4_8TiledMMAINS4_8MMA_AtomIJNS4_17SM100_MMA_MXF4_SSISJ_SJ_fSK_Li128ELi256ELi16ELNS4_4UMMA5MajorE0ELS19_0ELNS18_7ScaleInE0ELS1A_0EEEEEENSN_INS5_IJSB_SB_SB_EEENS5_IJSX_SX_SX_EEEEENS5_IJNS4_10UnderscoreES1G_S1G_EEEEENS5_IJNS4_23SM90_TMA_LOAD_MULTICASTES1J_EEENS5_IJNS4_14ComposedLayoutINS4_7SwizzleILi1ELi4ELi3EEENS4_18smem_ptr_flag_bitsILi4EEENSN_INS5_IJSC_SH_EEENS5_IJSH_SB_EEEEEEENSN_INS5_IJNS5_IJNS5_IJSQ_SB_EEEST_EEESB_NS5_IJSB_SB_EEEEEENS5_IJNS5_IJNS5_IJST_SZ_EEESY_EEESX_NS5_IJSP_SZ_EEEEEEEEEEEvNS4_8identityENS5_IJNS4_13SM90_TMA_LOADES25_EEENS5_IJS1T_NSN_INS5_IJNS5_IJNS5_IJSQ_NSA_ILi2EEEEEEST_EEESB_S1W_EEENS5_IJS1Z_SX_NS5_IJSP_NSA_ILi1024EEEEEEEEEEEEEEvS24_EENS_8epilogue10collective18CollectiveEpilogueINS2H_23Sm100TmaWarpSpecializedILi4ELi2ELi64ELb1ELb0EEEJSI_NS5_IJNSN_ISF_SB_EENSN_ISH_SB_EEEEENS_10bfloat16_tESM_S2P_SM_NS2H_6fusion15FusionCallbacksIS2L_NS2Q_17LinearCombinationIS2P_fS2P_fLNS_15FloatRoundStyleE2EEESI_S2O_JEEENS4_5SM1004TMEM4LOAD26SM100_TMEM_LOAD_32dp32b64xES25_NS1L_INS1M_ILi3ELi4ELi3EEENS1O_ILi16EEES1S_EENS4_39AutoVectorizingCopyWithAssumedAlignmentILi128EEENS4_14SM90_TMA_STOREES32_S34_S34_EEEvvEEEEvNT_6ParamsE)
        /*0044*/ 	.word	0x00000000
.L_29:


//--------------------- .nv.compat                --------------------------
	.section	.nv.compat,"",@"SHT_CUDA_COMPAT_INFO"
	.align	4
        /*0000*/ 	.byte	0x02, 0x09, 0x01, 0x00, 0x02, 0x02, 0x02, 0x00, 0x02, 0x05, 0x05, 0x00, 0x03, 0x07, 0x01, 0x01
        /*0010*/ 	.byte	0x02, 0x03, 0x01, 0x00, 0x02, 0x06, 0x01, 0x00, 0x04, 0x0b, 0x08, 0x00, 0x09, 0x00, 0x00, 0x00
        /*0020*/ 	.byte	0x00, 0x00, 0x00, 0x00


//--------------------- .nv.info._ZN7cutlass13device_kernelINS_4gemm6kernel13GemmUniversalIN4cute5tupleIJiiiiEEENS1_10collective13CollectiveMmaINS1_46MainloopSm100TmaUmmaWarpSpecializedBlockScaledILi11ELi2ELi1ENS5_IJNS4_1CILi1EEENSA_ILi8EEESB_EEEEENS5_IJNSA_ILi128EEENSA_ILi256EEENSA_ILi64EEEEEENS5_IJNS_12float_e2m1_tENS_13float_ue4m3_tEEEENS5_IJNS5_IJlSB_lEEENS4_6LayoutINS5_IJNS5_IJNS5_IJNSA_ILi32EEENSA_ILi4EEEEEEiEEENS5_IJNS5_IJNSA_ILi16EEESP_EEEiEEENS5_IJSB_iEEEEEENS5_IJSU_NS5_IJNS5_IJNSA_ILi0EEESB_EEENSA_ILi512EEEEEENS5_IJSX_iEEEEEEEEEEESL_S14_NS4_8TiledMMAINS4_8MMA_AtomIJNS4_17SM100_MMA_MXF4_SSISJ_SJ_fSK_Li128ELi256ELi16ELNS4_4UMMA5MajorE0ELS19_0ELNS18_7ScaleInE0ELS1A_0EEEEEENSN_INS5_IJSB_SB_SB_EEENS5_IJSX_SX_SX_EEEEENS5_IJNS4_10UnderscoreES1G_S1G_EEEEENS5_IJNS4_23SM90_TMA_LOAD_MULTICASTES1J_EEENS5_IJNS4_14ComposedLayoutINS4_7SwizzleILi1ELi4ELi3EEENS4_18smem_ptr_flag_bitsILi4EEENSN_INS5_IJSC_SH_EEENS5_IJSH_SB_EEEEEEENSN_INS5_IJNS5_IJNS5_IJSQ_SB_EEEST_EEESB_NS5_IJSB_SB_EEEEEENS5_IJNS5_IJNS5_IJST_SZ_EEESY_EEESX_NS5_IJSP_SZ_EEEEEEEEEEEvNS4_8identityENS5_IJNS4_13SM90_TMA_LOADES25_EEENS5_IJS1T_NSN_INS5_IJNS5_IJNS5_IJSQ_NSA_ILi2EEEEEEST_EEESB_S1W_EEENS5_IJS1Z_SX_NS5_IJSP_NSA_ILi1024EEEEEEEEEEEEEEvS24_EENS_8epilogue10collective18CollectiveEpilogueINS2H_23Sm100TmaWarpSpecializedILi4ELi2ELi64ELb1ELb0EEEJSI_NS5_IJNSN_ISF_SB_EENSN_ISH_SB_EEEEENS_10bfloat16_tESM_S2P_SM_NS2H_6fusion15FusionCallbacksIS2L_NS2Q_17LinearCombinationIS2P_fS2P_fLNS_15FloatRoundStyleE2EEESI_S2O_JEEENS4_5SM1004TMEM4LOAD26SM100_TMEM_LOAD_32dp32b64xES25_NS1L_INS1M_ILi3ELi4ELi3EEENS1O_ILi16EEES1S_EENS4_39AutoVectorizingCopyWithAssumedAlignmentILi128EEENS4_14SM90_TMA_STOREES32_S34_S34_EEEvvEEEEvNT_6ParamsE --------------------------
	.section	.nv.info._ZN7cutlass13device_kernelINS_4gemm6kernel13GemmUniversalIN4cute5tupleIJiiiiEEENS1_10collective13CollectiveMmaINS1_46MainloopSm100TmaUmmaWarpSpecializedBlockScaledILi11ELi2ELi1ENS5_IJNS4_1CILi1EEENSA_ILi8EEESB_EEEEENS5_IJNSA_ILi128EEENSA_ILi256EEENSA_ILi64EEEEEENS5_IJNS_12float_e2m1_tENS_13float_ue4m3_tEEEENS5_IJNS5_IJlSB_lEEENS4_6LayoutINS5_IJNS5_IJNS5_IJNSA_ILi32EEENSA_ILi4EEEEEEiEEENS5_IJNS5_IJNSA_ILi16EEESP_EEEiEEENS5_IJSB_iEEEEEENS5_IJSU_NS5_IJNS5_IJNSA_ILi0EEESB_EEENSA_ILi512EEEEEENS5_IJSX_iEEEEEEEEEEESL_S14_NS4_8TiledMMAINS4_8MMA_AtomIJNS4_17SM100_MMA_MXF4_SSISJ_SJ_fSK_Li128ELi256ELi16ELNS4_4UMMA5MajorE0ELS19_0ELNS18_7ScaleInE0ELS1A_0EEEEEENSN_INS5_IJSB_SB_SB_EEENS5_IJSX_SX_SX_EEEEENS5_IJNS4_10UnderscoreES1G_S1G_EEEEENS5_IJNS4_23SM90_TMA_LOAD_MULTICASTES1J_EEENS5_IJNS4_14ComposedLayoutINS4_7SwizzleILi1ELi4ELi3EEENS4_18smem_ptr_flag_bitsILi4EEENSN_INS5_IJSC_SH_EEENS5_IJSH_SB_EEEEEEENSN_INS5_IJNS5_IJNS5_IJSQ_SB_EEEST_EEESB_NS5_IJSB_SB_EEEEEENS5_IJNS5_IJNS5_IJST_SZ_EEESY_EEESX_NS5_IJSP_SZ_EEEEEEEEEEEvNS4_8identityENS5_IJNS4_13SM90_TMA_LOADES25_EEENS5_IJS1T_NSN_INS5_IJNS5_IJNS5_IJSQ_NSA_ILi2EEEEEEST_EEESB_S1W_EEENS5_IJS1Z_SX_NS5_IJSP_NSA_ILi1024EEEEEEEEEEEEEEvS24_EENS_8epilogue10collective18CollectiveEpilogueINS2H_23Sm100TmaWarpSpecializedILi4ELi2ELi64ELb1ELb0EEEJSI_NS5_IJNSN_ISF_SB_EENSN_ISH_SB_EEEEENS_10bfloat16_tESM_S2P_SM_NS2H_6fusion15FusionCallbacksIS2L_NS2Q_17LinearCombinationIS2P_fS2P_fLNS_15FloatRoundStyleE2EEESI_S2O_JEEENS4_5SM1004TMEM4LOAD26SM100_TMEM_LOAD_32dp32b64xES25_NS1L_INS1M_ILi3ELi4ELi3EEENS1O_ILi16EEES1S_EENS4_39AutoVectorizingCopyWithAssumedAlignmentILi128EEENS4_14SM90_TMA_STOREES32_S34_S34_EEEvvEEEEvNT_6ParamsE,"",@"SHT_CUDA_INFO"
	.sectionflags	@""
	.align	4


	//----- nvinfo : EIATTR_CUDA_API_VERSION
	.align		4
        /*0000*/ 	.byte	0x04, 0x37
        /*0002*/ 	.short	(.L_31 - .L_30)
.L_30:
        /*0004*/ 	.word	0x00000082


	//----- nvinfo : EIATTR_KPARAM_INFO
	.align		4
.L_31:
        /*0008*/ 	.byte	0x04, 0x17
        /*000a*/ 	.short	(.L_33 - .L_32)
.L_32:
        /*000c*/ 	.word	0x00000000
        /*0010*/ 	.short	0x0000
        /*0012*/ 	.short	0x0000
        /*0014*/ 	.byte	0x00, 0xf0, 0x01, 0x30


	//----- nvinfo : EIATTR_AT_ENTRY_FRAGMENTS
	.align		4
.L_33:
        /*0018*/ 	.byte	0x04, 0x4f
        /*001a*/ 	.short	(.L_35 - .L_34)


	//   ....[0]....
.L_34:
        /*001c*/ 	.word	0x00000006


	//----- nvinfo : EIATTR_RESERVED_SMEM_USED
	.align		4
.L_35:
        /*0020*/ 	.byte	0x01, 0x41
	.zero		2


	//----- nvinfo : EIATTR_SPARSE_MMA_MASK
	.align		4
        /*0024*/ 	.byte	0x03, 0x50
        /*0026*/ 	.short	0x0000


	//----- nvinfo : EIATTR_TCGEN05_1CTA_USED
	.align		4
        /*0028*/ 	.byte	0x01, 0x51
	.zero		2


	//----- nvinfo : EIATTR_MAXREG_COUNT
	.align		4
        /*002c*/ 	.byte	0x03, 0x1b
        /*002e*/ 	.short	0x00ff


	//----- nvinfo : EIATTR_NUM_BARRIERS
	.align		4
        /*0030*/ 	.byte	0x02, 0x4c
        /*0032*/ 	.byte	0x07
	.zero		1


	//----- nvinfo : EIATTR_EXTERNS
	.align		4
        /*0034*/ 	.byte	0x04, 0x0f
        /*0036*/ 	.short	(.L_37 - .L_36)


	//   ....[0]....
	.align		4
.L_36:
        /*0038*/ 	.word	index@(__assertfail)


	//----- nvinfo : EIATTR_MERCURY_ISA_VERSION
	.align		4
.L_37:
        /*003c*/ 	.byte	0x03, 0x5f
        /*003e*/ 	.short	0x0101


	//----- nvinfo : EIATTR_INT_WARP_WIDE_INSTR_OFFSETS
	.align		4
        /*0040*/ 	.byte	0x04, 0x31
        /*0042*/ 	.short	(.L_39 - .L_38)


	//   ....[0]....
.L_38:
        /*0044*/ 	.word	0x00000e80


	//   ....[1]....
        /*0048*/ 	.word	0x00000f30


	//   ....[2]....
        /*004c*/ 	.word	0x00002650


	//   ....[3]....
        /*0050*/ 	.word	0x00004870


	//   ....[4]....
        /*0054*/ 	.word	0x00004890


	//   ....[5]....
        /*0058*/ 	.word	0x000048c0


	//   ....[6]....
        /*005c*/ 	.word	0x00005200


	//   ....[7]....
        /*0060*/ 	.word	0x00005260


	//   ....[8]....
        /*0064*/ 	.word	0x00005370


	//   ....[9]....
        /*0068*/ 	.word	0x00005470


	//   ....[10]....
        /*006c*/ 	.word	0x000054f0


	//   ....[11]....
        /*0070*/ 	.word	0x00005600


	//   ....[12]....
        /*0074*/ 	.word	0x000056e0


	//   ....[13]....
        /*0078*/ 	.word	0x000057d0


	//----- nvinfo : EIATTR_COOP_GROUP_MASK_REGIDS
	.align		4
.L_39:
        /*007c*/ 	.byte	0x04, 0x29
        /*007e*/ 	.short	(.L_41 - .L_40)


	//   ....[0]....
.L_40:
        /*0080*/ 	.word	0xffffffff


	//   ....[1]....
        /*0084*/ 	.word	0xffffffff


	//   ....[2]....
        /*0088*/ 	.word	0xffffffff


	//   ....[3]....
        /*008c*/ 	.word	0xffffffff


	//   ....[4]....
        /*0090*/ 	.word	0xffffffff


	//   ....[5]....
        /*0094*/ 	.word	0xffffffff


	//   ....[6]....
        /*0098*/ 	.word	0xffffffff


	//   ....[7]....
        /*009c*/ 	.word	0xffffffff


	//   ....[8]....
        /*00a0*/ 	.word	0xffffffff


	//   ....[9]....
        /*00a4*/ 	.word	0xffffffff


	//   ....[10]....
        /*00a8*/ 	.word	0xffffffff


	//   ....[11]....
        /*00ac*/ 	.word	0xffffffff


	//   ....[12]....
        /*00b0*/ 	.word	0xffffffff


	//   ....[13]....
        /*00b4*/ 	.word	0xffffffff


	//----- nvinfo : EIATTR_COOP_GROUP_INSTR_OFFSETS
	.align		4
.L_41:
        /*00b8*/ 	.byte	0x04, 0x28
        /*00ba*/ 	.short	(.L_43 - .L_42)


	//   ....[0]....
.L_42:
        /*00bc*/ 	.word	0x00000090


	//   ....[1]....
        /*00c0*/ 	.word	0x00000530


	//   ....[2]....
        /*00c4*/ 	.word	0x000007f0


	//   ....[3]....
        /*00c8*/ 	.word	0x00000990


	//   ....[4]....
        /*00cc*/ 	.word	0x00000a90


	//   ....[5]....
        /*00d0*/ 	.word	0x00000c00


	//   ....[6]....
        /*00d4*/ 	.word	0x00000d40


	//   ....[7]....
        /*00d8*/ 	.word	0x00000fb0


	//   ....[8]....
        /*00dc*/ 	.word	0x00002530


	//   ....[9]....
        /*00e0*/ 	.word	0x00003710


	//   ....[10]....
        /*00e4*/ 	.word	0x00003920


	//   ....[11]....
        /*00e8*/ 	.word	0x00003950


	//   ....[12]....
        /*00ec*/ 	.word	0x00004750


	//   ....[13]....
        /*00f0*/ 	.word	0x00004980


	//----- nvinfo : EIATTR_VRC_CTA_INIT_COUNT
	.align		4
.L_43:
        /*00f4*/ 	.byte	0x02, 0x4a
        /*00f6*/ 	.byte	0x80
	.zero		1


	//----- nvinfo : EIATTR_SYSCALL_OFFSETS
	.align		4
        /*00f8*/ 	.byte	0x04, 0x46
        /*00fa*/ 	.short	(.L_45 - .L_44)


	//   ....[0]....
.L_44:
        /*00fc*/ 	.word	0x000063c0


	//   ....[1]....
        /*0100*/ 	.word	0x000064b0


	//   ....[2]....
        /*0104*/ 	.word	0x00006e50


	//   ....[3]....
        /*0108*/ 	.word	0x00008330


	//   ....[4]....
        /*010c*/ 	.word	0x00009790


	//   ....[5]....
        /*0110*/ 	.word	0x0000abd0


	//----- nvinfo : EIATTR_MBARRIER_INSTR_OFFSETS
	.align		4
.L_45:
        /*0114*/ 	.byte	0x04, 0x39
        /*0116*/ 	.short	(.L_47 - .L_46)


	//   ....[0]....
.L_46:
        /*0118*/ 	.word	0x00000670
        /*011c*/ 	.word	0x000000ff
        /*0120*/ 	.word	0x00000000
        /*0124*/ 	.short	0x0100
        /*0126*/ 	.byte	0x07
	.zero		1


	//   ....[1]....
        /*0128*/ 	.word	0x00000680
        /*012c*/ 	.word	0x000000ff
        /*0130*/ 	.word	0x00000058
        /*0134*/ 	.short	0x0100
        /*0136*/ 	.byte	0x07
	.zero		1


	//   ....[2]....
        /*0138*/ 	.word	0x00000690
        /*013c*/ 	.word	0x000000ff
        /*0140*/ 	.word	0x00000008
        /*0144*/ 	.short	0x0100
        /*0146*/ 	.byte	0x07
	.zero		1


	//   ....[3]....
        /*0148*/ 	.word	0x000006a0
        /*014c*/ 	.word	0x000000ff
        /*0150*/ 	.word	0x00000060
        /*0154*/ 	.short	0x0100
        /*0156*/ 	.byte	0x07
	.zero		1


	//   ....[4]....
        /*0158*/ 	.word	0x000006b0
        /*015c*/ 	.word	0x000000ff
        /*0160*/ 	.word	0x00000010
        /*0164*/ 	.short	0x0100
        /*0166*/ 	.byte	0x07
	.zero		1


	//   ....[5]....
        /*0168*/ 	.word	0x000006c0
        /*016c*/ 	.word	0x000000ff
        /*0170*/ 	.word	0x00000068
        /*0174*/ 	.short	0x0100
        /*0176*/ 	.byte	0x07
	.zero		1


	//   ....[6]....
        /*0178*/ 	.word	0x000006d0
        /*017c*/ 	.word	0x000000ff
        /*0180*/ 	.word	0x00000018
        /*0184*/ 	.short	0x0100
        /*0186*/ 	.byte	0x07
	.zero		1


	//   ....[7]....
        /*0188*/ 	.word	0x000006e0
        /*018c*/ 	.word	0x000000ff
        /*0190*/ 	.word	0x00000070
        /*0194*/ 	.short	0x0100
        /*0196*/ 	.byte	0x07
	.zero		1


	//   ....[8]....
        /*0198*/ 	.word	0x000006f0
        /*019c*/ 	.word	0x000000ff
        /*01a0*/ 	.word	0x00000020
        /*01a4*/ 	.short	0x0100
        /*01a6*/ 	.byte	0x07
	.zero		1


	//   ....[9]....
        /*01a8*/ 	.word	0x00000700
        /*01ac*/ 	.word	0x000000ff
        /*01b0*/ 	.word	0x00000078
        /*01b4*/ 	.short	0x0100
        /*01b6*/ 	.byte	0x07
	.zero		1


	//   ....[10]....
        /*01b8*/ 	.word	0x00000710
        /*01bc*/ 	.word	0x000000ff
        /*01c0*/ 	.word	0x00000028
        /*01c4*/ 	.short	0x0100
        /*01c6*/ 	.byte	0x07
	.zero		1


	//   ....[11]....
        /*01c8*/ 	.word	0x00000720
        /*01cc*/ 	.word	0x000000ff
        /*01d0*/ 	.word	0x00000080
        /*01d4*/ 	.short	0x0100
        /*01d6*/ 	.byte	0x07
	.zero		1


	//   ....[12]....
        /*01d8*/ 	.word	0x00000730
        /*01dc*/ 	.word	0x000000ff
        /*01e0*/ 	.word	0x00000030
        /*01e4*/ 	.short	0x0100
        /*01e6*/ 	.byte	0x07
	.zero		1


	//   ....[13]....
        /*01e8*/ 	.word	0x00000740
        /*01ec*/ 	.word	0x000000ff
        /*01f0*/ 	.word	0x00000088
        /*01f4*/ 	.short	0x0100
        /*01f6*/ 	.byte	0x07
	.zero		1


	//   ....[14]....
        /*01f8*/ 	.word	0x00000750
        /*01fc*/ 	.word	0x000000ff
        /*0200*/ 	.word	0x00000038
        /*0204*/ 	.short	0x0100
        /*0206*/ 	.byte	0x07
	.zero		1


	//   ....[15]....
        /*0208*/ 	.word	0x00000760
        /*020c*/ 	.word	0x000000ff
        /*0210*/ 	.word	0x00000090
        /*0214*/ 	.short	0x0100
        /*0216*/ 	.byte	0x07
	.zero		1


	//   ....[16]....
        /*0218*/ 	.word	0x00000770
        /*021c*/ 	.word	0x000000ff
        /*0220*/ 	.word	0x00000040
        /*0224*/ 	.short	0x0100
        /*0226*/ 	.byte	0x07
	.zero		1


	//   ....[17]....
        /*0228*/ 	.word	0x00000780
        /*022c*/ 	.word	0x000000ff
        /*0230*/ 	.word	0x00000098
        /*0234*/ 	.short	0x0100
        /*0236*/ 	.byte	0x07
	.zero		1


	//   ....[18]....
        /*0238*/ 	.word	0x00000790
        /*023c*/ 	.word	0x000000ff
        /*0240*/ 	.word	0x00000048
        /*0244*/ 	.short	0x0100
        /*0246*/ 	.byte	0x07
	.zero		1


	//   ....[19]....
        /*0248*/ 	.word	0x000007a0
        /*024c*/ 	.word	0x000000ff
        /*0250*/ 	.word	0x000000a0
        /*0254*/ 	.short	0x0100
        /*0256*/ 	.byte	0x07
	.zero		1


	//   ....[20]....
        /*0258*/ 	.word	0x000007b0
        /*025c*/ 	.word	0x000000ff
        /*0260*/ 	.word	0x00000050
        /*0264*/ 	.short	0x0100
        /*0266*/ 	.byte	0x07
	.zero		1


	//   ....[21]....
        /*0268*/ 	.word	0x000007c0
        /*026c*/ 	.word	0x000000ff
        /*0270*/ 	.word	0x000000a8
        /*0274*/ 	.short	0x0100
        /*0276*/ 	.byte	0x07
	.zero		1


	//   ....[22]....
        /*0278*/ 	.word	0x00000900
        /*027c*/ 	.word	0x000000ff
        /*0280*/ 	.word	0x000000b0
        /*0284*/ 	.short	0x0100
        /*0286*/ 	.byte	0x07
	.zero		1


	//   ....[23]....
        /*0288*/ 	.word	0x00000910
        /*028c*/ 	.word	0x000000ff
        /*0290*/ 	.word	0x000000d0
        /*0294*/ 	.short	0x0100
        /*0296*/ 	.byte	0x07
	.zero		1


	//   ....[24]....
        /*0298*/ 	.word	0x00000920
        /*029c*/ 	.word	0x000000ff
        /*02a0*/ 	.word	0x000000b8
        /*02a4*/ 	.short	0x0100
        /*02a6*/ 	.byte	0x07
	.zero		1


	//   ....[25]....
        /*02a8*/ 	.word	0x00000930
        /*02ac*/ 	.word	0x000000ff
        /*02b0*/ 	.word	0x000000d8
        /*02b4*/ 	.short	0x0100
        /*02b6*/ 	.byte	0x07
	.zero		1


	//   ....[26]....
        /*02b8*/ 	.word	0x00000940
        /*02bc*/ 	.word	0x000000ff
        /*02c0*/ 	.word	0x000000c0
        /*02c4*/ 	.short	0x0100
        /*02c6*/ 	.byte	0x07
	.zero		1


	//   ....[27]....
        /*02c8*/ 	.word	0x00000950
        /*02cc*/ 	.word	0x000000ff
        /*02d0*/ 	.word	0x000000e0
        /*02d4*/ 	.short	0x0100
        /*02d6*/ 	.byte	0x07
	.zero		1


	//   ....[28]....
        /*02d8*/ 	.word	0x00000960
        /*02dc*/ 	.word	0x000000ff
        /*02e0*/ 	.word	0x000000c8
        /*02e4*/ 	.short	0x0100
        /*02e6*/ 	.byte	0x07
	.zero		1


	//   ....[29]....
        /*02e8*/ 	.word	0x00000970
        /*02ec*/ 	.word	0x000000ff
        /*02f0*/ 	.word	0x000000e8
        /*02f4*/ 	.short	0x0100
        /*02f6*/ 	.byte	0x07
	.zero		1


	//   ....[30]....
        /*02f8*/ 	.word	0x00000a60
        /*02fc*/ 	.word	0x000000ff
        /*0300*/ 	.word	0x000000f0
        /*0304*/ 	.short	0x0100
        /*0306*/ 	.byte	0x05
	.zero		1


	//   ....[31]....
        /*0308*/ 	.word	0x00000a70
        /*030c*/ 	.word	0x000000ff
        /*0310*/ 	.word	0x000000f8
        /*0314*/ 	.short	0x0100
        /*0316*/ 	.byte	0x05
	.zero		1


	//   ....[32]....
        /*0318*/ 	.word	0x00000bb0
        /*031c*/ 	.word	0x000000ff
        /*0320*/ 	.word	0x00000100
        /*0324*/ 	.short	0x0100
        /*0326*/ 	.byte	0x05
	.zero		1


	//   ....[33]....
        /*0328*/ 	.word	0x00000bc0
        /*032c*/ 	.word	0x000000ff
        /*0330*/ 	.word	0x00000110
        /*0334*/ 	.short	0x0100
        /*0336*/ 	.byte	0x05
	.zero		1


	//   ....[34]....
        /*0338*/ 	.word	0x00000bd0
        /*033c*/ 	.word	0x000000ff
        /*0340*/ 	.word	0x00000108
        /*0344*/ 	.short	0x0100
        /*0346*/ 	.byte	0x05
	.zero		1


	//   ....[35]....
        /*0348*/ 	.word	0x00000be0
        /*034c*/ 	.word	0x000000ff
        /*0350*/ 	.word	0x00000118
        /*0354*/ 	.short	0x0100
        /*0356*/ 	.byte	0x05
	.zero		1


	//   ....[36]....
        /*0358*/ 	.word	0x00000d10
        /*035c*/ 	.word	0x000000ff
        /*0360*/ 	.word	0x00000120
        /*0364*/ 	.short	0x0100
        /*0366*/ 	.byte	0x07
	.zero		1


	//   ....[37]....
        /*0368*/ 	.word	0x00000d20
        /*036c*/ 	.word	0x000000ff
        /*0370*/ 	.word	0x00000128
        /*0374*/ 	.short	0x0100
        /*0376*/ 	.byte	0x07
	.zero		1


	//   ....[38]....
        /*0378*/ 	.word	0x00000e30
        /*037c*/ 	.word	0x000000ff
        /*0380*/ 	.word	0x00000130
        /*0384*/ 	.short	0x0100
        /*0386*/ 	.byte	0x05
	.zero		1


	//   ....[39]....
        /*0388*/ 	.word	0x00000e40
        /*038c*/ 	.word	0x000000ff
        /*0390*/ 	.word	0x00000140
        /*0394*/ 	.short	0x0100
        /*0396*/ 	.byte	0x05
	.zero		1


	//   ....[40]....
        /*0398*/ 	.word	0x00000e50
        /*039c*/ 	.word	0x000000ff
        /*03a0*/ 	.word	0x00000138
        /*03a4*/ 	.short	0x0100
        /*03a6*/ 	.byte	0x05
	.zero		1


	//   ....[41]....
        /*03a8*/ 	.word	0x00000e60
        /*03ac*/ 	.word	0x000000ff
        /*03b0*/ 	.word	0x00000148
        /*03b4*/ 	.short	0x0100
        /*03b6*/ 	.byte	0x05
	.zero		1


	//   ....[42]....
        /*03b8*/ 	.word	0x00000f60
        /*03bc*/ 	.word	0x000000ff
        /*03c0*/ 	.word	0x00000150
        /*03c4*/ 	.short	0x0100
        /*03c6*/ 	.byte	0x04
	.zero		1


	//   ....[43]....
        /*03c8*/ 	.word	0x00001b20
        /*03cc*/ 	.word	0x00000002
        /*03d0*/ 	.word	0x00000140
        /*03d4*/ 	.short	0x010a
        /*03d6*/ 	.byte	0xff
	.zero		1


	//   ....[44]....
        /*03d8*/ 	.word	0x00001b40
        /*03dc*/ 	.word	0x00000002
        /*03e0*/ 	.word	0x00000130
        /*03e4*/ 	.short	0x0101
        /*03e6*/ 	.byte	0xff
	.zero		1


	//   ....[45]....
        /*03e8*/ 	.word	0x00001c00
        /*03ec*/ 	.word	0x000000ff
        /*03f0*/ 	.word	0x00000058
        /*03f4*/ 	.short	0x010a
        /*03f6*/ 	.byte	0x08
	.zero		1


	//   ....[46]....
        /*03f8*/ 	.word	0x00001ca0
        /*03fc*/ 	.word	0x000000ff
        /*0400*/ 	.word	0x00000058
        /*0404*/ 	.short	0x010a
        /*0406*/ 	.byte	0x29
	.zero		1


	//   ....[47]....
        /*0408*/ 	.word	0x00001de0
        /*040c*/ 	.word	0x000000ff
        /*0410*/ 	.word	0x00000058
        /*0414*/ 	.short	0x010a
        /*0416*/ 	.byte	0x08
	.zero		1


	//   ....[48]....
        /*0418*/ 	.word	0x000020a0
        /*041c*/ 	.word	0x000000ff
        /*0420*/ 	.word	0x000000f8
        /*0424*/ 	.short	0x0101
        /*0426*/ 	.byte	0x06
	.zero		1


	//   ....[49]....
        /*0428*/ 	.word	0x000020c0
        /*042c*/ 	.word	0x000000ff
        /*0430*/ 	.word	0x00000058
        /*0434*/ 	.short	0x010a
        /*0436*/ 	.byte	0x08
	.zero		1


	//   ....[50]....
        /*0438*/ 	.word	0x00002140
        /*043c*/ 	.word	0x000000ff
        /*0440*/ 	.word	0x00000058
        /*0444*/ 	.short	0x010a
        /*0446*/ 	.byte	0x29
	.zero		1


	//   ....[51]....
        /*0448*/ 	.word	0x00002280
        /*044c*/ 	.word	0x000000ff
        /*0450*/ 	.word	0x00000058
        /*0454*/ 	.short	0x010a
        /*0456*/ 	.byte	0x08
	.zero		1


	//   ....[52]....
        /*0458*/ 	.word	0x00002560
        /*045c*/ 	.word	0x00000002
        /*0460*/ 	.word	0x00000100
        /*0464*/ 	.short	0x010a
        /*0466*/ 	.byte	0xff
	.zero		1


	//   ....[53]....
        /*0468*/ 	.word	0x00002620
        /*046c*/ 	.word	0x00000002
        /*0470*/ 	.word	0x00000000
        /*0474*/ 	.short	0x0101
        /*0476*/ 	.byte	0xff
	.zero		1


	//   ....[54]....
        /*0478*/ 	.word	0x00002b90
        /*047c*/ 	.word	0x000000ff
        /*0480*/ 	.word	0x00000000
        /*0484*/ 	.short	0x010a
        /*0486*/ 	.byte	0x04
	.zero		1


	//   ....[55]....
        /*0488*/ 	.word	0x00002c20
        /*048c*/ 	.word	0x000000ff
        /*0490*/ 	.word	0x00000000
        /*0494*/ 	.short	0x010a
        /*0496*/ 	.byte	0x04
	.zero		1


	//   ....[56]....
        /*0498*/ 	.word	0x00002cb0
        /*049c*/ 	.word	0x000000ff
        /*04a0*/ 	.word	0x00000000
        /*04a4*/ 	.short	0x010a
        /*04a6*/ 	.byte	0x04
	.zero		1


	//   ....[57]....
        /*04a8*/ 	.word	0x00002d40
        /*04ac*/ 	.word	0x000000ff
        /*04b0*/ 	.word	0x00000000
        /*04b4*/ 	.short	0x010a
        /*04b6*/ 	.byte	0x04
	.zero		1


	//   ....[58]....
        /*04b8*/ 	.word	0x00002dd0
        /*04bc*/ 	.word	0x000000ff
        /*04c0*/ 	.word	0x00000000
        /*04c4*/ 	.short	0x010a
        /*04c6*/ 	.byte	0x04
	.zero		1


	//   ....[59]....
        /*04c8*/ 	.word	0x00002e60
        /*04cc*/ 	.word	0x000000ff
        /*04d0*/ 	.word	0x00000000
        /*04d4*/ 	.short	0x010a
        /*04d6*/ 	.byte	0x04
	.zero		1


	//   ....[60]....
        /*04d8*/ 	.word	0x00002ef0
        /*04dc*/ 	.word	0x000000ff
        /*04e0*/ 	.word	0x00000000
        /*04e4*/ 	.short	0x010a
        /*04e6*/ 	.byte	0x04
	.zero		1


	//   ....[61]....
        /*04e8*/ 	.word	0x00002f80
        /*04ec*/ 	.word	0x000000ff
        /*04f0*/ 	.word	0x00000000
        /*04f4*/ 	.short	0x010a
        /*04f6*/ 	.byte	0x04
	.zero		1


	//   ....[62]....
        /*04f8*/ 	.word	0x00003010
        /*04fc*/ 	.word	0x000000ff
        /*0500*/ 	.word	0x00000000
        /*0504*/ 	.short	0x010a
        /*0506*/ 	.byte	0x04
	.zero		1


	//   ....[63]....
        /*0508*/ 	.word	0x000030a0
        /*050c*/ 	.word	0x000000ff
        /*0510*/ 	.word	0x00000000
        /*0514*/ 	.short	0x010a
        /*0516*/ 	.byte	0x04
	.zero		1


	//   ....[64]....
        /*0518*/ 	.word	0x00003140
        /*051c*/ 	.word	0x00000000
        /*0520*/ 	.word	0x00000000
        /*0524*/ 	.short	0x010a
        /*0526*/ 	.byte	0xff
	.zero		1


	//   ....[65]....
        /*0528*/ 	.word	0x00003270
        /*052c*/ 	.word	0x00000000
        /*0530*/ 	.word	0x00000130
        /*0534*/ 	.short	0x010a
        /*0536*/ 	.byte	0xff
	.zero		1


	//   ....[66]....
        /*0538*/ 	.word	0x000032e0
        /*053c*/ 	.word	0x00000004
        /*0540*/ 	.word	0x00000000
        /*0544*/ 	.short	0x0101
        /*0546*/ 	.byte	0xff
	.zero		1


	//   ....[67]....
        /*0548*/ 	.word	0x00003300
        /*054c*/ 	.word	0x000000ff
        /*0550*/ 	.word	0x00000110
        /*0554*/ 	.short	0x010a
        /*0556*/ 	.byte	0x05
	.zero		1


	//   ....[68]....
        /*0558*/ 	.word	0x00003420
        /*055c*/ 	.word	0x00000000
        /*0560*/ 	.word	0x00000100
        /*0564*/ 	.short	0x010a
        /*0566*/ 	.byte	0xff
	.zero		1


	//   ....[69]....
        /*0568*/ 	.word	0x00003520
        /*056c*/ 	.word	0x00000000
        /*0570*/ 	.word	0x00000000
        /*0574*/ 	.short	0x0101
        /*0576*/ 	.byte	0xff
	.zero		1


	//   ....[70]....
        /*0578*/ 	.word	0x000035b0
        /*057c*/ 	.word	0x000000ff
        /*0580*/ 	.word	0x00000110
        /*0584*/ 	.short	0x0106
        /*0586*/ 	.byte	0x05
	.zero		1


	//   ....[71]....
        /*0588*/ 	.word	0x000035d0
        /*058c*/ 	.word	0x000000ff
        /*0590*/ 	.word	0x00000110
        /*0594*/ 	.short	0x010a
        /*0596*/ 	.byte	0x05
	.zero		1


	//   ....[72]....
        /*0598*/ 	.word	0x00003660
        /*059c*/ 	.word	0x000000ff
        /*05a0*/ 	.word	0x00000110
        /*05a4*/ 	.short	0x0106
        /*05a6*/ 	.byte	0x04
	.zero		1


	//   ....[73]....
        /*05a8*/ 	.word	0x000036a0
        /*05ac*/ 	.word	0x00000000
        /*05b0*/ 	.word	0x00000110
        /*05b4*/ 	.short	0x010a
        /*05b6*/ 	.byte	0xff
	.zero		1


	//   ....[74]....
        /*05b8*/ 	.word	0x00003c20
        /*05bc*/ 	.word	0x00000009
        /*05c0*/ 	.word	0x00000100
        /*05c4*/ 	.short	0x010a
        /*05c6*/ 	.byte	0xff
	.zero		1


	//   ....[75]....
        /*05c8*/ 	.word	0x00003d30
        /*05cc*/ 	.word	0x00000009
        /*05d0*/ 	.word	0x00000000
        /*05d4*/ 	.short	0x0101
        /*05d6*/ 	.byte	0xff
	.zero		1


	//   ....[76]....
        /*05d8*/ 	.word	0x00003da0
        /*05dc*/ 	.word	0x00000004
        /*05e0*/ 	.word	0x00000000
        /*05e4*/ 	.short	0x010a
        /*05e6*/ 	.byte	0xff
	.zero		1


	//   ....[77]....
        /*05e8*/ 	.word	0x00003dc0
        /*05ec*/ 	.word	0x00000004
        /*05f0*/ 	.word	0x00000000
        /*05f4*/ 	.short	0x010a
        /*05f6*/ 	.byte	0xff
	.zero		1


	//   ....[78]....
        /*05f8*/ 	.word	0x00003fd0
        /*05fc*/ 	.word	0x00000007
        /*0600*/ 	.word	0x00000000
        /*0604*/ 	.short	0x010a
        /*0606*/ 	.byte	0xff
	.zero		1


	//   ....[79]....
        /*0608*/ 	.word	0x00004010
        /*060c*/ 	.word	0x00000008
        /*0610*/ 	.word	0x00000128
        /*0614*/ 	.short	0x010a
        /*0616*/ 	.byte	0xff
	.zero		1


	//   ....[80]....
        /*0618*/ 	.word	0x00004280
        /*061c*/ 	.word	0x00000004
        /*0620*/ 	.word	0x00000000
        /*0624*/ 	.short	0x010a
        /*0626*/ 	.byte	0xff
	.zero		1


	//   ....[81]....
        /*0628*/ 	.word	0x00004320
        /*062c*/ 	.word	0x00000005
        /*0630*/ 	.word	0x00000000
        /*0634*/ 	.short	0x010a
        /*0636*/ 	.byte	0xff
	.zero		1


	//   ....[82]....
        /*0638*/ 	.word	0x00004730
        /*063c*/ 	.word	0x00000008
        /*0640*/ 	.word	0x00000150
        /*0644*/ 	.short	0x010a
        /*0646*/ 	.byte	0xff
	.zero		1


	//   ....[83]....
        /*0648*/ 	.word	0x00004ba0
        /*064c*/ 	.word	0x00000000
        /*0650*/ 	.word	0x00000100
        /*0654*/ 	.short	0x010a
        /*0656*/ 	.byte	0xff
	.zero		1


	//   ....[84]....
        /*0658*/ 	.word	0x00004cc0
        /*065c*/ 	.word	0x00000000
        /*0660*/ 	.word	0x00000000
        /*0664*/ 	.short	0x0101
        /*0666*/ 	.byte	0xff
	.zero		1


	//   ....[85]....
        /*0668*/ 	.word	0x00004fe0
        /*066c*/ 	.word	0x000000ff
        /*0670*/ 	.word	0x000000f8
        /*0674*/ 	.short	0x010a
        /*0676*/ 	.byte	0x04
	.zero		1


	//   ....[86]....
        /*0678*/ 	.word	0x00005150
        /*067c*/ 	.word	0x000000ff
        /*0680*/ 	.word	0x000000d0
        /*0684*/ 	.short	0x010a
        /*0686*/ 	.byte	0x04
	.zero		1


	//   ....[87]....
        /*0688*/ 	.word	0x00005310
        /*068c*/ 	.word	0x000000ff
        /*0690*/ 	.word	0x000000b0
        /*0694*/ 	.short	0x010b
        /*0696*/ 	.byte	0x04
	.zero		1


	//   ....[88]....
        /*0698*/ 	.word	0x00005320
        /*069c*/ 	.word	0x000000ff
        /*06a0*/ 	.word	0x00000000
        /*06a4*/ 	.short	0x0101
        /*06a6*/ 	.byte	0x07
	.zero		1


	//   ....[89]....
        /*06a8*/ 	.word	0x00005340
        /*06ac*/ 	.word	0x000000ff
        /*06b0*/ 	.word	0x000000d8
        /*06b4*/ 	.short	0x010a
        /*06b6*/ 	.byte	0x04
	.zero		1


	//   ....[90]....
        /*06b8*/ 	.word	0x00005490
        /*06bc*/ 	.word	0x000000ff
        /*06c0*/ 	.word	0x000000b8
        /*06c4*/ 	.short	0x010b
        /*06c6*/ 	.byte	0x04
	.zero		1


	//   ....[91]....
        /*06c8*/ 	.word	0x000054a0
        /*06cc*/ 	.word	0x000000ff
        /*06d0*/ 	.word	0x00000000
        /*06d4*/ 	.short	0x0101
        /*06d6*/ 	.byte	0x06
	.zero		1


	//   ....[92]....
        /*06d8*/ 	.word	0x000054c0
        /*06dc*/ 	.word	0x000000ff
        /*06e0*/ 	.word	0x000000e0
        /*06e4*/ 	.short	0x010a
        /*06e6*/ 	.byte	0x04
	.zero		1


	//   ....[93]....
        /*06e8*/ 	.word	0x00005620
        /*06ec*/ 	.word	0x000000ff
        /*06f0*/ 	.word	0x000000c0
        /*06f4*/ 	.short	0x010b
        /*06f6*/ 	.byte	0x04
	.zero		1


	//   ....[94]....
        /*06f8*/ 	.word	0x00005630
        /*06fc*/ 	.word	0x000000ff
        /*0700*/ 	.word	0x00000000
        /*0704*/ 	.short	0x0101
        /*0706*/ 	.byte	0x2d
	.zero		1


	//   ....[95]....
        /*0708*/ 	.word	0x00005640
        /*070c*/ 	.word	0x000000ff
        /*0710*/ 	.word	0x000000e8
        /*0714*/ 	.short	0x010a
        /*0716*/ 	.byte	0x04
	.zero		1


	//   ....[96]....
        /*0718*/ 	.word	0x00005850
        /*071c*/ 	.word	0x000000ff
        /*0720*/ 	.word	0x000000c8
        /*0724*/ 	.short	0x010b
        /*0726*/ 	.byte	0x04
	.zero		1


	//   ....[97]....
        /*0728*/ 	.word	0x000058f0
        /*072c*/ 	.word	0x000000ff
        /*0730*/ 	.word	0x00000000
        /*0734*/ 	.short	0x0101
        /*0736*/ 	.byte	0x05
	.zero		1


	//   ....[98]....
        /*0738*/ 	.word	0x000059d0
        /*073c*/ 	.word	0x000000ff
        /*0740*/ 	.word	0x000000d0
        /*0744*/ 	.short	0x010a
        /*0746*/ 	.byte	0x04
	.zero		1


	//   ....[99]....
        /*0748*/ 	.word	0x000059f0
        /*074c*/ 	.word	0x000000ff
        /*0750*/ 	.word	0x000000d8
        /*0754*/ 	.short	0x010a
        /*0756*/ 	.byte	0x04
	.zero		1


	//   ....[100]....
        /*0758*/ 	.word	0x00005a10
        /*075c*/ 	.word	0x000000ff
        /*0760*/ 	.word	0x000000e0
        /*0764*/ 	.short	0x010a
        /*0766*/ 	.byte	0x04
	.zero		1


	//   ....[101]....
        /*0768*/ 	.word	0x00005a50
        /*076c*/ 	.word	0x00000000
        /*0770*/ 	.word	0x000000e8
        /*0774*/ 	.short	0x010a
        /*0776*/ 	.byte	0xff
	.zero		1


	//   ....[102]....
        /*0778*/ 	.word	0x00005da0
        /*077c*/ 	.word	0x00000000
        /*0780*/ 	.word	0x00000100
        /*0784*/ 	.short	0x010a
        /*0786*/ 	.byte	0xff
	.zero		1


	//   ....[103]....
        /*0788*/ 	.word	0x00005eb0
        /*078c*/ 	.word	0x00000000
        /*0790*/ 	.word	0x00000000
        /*0794*/ 	.short	0x0101
        /*0796*/ 	.byte	0xff
	.zero		1


	//   ....[104]....
        /*0798*/ 	.word	0x00006940
        /*079c*/ 	.word	0x000000ff
        /*07a0*/ 	.word	0x000000b0
        /*07a4*/ 	.short	0x010a
        /*07a6*/ 	.byte	0x31
	.zero		1


	//   ....[105]....
        /*07a8*/ 	.word	0x00006a40
        /*07ac*/ 	.word	0x000000ff
        /*07b0*/ 	.word	0x00000120
        /*07b4*/ 	.short	0x010a
        /*07b6*/ 	.byte	0x31
	.zero		1


	//   ....[106]....
        /*07b8*/ 	.word	0x00006bf0
        /*07bc*/ 	.word	0x000000ff
        /*07c0*/ 	.word	0x000000b0
        /*07c4*/ 	.short	0x010a
        /*07c6*/ 	.byte	0x31
	.zero		1


	//   ....[107]....
        /*07c8*/ 	.word	0x00006d30
        /*07cc*/ 	.word	0x000000ff
        /*07d0*/ 	.word	0x00000120
        /*07d4*/ 	.short	0x010a
        /*07d6*/ 	.byte	0x31
	.zero		1


	//   ....[108]....
        /*07d8*/ 	.word	0x00006f30
        /*07dc*/ 	.word	0x000000ff
        /*07e0*/ 	.word	0x00000000
        /*07e4*/ 	.short	0x0101
        /*07e6*/ 	.byte	0x05
	.zero		1


	//   ....[109]....
        /*07e8*/ 	.word	0x00007fa0
        /*07ec*/ 	.word	0x00000000
        /*07f0*/ 	.word	0x00000000
        /*07f4*/ 	.short	0x0101
        /*07f6*/ 	.byte	0xff
	.zero		1


	//   ....[110]....
        /*07f8*/ 	.word	0x00007fb0
        /*07fc*/ 	.word	0x00000003
        /*0800*/ 	.word	0x000000b0
        /*0804*/ 	.short	0x010a
        /*0806*/ 	.byte	0xff
	.zero		1


	//   ....[111]....
        /*0808*/ 	.word	0x000080c0
        /*080c*/ 	.word	0x00000003
        /*0810*/ 	.word	0x000000b0
        /*0814*/ 	.short	0x010a
        /*0816*/ 	.byte	0xff
	.zero		1


	//   ....[112]....
        /*0818*/ 	.word	0x00009410
        /*081c*/ 	.word	0x00000000
        /*0820*/ 	.word	0x00000000
        /*0824*/ 	.short	0x0101
        /*0826*/ 	.byte	0xff
	.zero		1


	//   ....[113]....
        /*0828*/ 	.word	0x00009430
        /*082c*/ 	.word	0x00000003
        /*0830*/ 	.word	0x000000b0
        /*0834*/ 	.short	0x010a
        /*0836*/ 	.byte	0xff
	.zero		1


	//   ....[114]....
        /*0838*/ 	.word	0x00009520
        /*083c*/ 	.word	0x00000003
        /*0840*/ 	.word	0x000000b0
        /*0844*/ 	.short	0x010a
        /*0846*/ 	.byte	0xff
	.zero		1


	//   ....[115]....
        /*0848*/ 	.word	0x0000a870
        /*084c*/ 	.word	0x00000000
        /*0850*/ 	.word	0x00000000
        /*0854*/ 	.short	0x0101
        /*0856*/ 	.byte	0xff
	.zero		1


	//   ....[116]....
        /*0858*/ 	.word	0x0000a890
        /*085c*/ 	.word	0x00000003
        /*0860*/ 	.word	0x000000b0
        /*0864*/ 	.short	0x010a
        /*0866*/ 	.byte	0xff
	.zero		1


	//   ....[117]....
        /*0868*/ 	.word	0x0000a960
        /*086c*/ 	.word	0x00000003
        /*0870*/ 	.word	0x000000b0
        /*0874*/ 	.short	0x010a
        /*0876*/ 	.byte	0xff
	.zero		1


	//   ....[118]....
        /*0878*/ 	.word	0x0000bca0
        /*087c*/ 	.word	0x00000000
        /*0880*/ 	.word	0x00000000
        /*0884*/ 	.short	0x0101
        /*0886*/ 	.byte	0xff
	.zero		1


	//   ....[119]....
        /*0888*/ 	.word	0x0000bd80
        /*088c*/ 	.word	0x000000ff
        /*0890*/ 	.word	0x00000150
        /*0894*/ 	.short	0x0101
        /*0896*/ 	.byte	0x31
	.zero		1


	//   ....[120]....
        /*0898*/ 	.word	0x0000bf10
        /*089c*/ 	.word	0x000000ff
        /*08a0*/ 	.word	0x00000000
        /*08a4*/ 	.short	0x0101
        /*08a6*/ 	.byte	0x04
	.zero		1


	//   ....[121]....
        /*08a8*/ 	.word	0x0000bf30
        /*08ac*/ 	.word	0x00000002
        /*08b0*/ 	.word	0x00000140
        /*08b4*/ 	.short	0x010a
        /*08b6*/ 	.byte	0xff
	.zero		1


	//   ....[122]....
        /*08b8*/ 	.word	0x0000bf90
        /*08bc*/ 	.word	0x00000002
        /*08c0*/ 	.word	0x00000058
        /*08c4*/ 	.short	0x010a
        /*08c6*/ 	.byte	0xff
	.zero		1


	//   ....[123]....
        /*08c8*/ 	.word	0x0000bff0
        /*08cc*/ 	.word	0x00000002
        /*08d0*/ 	.word	0x00000058
        /*08d4*/ 	.short	0x010a
        /*08d6*/ 	.byte	0xff
	.zero		1


	//   ....[124]....
        /*08d8*/ 	.word	0x0000c040
        /*08dc*/ 	.word	0x00000002
        /*08e0*/ 	.word	0x00000100
        /*08e4*/ 	.short	0x010a
        /*08e6*/ 	.byte	0xff
	.zero		1


	//   ....[125]....
        /*08e8*/ 	.word	0x0000c0a0
        /*08ec*/ 	.word	0x00000000
        /*08f0*/ 	.word	0x00000000
        /*08f4*/ 	.short	0x010a
        /*08f6*/ 	.byte	0xff
	.zero		1


	//   ....[126]....
        /*08f8*/ 	.word	0x0000c100
        /*08fc*/ 	.word	0x00000000
        /*0900*/ 	.word	0x00000000
        /*0904*/ 	.short	0x010a
        /*0906*/ 	.byte	0xff
	.zero		1


	//   ....[127]....
        /*0908*/ 	.word	0x0000c160
        /*090c*/ 	.word	0x00000000
        /*0910*/ 	.word	0x00000000
        /*0914*/ 	.short	0x010a
        /*0916*/ 	.byte	0xff
	.zero		1


	//   ....[128]....
        /*0918*/ 	.word	0x0000c1c0
        /*091c*/ 	.word	0x00000000
        /*0920*/ 	.word	0x00000000
        /*0924*/ 	.short	0x010a
        /*0926*/ 	.byte	0xff
	.zero		1


	//   ....[129]....
        /*0928*/ 	.word	0x0000c220
        /*092c*/ 	.word	0x00000000
        /*0930*/ 	.word	0x00000000
        /*0934*/ 	.short	0x010a
        /*0936*/ 	.byte	0xff
	.zero		1


	//   ....[130]....
        /*0938*/ 	.word	0x0000c280
        /*093c*/ 	.word	0x00000000
        /*0940*/ 	.word	0x00000000
        /*0944*/ 	.short	0x010a
        /*0946*/ 	.byte	0xff
	.zero		1


	//   ....[131]....
        /*0948*/ 	.word	0x0000c2e0
        /*094c*/ 	.word	0x00000000
        /*0950*/ 	.word	0x00000000
        /*0954*/ 	.short	0x010a
        /*0956*/ 	.byte	0xff
	.zero		1


	//   ....[132]....
        /*0958*/ 	.word	0x0000c340
        /*095c*/ 	.word	0x00000000
        /*0960*/ 	.word	0x00000000
        /*0964*/ 	.short	0x010a
        /*0966*/ 	.byte	0xff
	.zero		1


	//   ....[133]....
        /*0968*/ 	.word	0x0000c3a0
        /*096c*/ 	.word	0x00000000
        /*0970*/ 	.word	0x00000000
        /*0974*/ 	.short	0x010a
        /*0976*/ 	.byte	0xff
	.zero		1


	//   ....[134]....
        /*0978*/ 	.word	0x0000c400
        /*097c*/ 	.word	0x00000000
        /*0980*/ 	.word	0x00000000
        /*0984*/ 	.short	0x010a
        /*0986*/ 	.byte	0xff
	.zero		1


	//   ....[135]....
        /*0988*/ 	.word	0x0000c450
        /*098c*/ 	.word	0x00000000
        /*0990*/ 	.word	0x00000130
        /*0994*/ 	.short	0x010a
        /*0996*/ 	.byte	0xff
	.zero		1


	//   ....[136]....
        /*0998*/ 	.word	0x0000c4b0
        /*099c*/ 	.word	0x00000000
        /*09a0*/ 	.word	0x00000110
        /*09a4*/ 	.short	0x010a
        /*09a6*/ 	.byte	0xff
	.zero		1


	//   ....[137]....
        /*09a8*/ 	.word	0x0000c500
        /*09ac*/ 	.word	0x00000000
        /*09b0*/ 	.word	0x00000100
        /*09b4*/ 	.short	0x010a
        /*09b6*/ 	.byte	0xff
	.zero		1


	//   ....[138]....
        /*09b8*/ 	.word	0x0000c560
        /*09bc*/ 	.word	0x00000000
        /*09c0*/ 	.word	0x00000110
        /*09c4*/ 	.short	0x010a
        /*09c6*/ 	.byte	0xff
	.zero		1


	//   ....[139]....
        /*09c8*/ 	.word	0x0000c5b0
        /*09cc*/ 	.word	0x00000009
        /*09d0*/ 	.word	0x00000100
        /*09d4*/ 	.short	0x010a
        /*09d6*/ 	.byte	0xff
	.zero		1


	//   ....[140]....
        /*09d8*/ 	.word	0x0000c600
        /*09dc*/ 	.word	0x00000004
        /*09e0*/ 	.word	0x00000000
        /*09e4*/ 	.short	0x010a
        /*09e6*/ 	.byte	0xff
	.zero		1


	//   ....[141]....
        /*09e8*/ 	.word	0x0000c650
        /*09ec*/ 	.word	0x00000008
        /*09f0*/ 	.word	0x00000128
        /*09f4*/ 	.short	0x010a
        /*09f6*/ 	.byte	0xff
	.zero		1


	//   ....[142]....
        /*09f8*/ 	.word	0x0000c6a0
        /*09fc*/ 	.word	0x00000004
        /*0a00*/ 	.word	0x00000000
        /*0a04*/ 	.short	0x010a
        /*0a06*/ 	.byte	0xff
	.zero		1


	//   ....[143]....
        /*0a08*/ 	.word	0x0000c6f0
        /*0a0c*/ 	.word	0x00000008
        /*0a10*/ 	.word	0x00000150
        /*0a14*/ 	.short	0x010a
        /*0a16*/ 	.byte	0xff
	.zero		1


	//   ....[144]....
        /*0a18*/ 	.word	0x0000c740
        /*0a1c*/ 	.word	0x00000000
        /*0a20*/ 	.word	0x00000100
        /*0a24*/ 	.short	0x010a
        /*0a26*/ 	.byte	0xff
	.zero		1


	//   ....[145]....
        /*0a28*/ 	.word	0x0000c7a0
        /*0a2c*/ 	.word	0x00000000
        /*0a30*/ 	.word	0x000000f8
        /*0a34*/ 	.short	0x010a
        /*0a36*/ 	.byte	0xff
	.zero		1


	//   ....[146]....
        /*0a38*/ 	.word	0x0000c800
        /*0a3c*/ 	.word	0x00000003
        /*0a40*/ 	.word	0x000000d0
        /*0a44*/ 	.short	0x010a
        /*0a46*/ 	.byte	0xff
	.zero		1


	//   ....[147]....
        /*0a48*/ 	.word	0x0000c860
        /*0a4c*/ 	.word	0x00000003
        /*0a50*/ 	.word	0x000000d8
        /*0a54*/ 	.short	0x010a
        /*0a56*/ 	.byte	0xff
	.zero		1


	//   ....[148]....
        /*0a58*/ 	.word	0x0000c8c0
        /*0a5c*/ 	.word	0x00000003
        /*0a60*/ 	.word	0x000000e0
        /*0a64*/ 	.short	0x010a
        /*0a66*/ 	.byte	0xff
	.zero		1


	//   ....[149]....
        /*0a68*/ 	.word	0x0000c920
        /*0a6c*/ 	.word	0x00000003
        /*0a70*/ 	.word	0x000000e8
        /*0a74*/ 	.short	0x010a
        /*0a76*/ 	.byte	0xff
	.zero		1


	//   ....[150]....
        /*0a78*/ 	.word	0x0000c980
        /*0a7c*/ 	.word	0x00000000
        /*0a80*/ 	.word	0x000000d0
        /*0a84*/ 	.short	0x010a
        /*0a86*/ 	.byte	0xff
	.zero		1


	//   ....[151]....
        /*0a88*/ 	.word	0x0000c9e0
        /*0a8c*/ 	.word	0x00000000
        /*0a90*/ 	.word	0x000000d8
        /*0a94*/ 	.short	0x010a
        /*0a96*/ 	.byte	0xff
	.zero		1


	//   ....[152]....
        /*0a98*/ 	.word	0x0000ca40
        /*0a9c*/ 	.word	0x00000000
        /*0aa0*/ 	.word	0x000000e0
        /*0aa4*/ 	.short	0x010a
        /*0aa6*/ 	.byte	0xff
	.zero		1


	//   ....[153]....
        /*0aa8*/ 	.word	0x0000ca90
        /*0aac*/ 	.word	0x00000000
        /*0ab0*/ 	.word	0x00000100
        /*0ab4*/ 	.short	0x010a
        /*0ab6*/ 	.byte	0xff
	.zero		1


	//   ....[154]....
        /*0ab8*/ 	.word	0x0000caf0
        /*0abc*/ 	.word	0x00000000
        /*0ac0*/ 	.word	0x000000b0
        /*0ac4*/ 	.short	0x010a
        /*0ac6*/ 	.byte	0xff
	.zero		1


	//   ....[155]....
        /*0ac8*/ 	.word	0x0000cb50
        /*0acc*/ 	.word	0x00000000
        /*0ad0*/ 	.word	0x00000120
        /*0ad4*/ 	.short	0x010a
        /*0ad6*/ 	.byte	0xff
	.zero		1


	//   ....[156]....
        /*0ad8*/ 	.word	0x0000cba0
        /*0adc*/ 	.word	0x00000003
        /*0ae0*/ 	.word	0x000000b0
        /*0ae4*/ 	.short	0x010a
        /*0ae6*/ 	.byte	0xff
	.zero		1


	//   ....[157]....
        /*0ae8*/ 	.word	0x0000cbf0
        /*0aec*/ 	.word	0x00000003
        /*0af0*/ 	.word	0x000000b0
        /*0af4*/ 	.short	0x010a
        /*0af6*/ 	.byte	0xff
	.zero		1


	//   ....[158]....
        /*0af8*/ 	.word	0x0000cc40
        /*0afc*/ 	.word	0x00000003
        /*0b00*/ 	.word	0x000000b0
        /*0b04*/ 	.short	0x010a
        /*0b06*/ 	.byte	0xff
	.zero		1


	//----- nvinfo : EIATTR_NUM_MBARRIERS
	.align		4
.L_47:
        /*0b08*/ 	.byte	0x03, 0x38
        /*0b0a*/ 	.short	0x002b


	//----- nvinfo : EIATTR_EXIT_INSTR_OFFSETS
	.align		4
        /*0b0c*/ 	.byte	0x04, 0x1c
        /*0b0e*/ 	.short	(.L_49 - .L_48)


	//   ....[0]....
.L_48:
        /*0b10*/ 	.word	0x00003170


	//   ....[1]....
        /*0b14*/ 	.word	0x00003670


	//   ....[2]....
        /*0b18*/ 	.word	0x000036d0


	//   ....[3]....
        /*0b1c*/ 	.word	0x00004990


	//   ....[4]....
        /*0b20*/ 	.word	0x00005a80


	//   ....[5]....
        /*0b24*/ 	.word	0x00005ac0


	//   ....[6]....
        /*0b28*/ 	.word	0x0000be00


	//   ....[7]....
        /*0b2c*/ 	.word	0x0000be80


	//   ....[8]....
        /*0b30*/ 	.word	0x0000beb0


	//   ....[9]....
        /*0b34*/ 	.word	0x0000bf20


	//----- nvinfo : EIATTR_MAX_THREADS
	.align		4
.L_49:
        /*0b38*/ 	.byte	0x04, 0x05
        /*0b3a*/ 	.short	(.L_51 - .L_50)
.L_50:
        /*0b3c*/ 	.word	0x00000100
        /*0b40*/ 	.word	0x00000001
        /*0b44*/ 	.word	0x00000001


	//----- nvinfo : EIATTR_CRS_STACK_SIZE
	.align		4
.L_51:
        /*0b48*/ 	.byte	0x04, 0x1e
        /*0b4a*/ 	.short	(.L_53 - .L_52)
.L_52:
        /*0b4c*/ 	.word	0x00000000


	//----- nvinfo : EIATTR_CBANK_PARAM_SIZE
	.align		4
.L_53:
        /*0b50*/ 	.byte	0x03, 0x19
        /*0b52*/ 	.short	0x0c00


	//----- nvinfo : EIATTR_PARAM_CBANK
	.align		4
        /*0b54*/ 	.byte	0x04, 0x0a
        /*0b56*/ 	.short	(.L_55 - .L_54)
	.align		4
.L_54:
        /*0b58*/ 	.word	index@(.nv.constant0._ZN7cutlass13device_kernelINS_4gemm6kernel13GemmUniversalIN4cute5tupleIJiiiiEEENS1_10collective13CollectiveMmaINS1_46MainloopSm100TmaUmmaWarpSpecializedBlockScaledILi11ELi2ELi1ENS5_IJNS4_1CILi1EEENSA_ILi8EEESB_EEEEENS5_IJNSA_ILi128EEENSA_ILi256EEENSA_ILi64EEEEEENS5_IJNS_12float_e2m1_tENS_13float_ue4m3_tEEEENS5_IJNS5_IJlSB_lEEENS4_6LayoutINS5_IJNS5_IJNS5_IJNSA_ILi32EEENSA_ILi4EEEEEEiEEENS5_IJNS5_IJNSA_ILi16EEESP_EEEiEEENS5_IJSB_iEEEEEENS5_IJSU_NS5_IJNS5_IJNSA_ILi0EEESB_EEENSA_ILi512EEEEEENS5_IJSX_iEEEEEEEEEEESL_S14_NS4_8TiledMMAINS4_8MMA_AtomIJNS4_17SM100_MMA_MXF4_SSISJ_SJ_fSK_Li128ELi256ELi16ELNS4_4UMMA5MajorE0ELS19_0ELNS18_7ScaleInE0ELS1A_0EEEEEENSN_INS5_IJSB_SB_SB_EEENS5_IJSX_SX_SX_EEEEENS5_IJNS4_10UnderscoreES1G_S1G_EEEEENS5_IJNS4_23SM90_TMA_LOAD_MULTICASTES1J_EEENS5_IJNS4_14ComposedLayoutINS4_7SwizzleILi1ELi4ELi3EEENS4_18smem_ptr_flag_bitsILi4EEENSN_INS5_IJSC_SH_EEENS5_IJSH_SB_EEEEEEENSN_INS5_IJNS5_IJNS5_IJSQ_SB_EEEST_EEESB_NS5_IJSB_SB_EEEEEENS5_IJNS5_IJNS5_IJST_SZ_EEESY_EEESX_NS5_IJSP_SZ_EEEEEEEEEEEvNS4_8identityENS5_IJNS4_13SM90_TMA_LOADES25_EEENS5_IJS1T_NSN_INS5_IJNS5_IJNS5_IJSQ_NSA_ILi2EEEEEEST_EEESB_S1W_EEENS5_IJS1Z_SX_NS5_IJSP_NSA_ILi1024EEEEEEEEEEEEEEvS24_EENS_8epilogue10collective18CollectiveEpilogueINS2H_23Sm100TmaWarpSpecializedILi4ELi2ELi64ELb1ELb0EEEJSI_NS5_IJNSN_ISF_SB_EENSN_ISH_SB_EEEEENS_10bfloat16_tESM_S2P_SM_NS2H_6fusion15FusionCallbacksIS2L_NS2Q_17LinearCombinationIS2P_fS2P_fLNS_15FloatRoundStyleE2EEESI_S2O_JEEENS4_5SM1004TMEM4LOAD26SM100_TMEM_LOAD_32dp32b64xES25_NS1L_INS1M_ILi3ELi4ELi3EEENS1O_ILi16EEES1S_EENS4_39AutoVectorizingCopyWithAssumedAlignmentILi128EEENS4_14SM90_TMA_STOREES32_S34_S34_EEEvvEEEEvNT_6ParamsE)
        /*0b5c*/ 	.short	0x0380
        /*0b5e*/ 	.short	0x0c00


	//----- nvinfo : EIATTR_SW_WAR
	.align		4
.L_55:
        /*0b60*/ 	.byte	0x04, 0x36
        /*0b62*/ 	.short	(.L_57 - .L_56)
.L_56:
        /*0b64*/ 	.word	0x00000008
.L_57:


//--------------------- .nv.callgraph             --------------------------
	.section	.nv.callgraph,"",@"SHT_CUDA_CALLGRAPH"
	.align	4
	.sectionentsize	8
	.align		4
        /*0000*/ 	.word	0x00000000
	.align		4
        /*0004*/ 	.word	0xffffffff
	.align		4
        /*0008*/ 	.word	index@(_ZN7cutlass13device_kernelINS_4gemm6kernel13GemmUniversalIN4cute5tupleIJiiiiEEENS1_10collective13CollectiveMmaINS1_46MainloopSm100TmaUmmaWarpSpecializedBlockScaledILi11ELi2ELi1ENS5_IJNS4_1CILi1EEENSA_ILi8EEESB_EEEEENS5_IJNSA_ILi128EEENSA_ILi256EEENSA_ILi64EEEEEENS5_IJNS_12float_e2m1_tENS_13float_ue4m3_tEEEENS5_IJNS5_IJlSB_lEEENS4_6LayoutINS5_IJNS5_IJNS5_IJNSA_ILi32EEENSA_ILi4EEEEEEiEEENS5_IJNS5_IJNSA_ILi16EEESP_EEEiEEENS5_IJSB_iEEEEEENS5_IJSU_NS5_IJNS5_IJNSA_ILi0EEESB_EEENSA_ILi512EEEEEENS5_IJSX_iEEEEEEEEEEESL_S14_NS4_8TiledMMAINS4_8MMA_AtomIJNS4_17SM100_MMA_MXF4_SSISJ_SJ_fSK_Li128ELi256ELi16ELNS4_4UMMA5MajorE0ELS19_0ELNS18_7ScaleInE0ELS1A_0EEEEEENSN_INS5_IJSB_SB_SB_EEENS5_IJSX_SX_SX_EEEEENS5_IJNS4_10UnderscoreES1G_S1G_EEEEENS5_IJNS4_23SM90_TMA_LOAD_MULTICASTES1J_EEENS5_IJNS4_14ComposedLayoutINS4_7SwizzleILi1ELi4ELi3EEENS4_18smem_ptr_flag_bitsILi4EEENSN_INS5_IJSC_SH_EEENS5_IJSH_SB_EEEEEEENSN_INS5_IJNS5_IJNS5_IJSQ_SB_EEEST_EEESB_NS5_IJSB_SB_EEEEEENS5_IJNS5_IJNS5_IJST_SZ_EEESY_EEESX_NS5_IJSP_SZ_EEEEEEEEEEEvNS4_8identityENS5_IJNS4_13SM90_TMA_LOADES25_EEENS5_IJS1T_NSN_INS5_IJNS5_IJNS5_IJSQ_NSA_ILi2EEEEEEST_EEESB_S1W_EEENS5_IJS1Z_SX_NS5_IJSP_NSA_ILi1024EEEEEEEEEEEEEEvS24_EENS_8epilogue10collective18CollectiveEpilogueINS2H_23Sm100TmaWarpSpecializedILi4ELi2ELi64ELb1ELb0EEEJSI_NS5_IJNSN_ISF_SB_EENSN_ISH_SB_EEEEENS_10bfloat16_tESM_S2P_SM_NS2H_6fusion15FusionCallbacksIS2L_NS2Q_17LinearCombinationIS2P_fS2P_fLNS_15FloatRoundStyleE2EEESI_S2O_JEEENS4_5SM1004TMEM4LOAD26SM100_TMEM_LOAD_32dp32b64xES25_NS1L_INS1M_ILi3ELi4ELi3EEENS1O_ILi16EEES1S_EENS4_39AutoVectorizingCopyWithAssumedAlignmentILi128EEENS4_14SM90_TMA_STOREES32_S34_S34_EEEvvEEEEvNT_6ParamsE)
	.align		4
        /*000c*/ 	.word	index@(__assertfail)
	.align		4
        /*0010*/ 	.word	0x00000000
	.align		4
        /*0014*/ 	.word	0xfffffffe
	.align		4
        /*0018*/ 	.word	0x00000000
	.align		4
        /*001c*/ 	.word	0xfffffffd
	.align		4
        /*0020*/ 	.word	0x00000000
	.align		4
        /*0024*/ 	.word	0xfffffffc


//--------------------- .nv.constant4             --------------------------
	.section	.nv.constant4,"a",@progbits
	.align	8
	.align		8
.nv.constant4:
        /*0000*/ 	.dword	__assertfail
	.align		8
        /*0008*/ 	.dword	__unnamed_1
	.align		8
        /*0010*/ 	.dword	__unnamed_2
	.align		8
        /*0018*/ 	.dword	_ZN40_INTERNAL_b3803dfe_4_k_cu_f148893d_207444cuda3std3__45__cpo5beginE
	.align		8
        /*0020*/ 	.dword	_ZN40_INTERNAL_b3803dfe_4_k_cu_f148893d_207444cuda3std3__45__cpo3endE
	.align		8
        /*0028*/ 	.dword	_ZN40_INTERNAL_b3803dfe_4_k_cu_f148893d_207444cuda3std3__45__cpo6cbeginE
	.align		8
        /*0030*/ 	.dword	_ZN40_INTERNAL_b3803dfe_4_k_cu_f148893d_207444cuda3std3__45__cpo4cendE
	.align		8
        /*0038*/ 	.dword	_ZN40_INTERNAL_b3803dfe_4_k_cu_f148893d_207444cuda3std3__442_GLOBAL__N__b3803dfe_4_k_cu_f148893d_207446ignoreE
	.align		8
        /*0040*/ 	.dword	_ZN40_INTERNAL_b3803dfe_4_k_cu_f148893d_207444cuda3std3__419piecewise_constructE
	.align		8
        /*0048*/ 	.dword	_ZN40_INTERNAL_b3803dfe_4_k_cu_f148893d_207444cuda3std3__48in_placeE
	.align		8
        /*0050*/ 	.dword	_ZN40_INTERNAL_b3803dfe_4_k_cu_f148893d_207444cuda3std6ranges3__45__cpo4swapE
	.align		8
        /*0058*/ 	.dword	_ZN40_INTERNAL_b3803dfe_4_k_cu_f148893d_207444cuda3std6ranges3__45__cpo9iter_moveE
	.align		8
        /*0060*/ 	.dword	_ZN40_INTERNAL_b3803dfe_4_k_cu_f148893d_207444cute7productE
	.align		8
        /*0068*/ 	.dword	_ZN40_INTERNAL_b3803dfe_4_k_cu_f148893d_207444cute1_E
	.align		8
        /*0070*/ 	.dword	$str$25
	.align		8
        /*0078*/ 	.dword	$str$26
	.align		8
        /*0080*/ 	.dword	$str$29
	.align		8
        /*0088*/ 	.dword	$str$30


//--------------------- .text._ZN7cutlass13device_kernelINS_4gemm6kernel13GemmUniversalIN4cute5tupleIJiiiiEEENS1_10collective13CollectiveMmaINS1_46MainloopSm100TmaUmmaWarpSpecializedBlockScaledILi11ELi2ELi1ENS5_IJNS4_1CILi1EEENSA_ILi8EEESB_EEEEENS5_IJNSA_ILi128EEENSA_ILi256EEENSA_ILi64EEEEEENS5_IJNS_12float_e2m1_tENS_13float_ue4m3_tEEEENS5_IJNS5_IJlSB_lEEENS4_6LayoutINS5_IJNS5_IJNS5_IJNSA_ILi32EEENSA_ILi4EEEEEEiEEENS5_IJNS5_IJNSA_ILi16EEESP_EEEiEEENS5_IJSB_iEEEEEENS5_IJSU_NS5_IJNS5_IJNSA_ILi0EEESB_EEENSA_ILi512EEEEEENS5_IJSX_iEEEEEEEEEEESL_S14_NS4_8TiledMMAINS4_8MMA_AtomIJNS4_17SM100_MMA_MXF4_SSISJ_SJ_fSK_Li128ELi256ELi16ELNS4_4UMMA5MajorE0ELS19_0ELNS18_7ScaleInE0ELS1A_0EEEEEENSN_INS5_IJSB_SB_SB_EEENS5_IJSX_SX_SX_EEEEENS5_IJNS4_10UnderscoreES1G_S1G_EEEEENS5_IJNS4_23SM90_TMA_LOAD_MULTICASTES1J_EEENS5_IJNS4_14ComposedLayoutINS4_7SwizzleILi1ELi4ELi3EEENS4_18smem_ptr_flag_bitsILi4EEENSN_INS5_IJSC_SH_EEENS5_IJSH_SB_EEEEEEENSN_INS5_IJNS5_IJNS5_IJSQ_SB_EEEST_EEESB_NS5_IJSB_SB_EEEEEENS5_IJNS5_IJNS5_IJST_SZ_EEESY_EEESX_NS5_IJSP_SZ_EEEEEEEEEEEvNS4_8identityENS5_IJNS4_13SM90_TMA_LOADES25_EEENS5_IJS1T_NSN_INS5_IJNS5_IJNS5_IJSQ_NSA_ILi2EEEEEEST_EEESB_S1W_EEENS5_IJS1Z_SX_NS5_IJSP_NSA_ILi1024EEEEEEEEEEEEEEvS24_EENS_8epilogue10collective18CollectiveEpilogueINS2H_23Sm100TmaWarpSpecializedILi4ELi2ELi64ELb1ELb0EEEJSI_NS5_IJNSN_ISF_SB_EENSN_ISH_SB_EEEEENS_10bfloat16_tESM_S2P_SM_NS2H_6fusion15FusionCallbacksIS2L_NS2Q_17LinearCombinationIS2P_fS2P_fLNS_15FloatRoundStyleE2EEESI_S2O_JEEENS4_5SM1004TMEM4LOAD26SM100_TMEM_LOAD_32dp32b64xES25_NS1L_INS1M_ILi3ELi4ELi3EEENS1O_ILi16EEES1S_EENS4_39AutoVectorizingCopyWithAssumedAlignmentILi128EEENS4_14SM90_TMA_STOREES32_S34_S34_EEEvvEEEEvNT_6ParamsE --------------------------
	.section	.text._ZN7cutlass13device_kernelINS_4gemm6kernel13GemmUniversalIN4cute5tupleIJiiiiEEENS1_10collective13CollectiveMmaINS1_46MainloopSm100TmaUmmaWarpSpecializedBlockScaledILi11ELi2ELi1ENS5_IJNS4_1CILi1EEENSA_ILi8EEESB_EEEEENS5_IJNSA_ILi128EEENSA_ILi256EEENSA_ILi64EEEEEENS5_IJNS_12float_e2m1_tENS_13float_ue4m3_tEEEENS5_IJNS5_IJlSB_lEEENS4_6LayoutINS5_IJNS5_IJNS5_IJNSA_ILi32EEENSA_ILi4EEEEEEiEEENS5_IJNS5_IJNSA_ILi16EEESP_EEEiEEENS5_IJSB_iEEEEEENS5_IJSU_NS5_IJNS5_IJNSA_ILi0EEESB_EEENSA_ILi512EEEEEENS5_IJSX_iEEEEEEEEEEESL_S14_NS4_8TiledMMAINS4_8MMA_AtomIJNS4_17SM100_MMA_MXF4_SSISJ_SJ_fSK_Li128ELi256ELi16ELNS4_4UMMA5MajorE0ELS19_0ELNS18_7ScaleInE0ELS1A_0EEEEEENSN_INS5_IJSB_SB_SB_EEENS5_IJSX_SX_SX_EEEEENS5_IJNS4_10UnderscoreES1G_S1G_EEEEENS5_IJNS4_23SM90_TMA_LOAD_MULTICASTES1J_EEENS5_IJNS4_14ComposedLayoutINS4_7SwizzleILi1ELi4ELi3EEENS4_18smem_ptr_flag_bitsILi4EEENSN_INS5_IJSC_SH_EEENS5_IJSH_SB_EEEEEEENSN_INS5_IJNS5_IJNS5_IJSQ_SB_EEEST_EEESB_NS5_IJSB_SB_EEEEEENS5_IJNS5_IJNS5_IJST_SZ_EEESY_EEESX_NS5_IJSP_SZ_EEEEEEEEEEEvNS4_8identityENS5_IJNS4_13SM90_TMA_LOADES25_EEENS5_IJS1T_NSN_INS5_IJNS5_IJNS5_IJSQ_NSA_ILi2EEEEEEST_EEESB_S1W_EEENS5_IJS1Z_SX_NS5_IJSP_NSA_ILi1024EEEEEEEEEEEEEEvS24_EENS_8epilogue10collective18CollectiveEpilogueINS2H_23Sm100TmaWarpSpecializedILi4ELi2ELi64ELb1ELb0EEEJSI_NS5_IJNSN_ISF_SB_EENSN_ISH_SB_EEEEENS_10bfloat16_tESM_S2P_SM_NS2H_6fusion15FusionCallbacksIS2L_NS2Q_17LinearCombinationIS2P_fS2P_fLNS_15FloatRoundStyleE2EEESI_S2O_JEEENS4_5SM1004TMEM4LOAD26SM100_TMEM_LOAD_32dp32b64xES25_NS1L_INS1M_ILi3ELi4ELi3EEENS1O_ILi16EEES1S_EENS4_39AutoVectorizingCopyWithAssumedAlignmentILi128EEENS4_14SM90_TMA_STOREES32_S34_S34_EEEvvEEEEvNT_6ParamsE,"ax",@progbits
	.align	128
.text._ZN7cutlass13device_kernelINS_4gemm6kernel13GemmUniversalIN4cute5tupleIJiiiiEEENS1_10collective13CollectiveMmaINS1_46MainloopSm100TmaUmmaWarpSpecializedBlockScaledILi11ELi2ELi1ENS5_IJNS4_1CILi1EEENSA_ILi8EEESB_EEEEENS5_IJNSA_ILi128EEENSA_ILi256EEENSA_ILi64EEEEEENS5_IJNS_12float_e2m1_tENS_13float_ue4m3_tEEEENS5_IJNS5_IJlSB_lEEENS4_6LayoutINS5_IJNS5_IJNS5_IJNSA_ILi32EEENSA_ILi4EEEEEEiEEENS5_IJNS5_IJNSA_ILi16EEESP_EEEiEEENS5_IJSB_iEEEEEENS5_IJSU_NS5_IJNS5_IJNSA_ILi0EEESB_EEENSA_ILi512EEEEEENS5_IJSX_iEEEEEEEEEEESL_S14_NS4_8TiledMMAINS4_8MMA_AtomIJNS4_17SM100_MMA_MXF4_SSISJ_SJ_fSK_Li128ELi256ELi16ELNS4_4UMMA5MajorE0ELS19_0ELNS18_7ScaleInE0ELS1A_0EEEEEENSN_INS5_IJSB_SB_SB_EEENS5_IJSX_SX_SX_EEEEENS5_IJNS4_10UnderscoreES1G_S1G_EEEEENS5_IJNS4_23SM90_TMA_LOAD_MULTICASTES1J_EEENS5_IJNS4_14ComposedLayoutINS4_7SwizzleILi1ELi4ELi3EEENS4_18smem_ptr_flag_bitsILi4EEENSN_INS5_IJSC_SH_EEENS5_IJSH_SB_EEEEEEENSN_INS5_IJNS5_IJNS5_IJSQ_SB_EEEST_EEESB_NS5_IJSB_SB_EEEEEENS5_IJNS5_IJNS5_IJST_SZ_EEESY_EEESX_NS5_IJSP_SZ_EEEEEEEEEEEvNS4_8identityENS5_IJNS4_13SM90_TMA_LOADES25_EEENS5_IJS1T_NSN_INS5_IJNS5_IJNS5_IJSQ_NSA_ILi2EEEEEEST_EEESB_S1W_EEENS5_IJS1Z_SX_NS5_IJSP_NSA_ILi1024EEEEEEEEEEEEEEvS24_EENS_8epilogue10collective18CollectiveEpilogueINS2H_23Sm100TmaWarpSpecializedILi4ELi2ELi64ELb1ELb0EEEJSI_NS5_IJNSN_ISF_SB_EENSN_ISH_SB_EEEEENS_10bfloat16_tESM_S2P_SM_NS2H_6fusion15FusionCallbacksIS2L_NS2Q_17LinearCombinationIS2P_fS2P_fLNS_15FloatRoundStyleE2EEESI_S2O_JEEENS4_5SM1004TMEM4LOAD26SM100_TMEM_LOAD_32dp32b64xES25_NS1L_INS1M_ILi3ELi4ELi3EEENS1O_ILi16EEES1S_EENS4_39AutoVectorizingCopyWithAssumedAlignmentILi128EEENS4_14SM90_TMA_STOREES32_S34_S34_EEEvvEEEEvNT_6ParamsE:
        .type           _ZN7cutlass13device_kernelINS_4gemm6kernel13GemmUniversalIN4cute5tupleIJiiiiEEENS1_10collective13CollectiveMmaINS1_46MainloopSm100TmaUmmaWarpSpecializedBlockScaledILi11ELi2ELi1ENS5_IJNS4_1CILi1EEENSA_ILi8EEESB_EEEEENS5_IJNSA_ILi128EEENSA_ILi256EEENSA_ILi64EEEEEENS5_IJNS_12float_e2m1_tENS_13float_ue4m3_tEEEENS5_IJNS5_IJlSB_lEEENS4_6LayoutINS5_IJNS5_IJNS5_IJNSA_ILi32EEENSA_ILi4EEEEEEiEEENS5_IJNS5_IJNSA_ILi16EEESP_EEEiEEENS5_IJSB_iEEEEEENS5_IJSU_NS5_IJNS5_IJNSA_ILi0EEESB_EEENSA_ILi512EEEEEENS5_IJSX_iEEEEEEEEEEESL_S14_NS4_8TiledMMAINS4_8MMA_AtomIJNS4_17SM100_MMA_MXF4_SSISJ_SJ_fSK_Li128ELi256ELi16ELNS4_4UMMA5MajorE0ELS19_0ELNS18_7ScaleInE0ELS1A_0EEEEEENSN_INS5_IJSB_SB_SB_EEENS5_IJSX_SX_SX_EEEEENS5_IJNS4_10UnderscoreES1G_S1G_EEEEENS5_IJNS4_23SM90_TMA_LOAD_MULTICASTES1J_EEENS5_IJNS4_14ComposedLayoutINS4_7SwizzleILi1ELi4ELi3EEENS4_18smem_ptr_flag_bitsILi4EEENSN_INS5_IJSC_SH_EEENS5_IJSH_SB_EEEEEEENSN_INS5_IJNS5_IJNS5_IJSQ_SB_EEEST_EEESB_NS5_IJSB_SB_EEEEEENS5_IJNS5_IJNS5_IJST_SZ_EEESY_EEESX_NS5_IJSP_SZ_EEEEEEEEEEEvNS4_8identityENS5_IJNS4_13SM90_TMA_LOADES25_EEENS5_IJS1T_NSN_INS5_IJNS5_IJNS5_IJSQ_NSA_ILi2EEEEEEST_EEESB_S1W_EEENS5_IJS1Z_SX_NS5_IJSP_NSA_ILi1024EEEEEEEEEEEEEEvS24_EENS_8epilogue10collective18CollectiveEpilogueINS2H_23Sm100TmaWarpSpecializedILi4ELi2ELi64ELb1ELb0EEEJSI_NS5_IJNSN_ISF_SB_EENSN_ISH_SB_EEEEENS_10bfloat16_tESM_S2P_SM_NS2H_6fusion15FusionCallbacksIS2L_NS2Q_17LinearCombinationIS2P_fS2P_fLNS_15FloatRoundStyleE2EEESI_S2O_JEEENS4_5SM1004TMEM4LOAD26SM100_TMEM_LOAD_32dp32b64xES25_NS1L_INS1M_ILi3ELi4ELi3EEENS1O_ILi16EEES1S_EENS4_39AutoVectorizingCopyWithAssumedAlignmentILi128EEENS4_14SM90_TMA_STOREES32_S34_S34_EEEvvEEEEvNT_6ParamsE,@function
        .size           _ZN7cutlass13device_kernelINS_4gemm6kernel13GemmUniversalIN4cute5tupleIJiiiiEEENS1_10collective13CollectiveMmaINS1_46MainloopSm100TmaUmmaWarpSpecializedBlockScaledILi11ELi2ELi1ENS5_IJNS4_1CILi1EEENSA_ILi8EEESB_EEEEENS5_IJNSA_ILi128EEENSA_ILi256EEENSA_ILi64EEEEEENS5_IJNS_12float_e2m1_tENS_13float_ue4m3_tEEEENS5_IJNS5_IJlSB_lEEENS4_6LayoutINS5_IJNS5_IJNS5_IJNSA_ILi32EEENSA_ILi4EEEEEEiEEENS5_IJNS5_IJNSA_ILi16EEESP_EEEiEEENS5_IJSB_iEEEEEENS5_IJSU_NS5_IJNS5_IJNSA_ILi0EEESB_EEENSA_ILi512EEEEEENS5_IJSX_iEEEEEEEEEEESL_S14_NS4_8TiledMMAINS4_8MMA_AtomIJNS4_17SM100_MMA_MXF4_SSISJ_SJ_fSK_Li128ELi256ELi16ELNS4_4UMMA5MajorE0ELS19_0ELNS18_7ScaleInE0ELS1A_0EEEEEENSN_INS5_IJSB_SB_SB_EEENS5_IJSX_SX_SX_EEEEENS5_IJNS4_10UnderscoreES1G_S1G_EEEEENS5_IJNS4_23SM90_TMA_LOAD_MULTICASTES1J_EEENS5_IJNS4_14ComposedLayoutINS4_7SwizzleILi1ELi4ELi3EEENS4_18smem_ptr_flag_bitsILi4EEENSN_INS5_IJSC_SH_EEENS5_IJSH_SB_EEEEEEENSN_INS5_IJNS5_IJNS5_IJSQ_SB_EEEST_EEESB_NS5_IJSB_SB_EEEEEENS5_IJNS5_IJNS5_IJST_SZ_EEESY_EEESX_NS5_IJSP_SZ_EEEEEEEEEEEvNS4_8identityENS5_IJNS4_13SM90_TMA_LOADES25_EEENS5_IJS1T_NSN_INS5_IJNS5_IJNS5_IJSQ_NSA_ILi2EEEEEEST_EEESB_S1W_EEENS5_IJS1Z_SX_NS5_IJSP_NSA_ILi1024EEEEEEEEEEEEEEvS24_EENS_8epilogue10collective18CollectiveEpilogueINS2H_23Sm100TmaWarpSpecializedILi4ELi2ELi64ELb1ELb0EEEJSI_NS5_IJNSN_ISF_SB_EENSN_ISH_SB_EEEEENS_10bfloat16_tESM_S2P_SM_NS2H_6fusion15FusionCallbacksIS2L_NS2Q_17LinearCombinationIS2P_fS2P_fLNS_15FloatRoundStyleE2EEESI_S2O_JEEENS4_5SM1004TMEM4LOAD26SM100_TMEM_LOAD_32dp32b64xES25_NS1L_INS1M_ILi3ELi4ELi3EEENS1O_ILi16EEES1S_EENS4_39AutoVectorizingCopyWithAssumedAlignmentILi128EEENS4_14SM90_TMA_STOREES32_S34_S34_EEEvvEEEEvNT_6ParamsE,(.L_x_201 - _ZN7cutlass13device_kernelINS_4gemm6kernel13GemmUniversalIN4cute5tupleIJiiiiEEENS1_10collective13CollectiveMmaINS1_46MainloopSm100TmaUmmaWarpSpecializedBlockScaledILi11ELi2ELi1ENS5_IJNS4_1CILi1EEENSA_ILi8EEESB_EEEEENS5_IJNSA_ILi128EEENSA_ILi256EEENSA_ILi64EEEEEENS5_IJNS_12float_e2m1_tENS_13float_ue4m3_tEEEENS5_IJNS5_IJlSB_lEEENS4_6LayoutINS5_IJNS5_IJNS5_IJNSA_ILi32EEENSA_ILi4EEEEEEiEEENS5_IJNS5_IJNSA_ILi16EEESP_EEEiEEENS5_IJSB_iEEEEEENS5_IJSU_NS5_IJNS5_IJNSA_ILi0EEESB_EEENSA_ILi512EEEEEENS5_IJSX_iEEEEEEEEEEESL_S14_NS4_8TiledMMAINS4_8MMA_AtomIJNS4_17SM100_MMA_MXF4_SSISJ_SJ_fSK_Li128ELi256ELi16ELNS4_4UMMA5MajorE0ELS19_0ELNS18_7ScaleInE0ELS1A_0EEEEEENSN_INS5_IJSB_SB_SB_EEENS5_IJSX_SX_SX_EEEEENS5_IJNS4_10UnderscoreES1G_S1G_EEEEENS5_IJNS4_23SM90_TMA_LOAD_MULTICASTES1J_EEENS5_IJNS4_14ComposedLayoutINS4_7SwizzleILi1ELi4ELi3EEENS4_18smem_ptr_flag_bitsILi4EEENSN_INS5_IJSC_SH_EEENS5_IJSH_SB_EEEEEEENSN_INS5_IJNS5_IJNS5_IJSQ_SB_EEEST_EEESB_NS5_IJSB_SB_EEEEEENS5_IJNS5_IJNS5_IJST_SZ_EEESY_EEESX_NS5_IJSP_SZ_EEEEEEEEEEEvNS4_8identityENS5_IJNS4_13SM90_TMA_LOADES25_EEENS5_IJS1T_NSN_INS5_IJNS5_IJNS5_IJSQ_NSA_ILi2EEEEEEST_EEESB_S1W_EEENS5_IJS1Z_SX_NS5_IJSP_NSA_ILi1024EEEEEEEEEEEEEEvS24_EENS_8epilogue10collective18CollectiveEpilogueINS2H_23Sm100TmaWarpSpecializedILi4ELi2ELi64ELb1ELb0EEEJSI_NS5_IJNSN_ISF_SB_EENSN_ISH_SB_EEEEENS_10bfloat16_tESM_S2P_SM_NS2H_6fusion15FusionCallbacksIS2L_NS2Q_17LinearCombinationIS2P_fS2P_fLNS_15FloatRoundStyleE2EEESI_S2O_JEEENS4_5SM1004TMEM4LOAD26SM100_TMEM_LOAD_32dp32b64xES25_NS1L_INS1M_ILi3ELi4ELi3EEENS1O_ILi16EEES1S_EENS4_39AutoVectorizingCopyWithAssumedAlignmentILi128EEENS4_14SM90_TMA_STOREES32_S34_S34_EEEvvEEEEvNT_6ParamsE)
        .other          _ZN7cutlass13device_kernelINS_4gemm6kernel13GemmUniversalIN4cute5tupleIJiiiiEEENS1_10collective13CollectiveMmaINS1_46MainloopSm100TmaUmmaWarpSpecializedBlockScaledILi11ELi2ELi1ENS5_IJNS4_1CILi1EEENSA_ILi8EEESB_EEEEENS5_IJNSA_ILi128EEENSA_ILi256EEENSA_ILi64EEEEEENS5_IJNS_12float_e2m1_tENS_13float_ue4m3_tEEEENS5_IJNS5_IJlSB_lEEENS4_6LayoutINS5_IJNS5_IJNS5_IJNSA_ILi32EEENSA_ILi4EEEEEEiEEENS5_IJNS5_IJNSA_ILi16EEESP_EEEiEEENS5_IJSB_iEEEEEENS5_IJSU_NS5_IJNS5_IJNSA_ILi0EEESB_EEENSA_ILi512EEEEEENS5_IJSX_iEEEEEEEEEEESL_S14_NS4_8TiledMMAINS4_8MMA_AtomIJNS4_17SM100_MMA_MXF4_SSISJ_SJ_fSK_Li128ELi256ELi16ELNS4_4UMMA5MajorE0ELS19_0ELNS18_7ScaleInE0ELS1A_0EEEEEENSN_INS5_IJSB_SB_SB_EEENS5_IJSX_SX_SX_EEEEENS5_IJNS4_10UnderscoreES1G_S1G_EEEEENS5_IJNS4_23SM90_TMA_LOAD_MULTICASTES1J_EEENS5_IJNS4_14ComposedLayoutINS4_7SwizzleILi1ELi4ELi3EEENS4_18smem_ptr_flag_bitsILi4EEENSN_INS5_IJSC_SH_EEENS5_IJSH_SB_EEEEEEENSN_INS5_IJNS5_IJNS5_IJSQ_SB_EEEST_EEESB_NS5_IJSB_SB_EEEEEENS5_IJNS5_IJNS5_IJST_SZ_EEESY_EEESX_NS5_IJSP_SZ_EEEEEEEEEEEvNS4_8identityENS5_IJNS4_13SM90_TMA_LOADES25_EEENS5_IJS1T_NSN_INS5_IJNS5_IJNS5_IJSQ_NSA_ILi2EEEEEEST_EEESB_S1W_EEENS5_IJS1Z_SX_NS5_IJSP_NSA_ILi1024EEEEEEEEEEEEEEvS24_EENS_8epilogue10collective18CollectiveEpilogueINS2H_23Sm100TmaWarpSpecializedILi4ELi2ELi64ELb1ELb0EEEJSI_NS5_IJNSN_ISF_SB_EENSN_ISH_SB_EEEEENS_10bfloat16_tESM_S2P_SM_NS2H_6fusion15FusionCallbacksIS2L_NS2Q_17LinearCombinationIS2P_fS2P_fLNS_15FloatRoundStyleE2EEESI_S2O_JEEENS4_5SM1004TMEM4LOAD26SM100_TMEM_LOAD_32dp32b64xES25_NS1L_INS1M_ILi3ELi4ELi3EEENS1O_ILi16EEES1S_EENS4_39AutoVectorizingCopyWithAssumedAlignmentILi128EEENS4_14SM90_TMA_STOREES32_S34_S34_EEEvvEEEEvNT_6ParamsE,@"STO_CUDA_ENTRY STV_DEFAULT"
_ZN7cutlass13device_kernelINS_4gemm6kernel13GemmUniversalIN4cute5tupleIJiiiiEEENS1_10collective13CollectiveMmaINS1_46MainloopSm100TmaUmmaWarpSpecializedBlockScaledILi11ELi2ELi1ENS5_IJNS4_1CILi1EEENSA_ILi8EEESB_EEEEENS5_IJNSA_ILi128EEENSA_ILi256EEENSA_ILi64EEEEEENS5_IJNS_12float_e2m1_tENS_13float_ue4m3_tEEEENS5_IJNS5_IJlSB_lEEENS4_6LayoutINS5_IJNS5_IJNS5_IJNSA_ILi32EEENSA_ILi4EEEEEEiEEENS5_IJNS5_IJNSA_ILi16EEESP_EEEiEEENS5_IJSB_iEEEEEENS5_IJSU_NS5_IJNS5_IJNSA_ILi0EEESB_EEENSA_ILi512EEEEEENS5_IJSX_iEEEEEEEEEEESL_S14_NS4_8TiledMMAINS4_8MMA_AtomIJNS4_17SM100_MMA_MXF4_SSISJ_SJ_fSK_Li128ELi256ELi16ELNS4_4UMMA5MajorE0ELS19_0ELNS18_7ScaleInE0ELS1A_0EEEEEENSN_INS5_IJSB_SB_SB_EEENS5_IJSX_SX_SX_EEEEENS5_IJNS4_10UnderscoreES1G_S1G_EEEEENS5_IJNS4_23SM90_TMA_LOAD_MULTICASTES1J_EEENS5_IJNS4_14ComposedLayoutINS4_7SwizzleILi1ELi4ELi3EEENS4_18smem_ptr_flag_bitsILi4EEENSN_INS5_IJSC_SH_EEENS5_IJSH_SB_EEEEEEENSN_INS5_IJNS5_IJNS5_IJSQ_SB_EEEST_EEESB_NS5_IJSB_SB_EEEEEENS5_IJNS5_IJNS5_IJST_SZ_EEESY_EEESX_NS5_IJSP_SZ_EEEEEEEEEEEvNS4_8identityENS5_IJNS4_13SM90_TMA_LOADES25_EEENS5_IJS1T_NSN_INS5_IJNS5_IJNS5_IJSQ_NSA_ILi2EEEEEEST_EEESB_S1W_EEENS5_IJS1Z_SX_NS5_IJSP_NSA_ILi1024EEEEEEEEEEEEEEvS24_EENS_8epilogue10collective18CollectiveEpilogueINS2H_23Sm100TmaWarpSpecializedILi4ELi2ELi64ELb1ELb0EEEJSI_NS5_IJNSN_ISF_SB_EENSN_ISH_SB_EEEEENS_10bfloat16_tESM_S2P_SM_NS2H_6fusion15FusionCallbacksIS2L_NS2Q_17LinearCombinationIS2P_fS2P_fLNS_15FloatRoundStyleE2EEESI_S2O_JEEENS4_5SM1004TMEM4LOAD26SM100_TMEM_LOAD_32dp32b64xES25_NS1L_INS1M_ILi3ELi4ELi3EEENS1O_ILi16EEES1S_EENS4_39AutoVectorizingCopyWithAssumedAlignmentILi128EEENS4_14SM90_TMA_STOREES32_S34_S34_EEEvvEEEEvNT_6ParamsE:
[----:B------:R-:W1:Y:S01]  /*0000*/  LDC R1, c[0x0][0x37c] ;  /* 0x0000df00ff017b82 */ /* 0x000e620000000800 */
[----:B------:R-:W2:Y:S01]  /*0010*/  S2R R165, SR_TID.X ;  /* 0x0000000000a57919 */ /* 0x000ea20000002100 */
[----:B------:R-:W3:Y:S01]  /*0020*/  LDCU.64 UR4, c[0x0][0xc90] ;  /* 0x00019200ff0477ac */ /* 0x000ee20008000a00 */
[----:B------:R-:W-:Y:S02]  /*0030*/  PRMT R151, RZ, 0x7610, R151 ;  /* 0x00007610ff977816 */ /* 0x000fe40000000097 */
[----:B------:R-:W-:Y:S01]  /*0040*/  ELECT P6, URZ, PT ;  /* 0x0000000000ff782f */ /* 0x000fe200038c0000 */
[----:B------:R-:W4:Y:S01]  /*0050*/  LDCU.64 UR46, c[0x0][0x358] ;  /* 0x00006b00ff2e77ac */ /* 0x000f220008000a00 */
[----:B---3--:R-:W-:-:S04]  /*0060*/  UISETP.NE.U32.AND UP0, UPT, UR4, URZ, UPT ;  /* 0x000000ff0400728c */ /* 0x008fc8000bf05070 */
[----:B------:R-:W-:Y:S01]  /*0070*/  UISETP.NE.AND.EX UP0, UPT, UR5, URZ, UPT, UP0 ;  /* 0x000000ff0500728c */ /* 0x000fe2000bf05300 */
[----:B--2---:R-:W-:-:S05]  /*0080*/  SHF.R.U32.HI R158, RZ, 0x5, R165 ;  /* 0x00000005ff9e7819 */ /* 0x004fca00000116a5 */
[----:B------:R-:W2:Y:S02]  /*0090*/  SHFL.IDX PT, R0, R158, RZ, 0x1f ;  /* 0x00001fff9e007589 */ /* 0x000ea400000e0000 */
[----:B--2---:R-:W-:Y:S01]  /*00a0*/  R2UR UR6, R0 ;  /* 0x00000000000672ca */ /* 0x004fe200000e0000 */
[----:B-1--4-:R-:W-:-:S14]  /*00b0*/  BRA.U UP0, `(.L_x_0) ;  /* 0x00000001002c7547 */ /* 0x012fdc000b800000 */
[----:B------:R-:W1:Y:S02]  /*00c0*/  LDCU.64 UR8, c[0x0][0xc88] ;  /* 0x00019100ff0877ac */ /* 0x000e640008000a00 */
[----:B-1----:R-:W-:-:S04]  /*00d0*/  UISETP.NE.U32.AND UP0, UPT, UR8, URZ, UPT ;  /* 0x000000ff0800728c */ /* 0x002fc8000bf05070 */
[----:B------:R-:W-:-:S09]  /*00e0*/  UISETP.NE.AND.EX UP0, UPT, UR9, URZ, UPT, UP0 ;  /* 0x000000ff0900728c */ /* 0x000fd2000bf05300 */
[----:B------:R-:W-:Y:S05]  /*00f0*/  BRA.U !UP0, `(.L_x_1) ;  /* 0x0000000108107547 */ /* 0x000fea000b800000 */
[----:B------:R-:W1:Y:S02]  /*0100*/  LDC.64 R2, c[0x0][0xc88] ;  /* 0x00032200ff027b82 */ /* 0x000e640000000a00 */
[----:B-1----:R1:W5:Y:S01]  /*0110*/  LDG.E R83, desc[UR46][R2.64] ;  /* 0x0000002e02537981 */ /* 0x002362000c1e1900 */
[----:B------:R-:W-:Y:S01]  /*0120*/  HFMA2 R151, -RZ, RZ, 0, 5.9604644775390625e-08 ;  /* 0x00000001ff977431 */ /* 0x000fe200000001ff */
[----:B------:R-:W-:Y:S05]  /*0130*/  BRA `(.L_x_0) ;  /* 0x00000000000c7947 */ /* 0x000fea0003800000 */
.L_x_1:
[----:B------:R-:W1:Y:S01]  /*0140*/  LDCU UR7, c[0x0][0xc80] ;  /* 0x00019000ff0777ac */ /* 0x000e620008000800 */
[----:B------:R-:W-:Y:S01]  /*0150*/  HFMA2 R151, -RZ, RZ, 0, 5.9604644775390625e-08 ;  /* 0x00000001ff977431 */ /* 0x000fe200000001ff */
[----:B-1----:R-:W-:Y:S02]  /*0160*/  MOV R83, UR7 ;  /* 0x0000000700537c02 */ /* 0x002fe40008000f00 */
.L_x_0:
[----:B------:R-:W2:Y:S02]  /*0170*/  LDCU.64 UR8, c[0x0][0xcb0] ;  /* 0x00019600ff0877ac */ /* 0x000ea40008000a00 */
[----:B--2---:R-:W-:-:S04]  /*0180*/  UISETP.NE.U32.AND UP0, UPT, UR8, URZ, UPT ;  /* 0x000000ff0800728c */ /* 0x004fc8000bf05070 */
[----:B------:R-:W-:-:S09]  /*0190*/  UISETP.NE.AND.EX UP0, UPT, UR9, URZ, UPT, UP0 ;  /* 0x000000ff0900728c */ /* 0x000fd2000bf05300 */
[----:B------:R-:W-:Y:S05]  /*01a0*/  BRA.U UP0, `(.L_x_2) ;  /* 0x0000000100247547 */ /* 0x000fea000b800000 */
[----:B------:R-:W2:Y:S02]  /*01b0*/  LDCU.64 UR8, c[0x0][0xca8] ;  /* 0x00019500ff0877ac */ /* 0x000ea40008000a00 */
[----:B--2---:R-:W-:-:S04]  /*01c0*/  UISETP.NE.U32.AND UP0, UPT, UR8, URZ, UPT ;  /* 0x000000ff0800728c */ /* 0x004fc8000bf05070 */
[----:B------:R-:W-:-:S09]  /*01d0*/  UISETP.NE.AND.EX UP0, UPT, UR9, URZ, UPT, UP0 ;  /* 0x000000ff0900728c */ /* 0x000fd2000bf05300 */
[----:B------:R-:W-:Y:S05]  /*01e0*/  BRA.U !UP0, `(.L_x_3) ;  /* 0x00000001080c7547 */ /* 0x000fea000b800000 */
[----:B------:R-:W2:Y:S02]  /*01f0*/  LDC.64 R76, c[0x0][0xca8] ;  /* 0x00032a00ff4c7b82 */ /* 0x000ea40000000a00 */
[----:B--2---:R2:W5:Y:S01]  /*0200*/  LDG.E R76, desc[UR46][R76.64] ;  /* 0x0000002e4c4c7981 */ /* 0x004562000c1e1900 */
[----:B------:R-:W-:Y:S05]  /*0210*/  BRA `(.L_x_2) ;  /* 0x0000000000087947 */ /* 0x000fea0003800000 */
.L_x_3:
[----:B------:R-:W2:Y:S02]  /*0220*/  LDCU UR7, c[0x0][0xca0] ;  /* 0x00019400ff0777ac */ /* 0x000ea40008000800 */
[----:B--2---:R-:W-:Y:S02]  /*0230*/  MOV R76, UR7 ;  /* 0x00000007004c7c02 */ /* 0x004fe40008000f00 */
.L_x_2:
[----:B------:R-:W-:Y:S01]  /*0240*/  IMAD.U32 R0, RZ, RZ, UR6 ;  /* 0x00000006ff007e24 */ /* 0x000fe2000f8e00ff */
[----:B------:R-:W-:Y:S04]  /*0250*/  BSSY.RECONVERGENT B0, `(.L_x_4) ;  /* 0x0000012000007945 */ /* 0x000fe80003800200 */
[C---:B------:R-:W-:Y:S02]  /*0260*/  ISETP.NE.OR P1, PT, R0.reuse, 0x1, !P6 ;  /* 0x000000010000780c */ /* 0x040fe40007725670 */
[----:B------:R-:W-:-:S11]  /*0270*/  ISETP.NE.OR P0, PT, R0, 0x3, !P6 ;  /* 0x000000030000780c */ /* 0x000fd60007705670 */
[----:B------:R-:W-:Y:S05]  /*0280*/  @P1 BRA `(.L_x_5) ;  /* 0x0000000000381947 */ /* 0x000fea0003800000 */
[----:B------:R-:W3:Y:S02]  /*0290*/  LDCU.64 UR8, c[0x0][0x348] ;  /* 0x00006900ff0877ac */ /* 0x000ee40008000a00 */
[----:B---3--:R-:W-:Y:S02]  /*02a0*/  UIADD3 UR14, UP3, UPT, UR8, 0x80, URZ ;  /* 0x00000080080e7890 */ /* 0x008fe4000ff7e0ff */
[----:B------:R-:W-:Y:S02]  /*02b0*/  UIADD3 UR12, UP2, UPT, UR8, 0x180, URZ ;  /* 0x00000180080c7890 */ /* 0x000fe4000ff5e0ff */
[----:B------:R-:W-:Y:S02]  /*02c0*/  UIADD3 UR10, UP1, UPT, UR8, 0x280, URZ ;  /* 0x00000280080a7890 */ /* 0x000fe4000ff3e0ff */
[----:B------:R-:W-:Y:S02]  /*02d0*/  UIADD3 UR8, UP0, UPT, UR8, 0x380, URZ ;  /* 0x0000038008087890 */ /* 0x000fe4000ff1e0ff */
[----:B------:R-:W-:-:S02]  /*02e0*/  UIADD3.X UR15, UPT, UPT, URZ, UR9, URZ, UP3, !UPT ;  /* 0x00000009ff0f7290 */ /* 0x000fc40009ffe4ff */
[----:B------:R-:W-:Y:S02]  /*02f0*/  UIADD3.X UR13, UPT, UPT, URZ, UR9, URZ, UP2, !UPT ;  /* 0x00000009ff0d7290 */ /* 0x000fe400097fe4ff */
[----:B------:R-:W-:Y:S02]  /*0300*/  UIADD3.X UR11, UPT, UPT, URZ, UR9, URZ, UP1, !UPT ;  /* 0x00000009ff0b7290 */ /* 0x000fe40008ffe4ff */
[----:B------:R-:W-:-:S03]  /*0310*/  UIADD3.X UR9, UPT, UPT, URZ, UR9, URZ, UP0, !UPT ;  /* 0x00000009ff097290 */ /* 0x000fc600087fe4ff */
[----:B------:R3:W-:Y:S02]  /*0320*/  UTMACCTL.PF [UR14] ;  /* 0x000000000e0079b9 */ /* 0x0007e40008040000 */
[----:B------:R3:W-:Y:S02]  /*0330*/  UTMACCTL.PF [UR12] ;  /* 0x000000000c0079b9 */ /* 0x0007e40008040000 */
[----:B------:R3:W-:Y:S02]  /*0340*/  UTMACCTL.PF [UR10] ;  /* 0x000000000a0079b9 */ /* 0x0007e40008040000 */
[----:B------:R3:W-:Y:S02]  /*0350*/  UTMACCTL.PF [UR8] ;  /* 0x00000000080079b9 */ /* 0x0007e40008040000 */
[----:B---3--:R-:W-:Y:S01]  /*0360*/  NOP ;  /* 0x0000000000007918 */ /* 0x008fe20000000000 */
.L_x_5:
[----:B------:R-:W-:Y:S05]  /*0370*/  BSYNC.RECONVERGENT B0 ;  /* 0x0000000000007941 */ /* 0x000fea0003800200 */
.L_x_4:
[----:B------:R-:W-:Y:S04]  /*0380*/  BSSY.RECONVERGENT B0, `(.L_x_6) ;  /* 0x000000a000007945 */ /* 0x000fe80003800200 */
[----:B------:R-:W-:Y:S05]  /*0390*/  @P0 BRA `(.L_x_7) ;  /* 0x0000000000200947 */ /* 0x000fea0003800000 */
[----:B------:R-:W3:Y:S02]  /*03a0*/  LDCU.64 UR8, c[0x0][0x348] ;  /* 0x00006900ff0877ac */ /* 0x000ee40008000a00 */
[----:B---3--:R-:W-:Y:S02]  /*03b0*/  UIADD3 UR10, UP1, UPT, UR8, 0x980, URZ ;  /* 0x00000980080a7890 */ /* 0x008fe4000ff3e0ff */
[----:B------:R-:W-:Y:S02]  /*03c0*/  UIADD3 UR8, UP0, UPT, UR8, 0xa80, URZ ;  /* 0x00000a8008087890 */ /* 0x000fe4000ff1e0ff */
[----:B------:R-:W-:Y:S02]  /*03d0*/  UIADD3.X UR11, UPT, UPT, URZ, UR9, URZ, UP1, !UPT ;  /* 0x00000009ff0b7290 */ /* 0x000fe40008ffe4ff */
[----:B------:R-:W-:-:S07]  /*03e0*/  UIADD3.X UR9, UPT, UPT, URZ, UR9, URZ, UP0, !UPT ;  /* 0x00000009ff097290 */ /* 0x000fce00087fe4ff */
[----:B------:R3:W-:Y:S02]  /*03f0*/  UTMACCTL.PF [UR10] ;  /* 0x000000000a0079b9 */ /* 0x0007e40008040000 */
[----:B------:R3:W-:Y:S02]  /*0400*/  UTMACCTL.PF [UR8] ;  /* 0x00000000080079b9 */ /* 0x0007e40008040000 */
[----:B---3--:R-:W-:Y:S01]  /*0410*/  NOP ;  /* 0x0000000000007918 */ /* 0x008fe20000000000 */
.L_x_7:
[----:B------:R-:W-:Y:S05]  /*0420*/  BSYNC.RECONVERGENT B0 ;  /* 0x0000000000007941 */ /* 0x000fea0003800200 */
.L_x_6:
[----:B------:R-:W3:Y:S01]  /*0430*/  LDCU.64 UR8, c[0x0][0xc88] ;  /* 0x00019100ff0877ac */ /* 0x000ee20008000a00 */
[----:B------:R-:W-:Y:S02]  /*0440*/  UISETP.EQ.U32.AND UP1, UPT, UR4, URZ, UPT ;  /* 0x000000ff0400728c */ /* 0x000fe4000bf22070 */
[----:B------:R-:W-:Y:S02]  /*0450*/  UPLOP3.LUT UP4, UPT, UPT, UPT, UPT, 0x80, 0x8 ;  /* 0x000000000008789c */ /* 0x000fe40003f8f070 */
[----:B---3--:R-:W-:-:S04]  /*0460*/  UISETP.NE.U32.AND UP0, UPT, UR8, URZ, UPT ;  /* 0x000000ff0800728c */ /* 0x008fc8000bf05070 */
[----:B------:R-:W-:-:S04]  /*0470*/  UISETP.NE.AND.EX UP0, UPT, UR9, URZ, UPT, UP0 ;  /* 0x000000ff0900728c */ /* 0x000fc8000bf05300 */
[----:B------:R-:W-:-:S04]  /*0480*/  UISETP.EQ.OR.EX UP2, UPT, UR5, URZ, !UP0, UP1 ;  /* 0x000000ff0500728c */ /* 0x000fc8000c742710 */
[----:B------:R-:W-:-:S05]  /*0490*/  UP2UR UR48, UPR, URZ, 0x4 ;  /* 0x00000004ff307883 */ /* 0x000fca0008000000 */
[----:B------:R-:W-:Y:S07]  /*04a0*/  BRA.U !UP2, `(.L_x_8) ;  /* 0x000000010a207547 */ /* 0x000fee000b800000 */
[----:B------:R-:W-:Y:S01]  /*04b0*/  UISETP.NE.U32.AND UP1, UPT, UR4, URZ, UPT ;  /* 0x000000ff0400728c */ /* 0x000fe2000bf25070 */
[----:B-----5:R-:W-:Y:S01]  /*04c0*/  FSETP.NEU.AND P0, PT, R83, RZ, PT ;  /* 0x000000ff5300720b */ /* 0x020fe20003f0d000 */
[----:B------:R-:W-:Y:S02]  /*04d0*/  USEL UR4, URZ, 0xffffffff, UP0 ;  /* 0xffffffffff047887 */ /* 0x000fe40008000000 */
[----:B------:R-:W-:-:S10]  /*04e0*/  UISETP.NE.AND.EX UP1, UPT, UR5, URZ, UPT, UP1 ;  /* 0x000000ff0500728c */ /* 0x000fd4000bf25310 */
[----:B------:R-:W-:Y:S01]  /*04f0*/  VOTEU.ANY UP0, P0 ;  /* 0x0000000000ff7886 */ /* 0x000fe20000000100 */
[----:B------:R-:W-:-:S04]  /*0500*/  @!UP1 USEL UR4, URZ, 0xffffffff, UP0 ;  /* 0xffffffffff049887 */ /* 0x000fc80008000000 */
[----:B------:R-:W-:-:S04]  /*0510*/  ULOP3.LUT UR4, UR4, 0x1, URZ, 0xc0, !UPT ;  /* 0x0000000104047892 */ /* 0x000fc8000f8ec0ff */
[----:B------:R-:W-:-:S11]  /*0520*/  UISETP.NE.U32.AND UP4, UPT, UR4, 0x1, UPT ;  /* 0x000000010400788c */ /* 0x000fd6000bf85070 */
.L_x_8:
[----:B-1----:R-:W1:Y:S01]  /*0530*/  SHFL.IDX PT, R2, R158, RZ, 0x1f ;  /* 0x00001fff9e027589 */ /* 0x002e6200000e0000 */
[----:B------:R-:W-:-:S04]  /*0540*/  UISETP.NE.AND UP0, UPT, UR6, 0x2, UPT ;  /* 0x000000020600788c */ /* 0x000fc8000bf05270 */
[----:B------:R-:W-:Y:S01]  /*0550*/  USEL UR14, URZ, 0x1, UP0 ;  /* 0x00000001ff0e7887 */ /* 0x000fe20008000000 */
[----:B-1----:R-:W-:-:S13]  /*0560*/  ISETP.NE.AND P0, PT, R2, RZ, PT ;  /* 0x000000ff0200720c */ /* 0x002fda0003f05270 */
[----:B------:R-:W-:Y:S05]  /*0570*/  @P0 BRA `(.L_x_9) ;  /* 0x00000000009c0947 */ /* 0x000fea0003800000 */
[----:B------:R-:W-:Y:S01]  /*0580*/  ELECT P0, URZ, PT ;  /* 0x0000000000ff782f */ /* 0x000fe20003800000 */
[----:B------:R-:W-:-:S12]  /*0590*/  BSSY.RECONVERGENT B0, `(.L_x_9) ;  /* 0x0000025000007945 */ /* 0x000fd80003800200 */
[----:B------:R-:W-:Y:S05]  /*05a0*/  @!P0 BRA `(.L_x_10) ;  /* 0x00000000008c8947 */ /* 0x000fea0003800000 */
[----:B------:R-:W1:Y:S01]  /*05b0*/  S2UR UR7, SR_CgaCtaId ;  /* 0x00000000000779c3 */ /* 0x000e620000008800 */
[----:B------:R-:W-:Y:S01]  /*05c0*/  UMOV UR8, 0x400 ;  /* 0x0000040000087882 */ /* 0x000fe20000000000 */
[----:B------:R-:W-:Y:S01]  /*05d0*/  UMOV UR5, 0x1 ;  /* 0x0000000100057882 */ /* 0x000fe20000000000 */
[----:B------:R-:W-:Y:S01]  /*05e0*/  UMOV UR4, 0x8 ;  /* 0x0000000800047882 */ /* 0x000fe20000000000 */
[----:B-1----:R-:W-:Y:S02]  /*05f0*/  ULEA UR7, UR7, UR8, 0x18 ;  /* 0x0000000807077291 */ /* 0x002fe4000f8ec0ff */
[----:B------:R-:W-:-:S04]  /*0600*/  UIADD3 UR8, UPT, UPT, -UR5, 0x100000, URZ ;  /* 0x0010000005087890 */ /* 0x000fc8000fffe1ff */
[----:B------:R-:W-:Y:S02]  /*0610*/  USHF.L.U32 UR9, UR8, 0xb, URZ ;  /* 0x0000000b08097899 */ /* 0x000fe400080006ff */
[----:B------:R-:W-:Y:S02]  /*0620*/  USHF.L.U32 UR8, UR8, 0x1, URZ ;  /* 0x0000000108087899 */ /* 0x000fe400080006ff */
[----:B------:R-:W-:-:S04]  /*0630*/  UIADD3 UR4, UPT, UPT, -UR4, 0x100000, URZ ;  /* 0x0010000004047890 */ /* 0x000fc8000fffe1ff */
[----:B------:R-:W-:Y:S02]  /*0640*/  USHF.L.U32 UR5, UR4, 0xb, URZ ;  /* 0x0000000b04057899 */ /* 0x000fe400080006ff */
[----:B------:R-:W-:Y:S01]  /*0650*/  USHF.L.U32 UR4, UR4, 0x1, URZ ;  /* 0x0000000104047899 */ /* 0x000fe200080006ff */
[----:B------:R-:W1:Y:S03]  /*0660*/  FENCE.VIEW.ASYNC.S ;  /* 0x00000000000073c6 */ /* 0x000e660000000000 */
[----:B-1----:R1:W3:Y:S08]  /*0670*/  SYNCS.EXCH.64 URZ, [UR7], UR8 ;  /* 0x0000000807ff75b2 */ /* 0x0022f00008000100 */
[----:B------:R1:W4:Y:S01]  /*0680*/  SYNCS.EXCH.64 URZ, [UR7+0x58], UR4 ;  /* 0x0000580407ff75b2 */ /* 0x0003220008000100 */
[----:B------:R1:W1:Y:S01]  /*0690*/  SYNCS.EXCH.64 URZ, [UR7+0x8], UR8 ;  /* 0x0000080807ff75b2 */ /* 0x0002620008000100 */
        /* <DEDUP_REMOVED lines=19> */
[----:B---3--:R-:W-:Y:S01]  /*07d0*/  NOP ;  /* 0x0000000000007918 */ /* 0x008fe20000000000 */
.L_x_10:
[----:B-1----:R-:W-:Y:S05]  /*07e0*/  BSYNC.RECONVERGENT B0 ;  /* 0x0000000000007941 */ /* 0x002fea0003800200 */
.L_x_9:
[----:B------:R-:W1:Y:S01]  /*07f0*/  SHFL.IDX PT, R2, R158, RZ, 0x1f ;  /* 0x00001fff9e027589 */ /* 0x000e6200000e0000 */
[----:B------:R-:W-:Y:S01]  /*0800*/  NOP ;  /* 0x0000000000007918 */ /* 0x000fe20000000000 */
[----:B-1----:R-:W-:-:S13]  /*0810*/  ISETP.NE.AND P0, PT, R2, 0x1, PT ;  /* 0x000000010200780c */ /* 0x002fda0003f05270 */
[----:B------:R-:W-:Y:S05]  /*0820*/  @P0 BRA `(.L_x_11) ;  /* 0x0000000000580947 */ /* 0x000fea0003800000 */
[----:B------:R-:W1:Y:S01]  /*0830*/  S2UR UR7, SR_CgaCtaId ;  /* 0x00000000000779c3 */ /* 0x000e620000008800 */
[----:B------:R-:W-:Y:S01]  /*0840*/  UMOV UR8, 0x400 ;  /* 0x0000040000087882 */ /* 0x000fe20000000000 */
[----:B------:R-:W-:Y:S01]  /*0850*/  UMOV UR5, 0x20 ;  /* 0x0000002000057882 */ /* 0x000fe20000000000 */
[----:B------:R-:W-:Y:S01]  /*0860*/  UMOV UR4, 0x80 ;  /* 0x0000008000047882 */ /* 0x000fe20000000000 */
[----:B------:R-:W-:Y:S01]  /*0870*/  ELECT P0, URZ, PT ;  /* 0x0000000000ff782f */ /* 0x000fe20003800000 */
        /* <DEDUP_REMOVED lines=8> */
[----:B-1----:R1:W3:Y:S08]  /*0900*/  SYNCS.EXCH.64 URZ, [UR7+0xb0], UR8 ;  /* 0x0000b00807ff75b2 */ /* 0x0022f00008000100 */
[----:B------:R1:W1:Y:S01]  /*0910*/  SYNCS.EXCH.64 URZ, [UR7+0xd0], UR4 ;  /* 0x0000d00407ff75b2 */ /* 0x0002620008000100 */
[----:B------:R1:W1:Y:S01]  /*0920*/  SYNCS.EXCH.64 URZ, [UR7+0xb8], UR8 ;  /* 0x0000b80807ff75b2 */ /* 0x0002620008000100 */
[----:B------:R1:W1:Y:S01]  /*0930*/  SYNCS.EXCH.64 URZ, [UR7+0xd8], UR4 ;  /* 0x0000d80407ff75b2 */ /* 0x0002620008000100 */
[----:B------:R1:W1:Y:S01]  /*0940*/  SYNCS.EXCH.64 URZ, [UR7+0xc0], UR8 ;  /* 0x0000c00807ff75b2 */ /* 0x0002620008000100 */
[----:B------:R1:W1:Y:S01]  /*0950*/  SYNCS.EXCH.64 URZ, [UR7+0xe0], UR4 ;  /* 0x0000e00407ff75b2 */ /* 0x0002620008000100 */
[----:B------:R1:W1:Y:S01]  /*0960*/  SYNCS.EXCH.64 URZ, [UR7+0xc8], UR8 ;  /* 0x0000c80807ff75b2 */ /* 0x0002620008000100 */
[----:B------:R1:W1:Y:S01]  /*0970*/  SYNCS.EXCH.64 URZ, [UR7+0xe8], UR4 ;  /* 0x0000e80407ff75b2 */ /* 0x0002620008000100 */
[----:B------:R-:W-:Y:S01]  /*0980*/  NOP ;  /* 0x0000000000007918 */ /* 0x000fe20000000000 */
.L_x_11:
[----:B------:R-:W2:Y:S01]  /*0990*/  SHFL.IDX PT, R2, R158, RZ, 0x1f ;  /* 0x00001fff9e027589 */ /* 0x000ea200000e0000 */
[----:B------:R-:W-:Y:S01]  /*09a0*/  NOP ;  /* 0x0000000000007918 */ /* 0x000fe20000000000 */
[----:B--2---:R-:W-:-:S13]  /*09b0*/  ISETP.NE.AND P0, PT, R2, 0x3, PT ;  /* 0x000000030200780c */ /* 0x004fda0003f05270 */
[----:B------:R-:W-:Y:S05]  /*09c0*/  @P0 BRA `(.L_x_12) ;  /* 0x0000000000300947 */ /* 0x000fea0003800000 */
[----:B-1----:R-:W1:Y:S01]  /*09d0*/  S2UR UR5, SR_CgaCtaId ;  /* 0x00000000000579c3 */ /* 0x002e620000008800 */
[----:B------:R-:W-:Y:S01]  /*09e0*/  UMOV UR7, 0x400 ;  /* 0x0000040000077882 */ /* 0x000fe20000000000 */
[----:B------:R-:W-:Y:S01]  /*09f0*/  UMOV UR4, 0x20 ;  /* 0x0000002000047882 */ /* 0x000fe20000000000 */
[----:B------:R-:W-:Y:S01]  /*0a00*/  ELECT P0, URZ, PT ;  /* 0x0000000000ff782f */ /* 0x000fe20003800000 */
[----:B------:R-:W-:-:S04]  /*0a10*/  UIADD3 UR8, UPT, UPT, -UR4, 0x100000, URZ ;  /* 0x0010000004087890 */ /* 0x000fc8000fffe1ff */
[----:B------:R-:W-:Y:S02]  /*0a20*/  USHF.L.U32 UR9, UR8, 0xb, URZ ;  /* 0x0000000b08097899 */ /* 0x000fe400080006ff */
[----:B------:R-:W-:Y:S02]  /*0a30*/  USHF.L.U32 UR8, UR8, 0x1, URZ ;  /* 0x0000000108087899 */ /* 0x000fe400080006ff */
[----:B-1----:R-:W-:Y:S01]  /*0a40*/  ULEA UR5, UR5, UR7, 0x18 ;  /* 0x0000000705057291 */ /* 0x002fe2000f8ec0ff */
[----:B------:R-:W1:Y:S11]  /*0a50*/  FENCE.VIEW.ASYNC.S ;  /* 0x00000000000073c6 */ /* 0x000e760000000000 */
[----:B-1----:R2:W1:Y:S01]  /*0a60*/  SYNCS.EXCH.64 URZ, [UR5+0xf0], UR8 ;  /* 0x0000f00805ff75b2 */ /* 0x0024620008000100 */
[----:B------:R2:W1:Y:S02]  /*0a70*/  SYNCS.EXCH.64 URZ, [UR5+0xf8], UR8 ;  /* 0x0000f80805ff75b2 */ /* 0x0004640008000100 */
[----:B--2---:R-:W-:Y:S01]  /*0a80*/  NOP ;  /* 0x0000000000007918 */ /* 0x004fe20000000000 */
.L_x_12:
[----:B------:R-:W2:Y:S01]  /*0a90*/  SHFL.IDX PT, R2, R158, RZ, 0x1f ;  /* 0x00001fff9e027589 */ /* 0x000ea200000e0000 */
[----:B------:R-:W-:Y:S01]  /*0aa0*/  NOP ;  /* 0x0000000000007918 */ /* 0x000fe20000000000 */
[----:B--2---:R-:W-:-:S13]  /*0ab0*/  ISETP.NE.AND P0, PT, R2, 0x4, PT ;  /* 0x000000040200780c */ /* 0x004fda0003f05270 */
[----:B------:R-:W-:Y:S05]  /*0ac0*/  @P0 BRA `(.L_x_13) ;  /* 0x00000000004c0947 */ /* 0x000fea0003800000 */
[----:B-1----:R-:W1:Y:S01]  /*0ad0*/  S2UR UR5, SR_CgaCtaId ;  /* 0x00000000000579c3 */ /* 0x002e620000008800 */
[----:B------:R-:W-:Y:S01]  /*0ae0*/  UMOV UR8, 0x720 ;  /* 0x0000072000087882 */ /* 0x000fe20000000000 */
[----:B------:R-:W-:Y:S01]  /*0af0*/  UMOV UR7, 0x400 ;  /* 0x0000040000077882 */ /* 0x000fe20000000000 */
[----:B------:R-:W-:Y:S01]  /*0b00*/  USEL UR8, UR8, 0x620, UP4 ;  /* 0x0000062008087887 */ /* 0x000fe2000a000000 */
[----:B------:R-:W-:Y:S01]  /*0b10*/  UMOV UR4, 0x1 ;  /* 0x0000000100047882 */ /* 0x000fe20000000000 */
[----:B------:R-:W-:Y:S01]  /*0b20*/  ELECT P0, URZ, PT ;  /* 0x0000000000ff782f */ /* 0x000fe20003800000 */
[----:B------:R-:W-:-:S04]  /*0b30*/  UIADD3 UR10, UPT, UPT, -UR4, 0x100000, URZ ;  /* 0x00100000040a7890 */ /* 0x000fc8000fffe1ff */
[----:B------:R-:W-:Y:S02]  /*0b40*/  USHF.L.U32 UR11, UR10, 0xb, URZ ;  /* 0x0000000b0a0b7899 */ /* 0x000fe400080006ff */
[----:B------:R-:W-:Y:S02]  /*0b50*/  USHF.L.U32 UR10, UR10, 0x1, URZ ;  /* 0x000000010a0a7899 */ /* 0x000fe400080006ff */
[----:B------:R-:W-:-:S04]  /*0b60*/  UIADD3 UR8, UPT, UPT, -UR8, 0x100000, URZ ;  /* 0x0010000008087890 */ /* 0x000fc8000fffe1ff */
[----:B------:R-:W-:Y:S02]  /*0b70*/  USHF.L.U32 UR9, UR8, 0xb, URZ ;  /* 0x0000000b08097899 */ /* 0x000fe400080006ff */
[----:B------:R-:W-:Y:S02]  /*0b80*/  USHF.L.U32 UR8, UR8, 0x1, URZ ;  /* 0x0000000108087899 */ /* 0x000fe400080006ff */
[----:B-1----:R-:W-:Y:S01]  /*0b90*/  ULEA UR5, UR5, UR7, 0x18 ;  /* 0x0000000705057291 */ /* 0x002fe2000f8ec0ff */
[----:B------:R-:W1:Y:S11]  /*0ba0*/  FENCE.VIEW.ASYNC.S ;  /* 0x00000000000073c6 */ /* 0x000e760000000000 */
[----:B-1----:R2:W1:Y:S01]  /*0bb0*/  SYNCS.EXCH.64 URZ, [UR5+0x100], UR10 ;  /* 0x0001000a05ff75b2 */ /* 0x0024620008000100 */
[----:B------:R2:W1:Y:S01]  /*0bc0*/  SYNCS.EXCH.64 URZ, [UR5+0x110], UR8 ;  /* 0x0001100805ff75b2 */ /* 0x0004620008000100 */
[----:B------:R2:W1:Y:S01]  /*0bd0*/  SYNCS.EXCH.64 URZ, [UR5+0x108], UR10 ;  /* 0x0001080a05ff75b2 */ /* 0x0004620008000100 */
[----:B------:R2:W1:Y:S02]  /*0be0*/  SYNCS.EXCH.64 URZ, [UR5+0x118], UR8 ;  /* 0x0001180805ff75b2 */ /* 0x0004640008000100 */
[----:B--2---:R-:W-:Y:S01]  /*0bf0*/  NOP ;  /* 0x0000000000007918 */ /* 0x004fe20000000000 */
.L_x_13:
[----:B------:R-:W2:Y:S01]  /*0c00*/  SHFL.IDX PT, R2, R158, RZ, 0x1f ;  /* 0x00001fff9e027589 */ /* 0x000ea200000e0000 */
[----:B------:R-:W-:Y:S01]  /*0c10*/  NOP ;  /* 0x0000000000007918 */ /* 0x000fe20000000000 */
[----:B--2---:R-:W-:-:S13]  /*0c20*/  ISETP.NE.AND P0, PT, R2, 0x5, PT ;  /* 0x000000050200780c */ /* 0x004fda0003f05270 */
[----:B------:R-:W-:Y:S05]  /*0c30*/  @P0 BRA `(.L_x_14) ;  /* 0x0000000000400947 */ /* 0x000fea0003800000 */
[----:B-1----:R-:W1:Y:S01]  /*0c40*/  S2UR UR7, SR_CgaCtaId ;  /* 0x00000000000779c3 */ /* 0x002e620000008800 */
        /* <DEDUP_REMOVED lines=12> */
[----:B-1----:R2:W1:Y:S08]  /*0d10*/  SYNCS.EXCH.64 URZ, [UR7+0x120], UR8 ;  /* 0x0001200807ff75b2 */ /* 0x0024700008000100 */
[----:B------:R2:W1:Y:S02]  /*0d20*/  SYNCS.EXCH.64 URZ, [UR7+0x128], UR4 ;  /* 0x0001280407ff75b2 */ /* 0x0004640008000100 */
[----:B--2---:R-:W-:Y:S01]  /*0d30*/  NOP ;  /* 0x0000000000007918 */ /* 0x004fe20000000000 */
.L_x_14:
[----:B------:R-:W2:Y:S01]  /*0d40*/  SHFL.IDX PT, R2, R158, RZ, 0x1f ;  /* 0x00001fff9e027589 */ /* 0x000ea200000e0000 */
[----:B------:R-:W1:Y:S01]  /*0d50*/  S2UR UR45, SR_CgaCtaId ;  /* 0x00000000002d79c3 */ /* 0x000e620000008800 */
[----:B------:R-:W-:Y:S01]  /*0d60*/  ISETP.NE.OR P1, PT, RZ, UR6, !P6 ;  /* 0x00000006ff007c0c */ /* 0x000fe2000f725670 */
[----:B------:R-:W-:Y:S01]  /*0d70*/  NOP ;  /* 0x0000000000007918 */ /* 0x000fe20000000000 */
[----:B--2---:R-:W-:-:S13]  /*0d80*/  ISETP.NE.AND P0, PT, R2, 0x3, PT ;  /* 0x000000030200780c */ /* 0x004fda0003f05270 */
[----:B-1----:R-:W-:Y:S05]  /*0d90*/  @P0 BRA `(.L_x_15) ;  /* 0x0000000000380947 */ /* 0x002fea0003800000 */
[----:B------:R-:W1:Y:S01]  /*0da0*/  S2UR UR5, SR_CgaCtaId ;  /* 0x00000000000579c3 */ /* 0x000e620000008800 */
        /* <DEDUP_REMOVED lines=8> */
[----:B-1----:R1:W2:Y:S01]  /*0e30*/  SYNCS.EXCH.64 URZ, [UR5+0x130], UR8 ;  /* 0x0001300805ff75b2 */ /* 0x0022a20008000100 */
[----:B------:R1:W1:Y:S01]  /*0e40*/  SYNCS.EXCH.64 URZ, [UR5+0x140], UR8 ;  /* 0x0001400805ff75b2 */ /* 0x0002620008000100 */
[----:B------:R1:W1:Y:S01]  /*0e50*/  SYNCS.EXCH.64 URZ, [UR5+0x138], UR8 ;  /* 0x0001380805ff75b2 */ /* 0x0002620008000100 */
[----:B------:R1:W1:Y:S01]  /*0e60*/  SYNCS.EXCH.64 URZ, [UR5+0x148], UR8 ;  /* 0x0001480805ff75b2 */ /* 0x0002620008000100 */
[----:B------:R-:W-:Y:S01]  /*0e70*/  NOP ;  /* 0x0000000000007918 */ /* 0x000fe20000000000 */
.L_x_15:
[----:B------:R-:W-:Y:S01]  /*0e80*/  VOTEU.ALL UP0, P1 ;  /* 0x0000000000ff7886 */ /* 0x000fe20000800000 */
[----:B-1----:R-:W1:Y:S01]  /*0e90*/  LDCU UR5, c[0x0][0x36c] ;  /* 0x00006d80ff0577ac */ /* 0x002e620008000800 */
[----:B------:R-:W-:Y:S01]  /*0ea0*/  NOP ;  /* 0x0000000000007918 */ /* 0x000fe20000000000 */
[----:B------:R-:W-:Y:S01]  /*0eb0*/  ISETP.NE.OR P6, PT, R0, 0x2, !P6 ;  /* 0x000000020000780c */ /* 0x000fe200077c5670 */
[----:B------:R-:W-:Y:S01]  /*0ec0*/  UMOV UR8, 0x80 ;  /* 0x0000008000087882 */ /* 0x000fe20000000000 */
[----:B------:R-:W-:Y:S01]  /*0ed0*/  @!UP0 UMOV UR4, 0x400 ;  /* 0x0000040000048882 */ /* 0x000fe20000000000 */
[----:B------:R-:W-:-:S04]  /*0ee0*/  @!UP0 UIADD3 UR8, UPT, UPT, -UR8, 0x100000, URZ ;  /* 0x0010000008088890 */ /* 0x000fc8000fffe1ff */
[----:B------:R-:W-:Y:S02]  /*0ef0*/  @!UP0 USHF.L.U32 UR9, UR8, 0xb, URZ ;  /* 0x0000000b08098899 */ /* 0x000fe400080006ff */
[----:B------:R-:W-:Y:S01]  /*0f00*/  @!UP0 USHF.L.U32 UR8, UR8, 0x1, URZ ;  /* 0x0000000108088899 */ /* 0x000fe200080006ff */
[----:B------:R-:W-:Y:S01]  /*0f10*/  LOP3.LUT R8, R165, 0x1f, RZ, 0xc0, !PT ;  /* 0x0000001fa5087812 */ /* 0x000fe200078ec0ff */
[----:B------:R-:W-:Y:S01]  /*0f20*/  @!UP0 ULEA UR4, UR45, UR4, 0x18 ;  /* 0x000000042d048291 */ /* 0x000fe2000f8ec0ff */
[----:B------:R-:W-:Y:S01]  /*0f30*/  VOTEU.ALL UP0, P1 ;  /* 0x0000000000ff7886 */ /* 0x000fe20000800000 */
[----:B------:R-:W-:Y:S01]  /*0f40*/  UISETP.NE.AND UP3, UPT, UR6, URZ, UPT ;  /* 0x000000ff0600728c */ /* 0x000fe2000bf65270 */
[----:B------:R-:W3:Y:S09]  /*0f50*/  FENCE.VIEW.ASYNC.S ;  /* 0x00000000000073c6 */ /* 0x000ef20000000000 */
[----:B---3--:R3:W2:Y:S01]  /*0f60*/  @!UP0 SYNCS.EXCH.64 URZ, [UR4+0x150], UR8 ;  /* 0x0001500804ff85b2 */ /* 0x0086a20008000100 */
[----:B-1----:R-:W-:-:S09]  /*0f70*/  UISETP.EQ.U32.AND UP0, UPT, UR5, 0x1, UPT ;  /* 0x000000010500788c */ /* 0x002fd2000bf02070 */
[----:B------:R-:W-:Y:S05]  /*0f80*/  BRA.U !UP0, `(.L_x_16) ;  /* 0x0000000108087547 */ /* 0x000fea000b800000 */
[----:B--2-4-:R-:W-:Y:S01]  /*0f90*/  UCGABAR_ARV ;  /* 0x00000000000079c7 */ /* 0x014fe20008000000 */
[----:B------:R-:W-:Y:S05]  /*0fa0*/  BRA `(.L_x_17) ;  /* 0x0000000000047947 */ /* 0x000fea0003800000 */
.L_x_16:
[----:B--2-4-:R-:W-:Y:S01]  /*0fb0*/  NOP ;  /* 0x0000000000007918 */ /* 0x014fe20000000000 */
.L_x_17:
[----:B------:R-:W1:Y:S01]  /*0fc0*/  S2UR UR19, SR_CTAID.X ;  /* 0x00000000001379c3 */ /* 0x000e620000002500 */
[----:B------:R-:W-:-:S05]  /*0fd0*/  CS2R.32 R152, SR_CgaSize ;  /* 0x0000000000987805 */ /* 0x000fca0000008a00 */
[----:B------:R-:W-:-:S05]  /*0fe0*/  IMAD R152, R152, -0xa0, RZ ;  /* 0xffffff6098987824 */ /* 0x000fca00078e02ff */
[----:B------:R-:W-:-:S14]  /*0ff0*/  R2UR UR5, R152 ;  /* 0x00000000980572ca */ /* 0x000fdc00000e0000 */
[----:B------:R-:W2:Y:S01]  /*1000*/  LDCU UR5, c[0x0][UR5+0x2b0] ;  /* 0x00005600050577ac */ /* 0x000ea20008000800 */
[----:B------:R-:W-:-:S05]  /*1010*/  CS2R.32 R152, SR_CgaSize ;  /* 0x0000000000987805 */ /* 0x000fca0000008a00 */
[----:B------:R-:W-:-:S05]  /*1020*/  IMAD R152, R152, -0xa0, RZ ;  /* 0xffffff6098987824 */ /* 0x000fca00078e02ff */
[----:B---3--:R-:W-:-:S14]  /*1030*/  R2UR UR4, R152 ;  /* 0x00000000980472ca */ /* 0x008fdc00000e0000 */
[----:B------:R-:W3:Y:S01]  /*1040*/  LDCU UR4, c[0x0][UR4+0x2b4] ;  /* 0x00005680040477ac */ /* 0x000ee20008000800 */
[----:B------:R-:W4:Y:S01]  /*1050*/  S2UR UR8, SR_CTAID.Y ;  /* 0x00000000000879c3 */ /* 0x000f220000002600 */
[----:B------:R-:W2:Y:S01]  /*1060*/  LDCU UR7, c[0x0][0xf30] ;  /* 0x0001e600ff0777ac */ /* 0x000ea20008000800 */
[----:B------:R-:W-:Y:S02]  /*1070*/  USHF.L.U32 UR18, UR45, 0x5, URZ ;  /* 0x000000052d127899 */ /* 0x000fe400080006ff */
[----:B------:R-:W-:-:S04]  /*1080*/  UISETP.NE.AND UP1, UPT, UR6, 0x2, UPT ;  /* 0x000000020600788c */ /* 0x000fc8000bf25270 */
[----:B------:R-:W3:Y:S01]  /*1090*/  LDC R11, c[0x0][0xf24] ;  /* 0x0003c900ff0b7b82 */ /* 0x000ee20000000800 */
[----:B------:R-:W-:Y:S01]  /*10a0*/  ULOP3.LUT UR18, UR18, 0xe0, URZ, 0xc0, !UPT ;  /* 0x000000e012127892 */ /* 0x000fe2000f8ec0ff */
[----:B-1----:R-:W-:Y:S02]  /*10b0*/  I2FP.F32.U32 R152, UR19 ;  /* 0x0000001300987c45 */ /* 0x002fe40008201000 */
[----:B------:R-:W-:-:S05]  /*10c0*/  CS2R.32 R5, SR_CgaSize ;  /* 0x0000000000057805 */ /* 0x000fca0000008a00 */
[----:B------:R-:W-:-:S06]  /*10d0*/  IMAD R5, R5, -0xa0, RZ ;  /* 0xffffff6005057824 */ /* 0x000fcc00078e02ff */
[----:B------:R-:W1:Y:S01]  /*10e0*/  LDC R5, c[0x0][R5+0x2a0] ;  /* 0x0000a80005057b82 */ /* 0x000e620000000800 */
[----:B--2---:R-:W-:Y:S01]  /*10f0*/  UISETP.NE.AND UP2, UPT, UR7, 0x1, UPT ;  /* 0x000000010700788c */ /* 0x004fe2000bf45270 */
[----:B------:R-:W-:Y:S01]  /*1100*/  FMUL R152, R152, UR5 ;  /* 0x0000000598987c20 */ /* 0x000fe20008400000 */
[----:B------:R-:W-:Y:S01]  /*1110*/  USHF.L.U32 UR5, UR45, 0x9, URZ ;  /* 0x000000092d057899 */ /* 0x000fe200080006ff */
[----:B----4-:R-:W-:Y:S02]  /*1120*/  I2FP.F32.U32 R0, UR8 ;  /* 0x0000000800007c45 */ /* 0x010fe40008201000 */
[----:B------:R-:W-:-:S05]  /*1130*/  CS2R.32 R3, SR_CgaSize ;  /* 0x0000000000037805 */ /* 0x000fca0000008a00 */
[----:B------:R-:W-:-:S06]  /*1140*/  IMAD R3, R3, -0xa0, RZ ;  /* 0xffffff6003037824 */ /* 0x000fcc00078e02ff */
[----:B------:R-:W2:Y:S01]  /*1150*/  LDC R3, c[0x0][R3+0x2a4] ;  /* 0x0000a90003037b82 */ /* 0x000ea20000000800 */
[----:B------:R-:W-:Y:S01]  /*1160*/  MOV R20, UR8 ;  /* 0x0000000800147c02 */ /* 0x000fe20008000f00 */
[----:B------:R-:W4:Y:S01]  /*1170*/  F2I.U32.TRUNC.NTZ R152, R152 ;  /* 0x0000009800987305 */ /* 0x000f22000020f000 */
[----:B------:R-:W-:Y:S01]  /*1180*/  ULOP3.LUT UR5, UR5, 0xe00, URZ, 0xc0, !UPT ;  /* 0x00000e0005057892 */ /* 0x000fe2000f8ec0ff */
[----:B---3--:R-:W-:Y:S01]  /*1190*/  FMUL R0, R0, UR4 ;  /* 0x0000000400007c20 */ /* 0x008fe20008400000 */
[----:B------:R-:W-:Y:S01]  /*11a0*/  USHF.L.U32 UR4, UR45, 0x6, URZ ;  /* 0x000000062d047899 */ /* 0x000fe200080006ff */
[----:B------:R-:W-:Y:S02]  /*11b0*/  ISETP.GE.AND P0, PT, R11, 0x1, PT ;  /* 0x000000010b00780c */ /* 0x000fe40003f06270 */
[----:B------:R-:W3:Y:S01]  /*11c0*/  LDC R72, c[0x0][0xf24] ;  /* 0x0003c900ff487b82 */ /* 0x000ee20000000800 */
[----:B------:R-:W-:Y:S01]  /*11d0*/  ULOP3.LUT UR4, UR4, 0x1c0, URZ, 0xc0, !UPT ;  /* 0x000001c004047892 */ /* 0x000fe2000f8ec0ff */
[----:B------:R-:W1:Y:S06]  /*11e0*/  F2I.U32.TRUNC.NTZ R150, R0 ;  /* 0x0000000000967305 */ /* 0x000e6c000020f000 */
[----:B------:R-:W3:Y:S01]  /*11f0*/  S2UR UR44, SR_CTAID.Z ;  /* 0x00000000002c79c3 */ /* 0x000ee20000002700 */
[----:B----4-:R-:W-:-:S05]  /*1200*/  IADD3 R152, PT, PT, -R152, RZ, RZ ;  /* 0x000000ff98987210 */ /* 0x010fca0007ffe1ff */
[----:B-1----:R-:W-:Y:S01]  /*1210*/  IMAD R152, R5, R152, UR19 ;  /* 0x0000001305987e24 */ /* 0x002fe2000f8e0298 */
[----:B------:R-:W-:Y:S02]  /*1220*/  IADD3 R150, PT, PT, -R150, RZ, RZ ;  /* 0x000000ff96967210 */ /* 0x000fe40007ffe1ff */
[----:B------:R-:W-:-:S03]  /*1230*/  PRMT R0, RZ, 0x7610, R0 ;  /* 0x00007610ff007816 */ /* 0x000fc60000000000 */
[----:B--2---:R-:W-:Y:S01]  /*1240*/  IMAD R150, R3, R150, UR8 ;  /* 0x0000000803967e24 */ /* 0x004fe2000f8e0296 */
[----:B------:R-:W-:Y:S06]  /*1250*/  BRA.U UP3, `(.L_x_18) ;  /* 0x0000000103747547 */ /* 0x000fec000b800000 */
[C---:B------:R-:W-:Y:S02]  /*1260*/  ISETP.NE.AND P3, PT, R150.reuse, 0x2, PT ;  /* 0x000000029600780c */ /* 0x040fe40003f65270 */
[C---:B------:R-:W-:Y:S02]  /*1270*/  ISETP.NE.AND P1, PT, R150.reuse, RZ, PT ;  /* 0x000000ff9600720c */ /* 0x040fe40003f25270 */
[----:B------:R-:W-:Y:S02]  /*1280*/  ISETP.NE.AND P4, PT, R150, 0x1, PT ;  /* 0x000000019600780c */ /* 0x000fe40003f85270 */
[----:B------:R-:W-:Y:S02]  /*1290*/  SEL R5, RZ, 0x4, P3 ;  /* 0x00000004ff057807 */ /* 0x000fe40001800000 */
[C---:B------:R-:W-:Y:S02]  /*12a0*/  ISETP.EQ.OR P3, PT, R152.reuse, RZ, !P1 ;  /* 0x000000ff9800720c */ /* 0x040fe40004f62670 */
[----:B------:R-:W-:-:S02]  /*12b0*/  ISETP.NE.AND P5, PT, R152, RZ, PT ;  /* 0x000000ff9800720c */ /* 0x000fc40003fa5270 */
[C---:B------:R-:W-:Y:S02]  /*12c0*/  ISETP.NE.AND P2, PT, R150.reuse, 0x3, PT ;  /* 0x000000039600780c */ /* 0x040fe40003f45270 */
[----:B------:R-:W-:Y:S02]  /*12d0*/  SEL R0, RZ, 0x2, P4 ;  /* 0x00000002ff007807 */ /* 0x000fe40002000000 */
[----:B------:R-:W-:Y:S02]  /*12e0*/  ISETP.NE.AND P1, PT, R150, 0x4, PT ;  /* 0x000000049600780c */ /* 0x000fe40003f25270 */
[----:B------:R-:W-:Y:S02]  /*12f0*/  SEL R0, R0, 0x2, P5 ;  /* 0x0000000200007807 */ /* 0x000fe40002800000 */
[----:B------:R-:W-:Y:S02]  /*1300*/  SEL R5, R5, 0x4, P5 ;  /* 0x0000000405057807 */ /* 0x000fe40002800000 */
[----:B------:R-:W-:-:S02]  /*1310*/  SEL R2, RZ, 0x1, !P3 ;  /* 0x00000001ff027807 */ /* 0x000fc40005800000 */
[----:B------:R-:W-:Y:S02]  /*1320*/  SEL R4, RZ, 0x8, P2 ;  /* 0x00000008ff047807 */ /* 0x000fe40001000000 */
[----:B------:R-:W-:Y:S02]  /*1330*/  SEL R3, RZ, 0x10, P1 ;  /* 0x00000010ff037807 */ /* 0x000fe40000800000 */
[C---:B------:R-:W-:Y:S02]  /*1340*/  ISETP.NE.AND P3, PT, R150.reuse, 0x5, PT ;  /* 0x000000059600780c */ /* 0x040fe40003f65270 */
[----:B------:R-:W-:Y:S02]  /*1350*/  ISETP.NE.AND P2, PT, R150, 0x6, PT ;  /* 0x000000069600780c */ /* 0x000fe40003f45270 */
[----:B------:R-:W-:Y:S02]  /*1360*/  IADD3 R5, PT, PT, R5, R0, R2 ;  /* 0x0000000005057210 */ /* 0x000fe40007ffe002 */
[----:B------:R-:W-:-:S02]  /*1370*/  SEL R4, R4, 0x8, P5 ;  /* 0x0000000804047807 */ /* 0x000fc40002800000 */
[----:B------:R-:W-:Y:S02]  /*1380*/  SEL R3, R3, 0x10, P5 ;  /* 0x0000001003037807 */ /* 0x000fe40002800000 */
[----:B------:R-:W-:Y:S02]  /*1390*/  ISETP.NE.AND P1, PT, R150, 0x7, PT ;  /* 0x000000079600780c */ /* 0x000fe40003f25270 */
[----:B------:R-:W-:Y:S02]  /*13a0*/  SEL R2, RZ, 0x20, P3 ;  /* 0x00000020ff027807 */ /* 0x000fe40001800000 */
[----:B------:R-:W-:Y:S02]  /*13b0*/  SEL R0, RZ, 0x40, P2 ;  /* 0x00000040ff007807 */ /* 0x000fe40001000000 */
[----:B------:R-:W-:Y:S02]  /*13c0*/  IADD3 R4, PT, PT, R3, R4, R5 ;  /* 0x0000000403047210 */ /* 0x000fe40007ffe005 */
[----:B------:R-:W-:-:S02]  /*13d0*/  SEL R3, RZ, 0x80, P1 ;  /* 0x00000080ff037807 */ /* 0x000fc40000800000 */
[----:B------:R-:W-:Y:S02]  /*13e0*/  SEL R5, R2, 0x20, P5 ;  /* 0x0000002002057807 */ /* 0x000fe40002800000 */
[----:B------:R-:W-:Y:S02]  /*13f0*/  SEL R0, R0, 0x40, P5 ;  /* 0x0000004000007807 */ /* 0x000fe40002800000 */
[----:B------:R-:W-:Y:S02]  /*1400*/  SEL R3, R3, 0x80, P5 ;  /* 0x0000008003037807 */ /* 0x000fe40002800000 */
[----:B------:R-:W-:-:S05]  /*1410*/  IADD3 R0, PT, PT, R0, R5, R4 ;  /* 0x0000000500007210 */ /* 0x000fca0007ffe004 */
[----:B------:R-:W-:Y:S02]  /*1420*/  IMAD.IADD R0, R0, 0x1, R3 ;  /* 0x0000000100007824 */ /* 0x000fe400078e0203 */
.L_x_18:
[----:B------:R-:W-:Y:S05]  /*1430*/  @!P0 BRA `(.L_x_19) ;  /* 0x0000000000c08947 */ /* 0x000fea0003800000 */
[----:B------:R-:W1:Y:S01]  /*1440*/  LDC.64 R4, c[0x0][0xf18] ;  /* 0x0003c600ff047b82 */ /* 0x000e620000000a00 */
[----:B------:R-:W-:-:S07]  /*1450*/  ISETP.NE.AND P0, PT, R11, 0x1, PT ;  /* 0x000000010b00780c */ /* 0x000fce0003f05270 */
[----:B------:R-:W2:Y:S08]  /*1460*/  LDC R10, c[0x0][0xf0c] ;  /* 0x0003c300ff0a7b82 */ /* 0x000eb00000000800 */
[----:B------:R-:W4:Y:S08]  /*1470*/  LDC R13, c[0x0][0x370] ;  /* 0x0000dc00ff0d7b82 */ /* 0x000f300000000800 */
[----:B------:R-:W3:Y:S01]  /*1480*/  LDC R12, c[0x0][0x374] ;  /* 0x0000dd00ff0c7b82 */ /* 0x000ee20000000800 */
[----:B-1----:R-:W-:Y:S01]  /*1490*/  ISETP.NE.AND P1, PT, R4, 0x1, PT ;  /* 0x000000010400780c */ /* 0x002fe20003f25270 */
[----:B------:R-:W-:-:S06]  /*14a0*/  IMAD.HI.U32 R18, R20, R5, RZ ;  /* 0x0000000514127227 */ /* 0x000fcc00078e00ff */
[----:B------:R-:W4:Y:S01]  /*14b0*/  LDC.64 R6, c[0x0][0xf10] ;  /* 0x0003c400ff067b82 */ /* 0x000f220000000a00 */
[----:B--2---:R-:W-:-:S07]  /*14c0*/  ISETP.NE.AND P2, PT, R10, 0x1, PT ;  /* 0x000000010a00780c */ /* 0x004fce0003f45270 */
[----:B------:R-:W1:Y:S08]  /*14d0*/  LDC R9, c[0x0][0xf20] ;  /* 0x0003c800ff097b82 */ /* 0x000e700000000800 */
[----:B------:R-:W2:Y:S01]  /*14e0*/  LDC.64 R2, c[0x0][0xf28] ;  /* 0x0003ca00ff027b82 */ /* 0x000ea20000000a00 */
[----:B---3--:R-:W-:-:S04]  /*14f0*/  IMAD.HI.U32 R14, R12, R5, RZ ;  /* 0x000000050c0e7227 */ /* 0x008fc800078e00ff */
[----:B------:R-:W-:Y:S02]  /*1500*/  IMAD.U32 R5, RZ, RZ, UR19 ;  /* 0x00000013ff057e24 */ /* 0x000fe4000f8e00ff */
[----:B----4-:R-:W-:-:S04]  /*1510*/  IMAD.HI.U32 R16, R13, R6, RZ ;  /* 0x000000060d107227 */ /* 0x010fc800078e00ff */
[----:B------:R-:W-:Y:S01]  /*1520*/  IMAD.HI.U32 R6, R6, UR19, RZ ;  /* 0x0000001306067c27 */ /* 0x000fe2000f8e00ff */
[----:B------:R-:W-:Y:S02]  /*1530*/  @P2 SHF.R.U32.HI R13, RZ, R7, R16 ;  /* 0x00000007ff0d2219 */ /* 0x000fe40000011610 */
[-C--:B-1----:R-:W-:Y:S02]  /*1540*/  @P1 SHF.R.U32.HI R12, RZ, R9.reuse, R14 ;  /* 0x00000009ff0c1219 */ /* 0x082fe4000001160e */
[----:B------:R-:W-:Y:S02]  /*1550*/  SHF.R.U32.HI R9, RZ, R9, R18 ;  /* 0x00000009ff097219 */ /* 0x000fe40000011612 */
[----:B------:R-:W-:Y:S02]  /*1560*/  SHF.R.U32.HI R6, RZ, R7, R6 ;  /* 0x00000007ff067219 */ /* 0x000fe40000011606 */
[----:B------:R-:W-:Y:S01]  /*1570*/  SEL R9, R20, R9, !P1 ;  /* 0x0000000914097207 */ /* 0x000fe20004800000 */
[----:B--2---:R-:W-:Y:S01]  /*1580*/  IMAD.HI.U32 R14, R12, R2, RZ ;  /* 0x000000020c0e7227 */ /* 0x004fe200078e00ff */
[----:B------:R-:W-:-:S03]  /*1590*/  SEL R5, R5, R6, !P2 ;  /* 0x0000000605057207 */ /* 0x000fc60005000000 */
[----:B------:R-:W-:Y:S01]  /*15a0*/  IMAD.HI.U32 R16, R13, R2, RZ ;  /* 0x000000020d107227 */ /* 0x000fe200078e00ff */
[----:B------:R-:W-:-:S03]  /*15b0*/  @P0 SHF.R.U32.HI R12, RZ, R3, R14 ;  /* 0x00000003ff0c0219 */ /* 0x000fc6000001160e */
[----:B------:R-:W-:Y:S01]  /*15c0*/  IMAD.MOV R7, RZ, RZ, -R5 ;  /* 0x000000ffff077224 */ /* 0x000fe200078e0a05 */
[----:B------:R-:W-:Y:S01]  /*15d0*/  @P0 SHF.R.U32.HI R13, RZ, R3, R16 ;  /* 0x00000003ff0d0219 */ /* 0x000fe20000011610 */
[----:B------:R-:W-:Y:S02]  /*15e0*/  IMAD R12, R12, R11, RZ ;  /* 0x0000000b0c0c7224 */ /* 0x000fe400078e02ff */
[----:B------:R-:W-:Y:S02]  /*15f0*/  IMAD R7, R10, R7, UR19 ;  /* 0x000000130a077e24 */ /* 0x000fe4000f8e0207 */
[----:B------:R-:W-:Y:S01]  /*1600*/  IMAD R6, R13, R11, RZ ;  /* 0x0000000b0d067224 */ /* 0x000fe200078e02ff */
[----:B------:R-:W-:-:S04]  /*1610*/  ISETP.GE.AND P1, PT, R9, R12, PT ;  /* 0x0000000c0900720c */ /* 0x000fc80003f26270 */
[----:B------:R-:W-:Y:S01]  /*1620*/  ISETP.GE.OR P1, PT, R5, R6, P1 ;  /* 0x000000060500720c */ /* 0x000fe20000f26670 */
[----:B------:R-:W-:-:S05]  /*1630*/  IMAD.HI.U32 R6, R9, R2, RZ ;  /* 0x0000000209067227 */ /* 0x000fca00078e00ff */
[----:B------:R-:W-:-:S04]  /*1640*/  SHF.R.U32.HI R6, RZ, R3, R6 ;  /* 0x00000003ff067219 */ /* 0x000fc80000011606 */
[----:B------:R-:W-:-:S03]  /*1650*/  SEL R6, R9, R6, !P0 ;  /* 0x0000000609067207 */ /* 0x000fc60004000000 */
[----:B------:R-:W-:-:S04]  /*1660*/  @!P1 IMAD.HI.U32 R12, R5, R2, RZ ;  /* 0x00000002050c9227 */ /* 0x000fc800078e00ff */
[----:B------:R-:W-:Y:S01]  /*1670*/  IMAD.MOV R2, RZ, RZ, -R6 ;  /* 0x000000ffff027224 */ /* 0x000fe200078e0a06 */
[----:B------:R-:W-:-:S03]  /*1680*/  @!P1 SHF.R.U32.HI R12, RZ, R3, R12 ;  /* 0x00000003ff0c9219 */ /* 0x000fc6000001160c */
[----:B------:R-:W-:Y:S01]  /*1690*/  IMAD R2, R11, R2, R9 ;  /* 0x000000020b027224 */ /* 0x000fe200078e0209 */
[----:B------:R-:W-:-:S04]  /*16a0*/  @!P1 SEL R3, R5, R12, !P0 ;  /* 0x0000000c05039207 */ /* 0x000fc80004000000 */
[----:B------:R-:W-:Y:S01]  /*16b0*/  @!P1 IADD3 R6, PT, PT, R6, -R3, RZ ;  /* 0x8000000306069210 */ /* 0x000fe20007ffe0ff */
[----:B------:R-:W-:Y:S01]  /*16c0*/  @!P1 IMAD R2, R2, R13, R3 ;  /* 0x0000000d02029224 */ /* 0x000fe200078e0203 */
[----:B------:R-:W-:-:S03]  /*16d0*/  IADD3 R3, PT, PT, -R9, RZ, RZ ;  /* 0x000000ff09037210 */ /* 0x000fc60007ffe1ff */
[----:B------:R-:W-:Y:S01]  /*16e0*/  @!P1 IMAD R9, R6, R11, R5 ;  /* 0x0000000b06099224 */ /* 0x000fe200078e0205 */
[----:B------:R-:W-:Y:S01]  /*16f0*/  @!P1 MOV R5, R2 ;  /* 0x0000000200059202 */ /* 0x000fe20000000f00 */
[----:B------:R-:W-:-:S04]  /*1700*/  IMAD R3, R4, R3, R20 ;  /* 0x0000000304037224 */ /* 0x000fc800078e0214 */
[----:B------:R-:W-:Y:S02]  /*1710*/  IMAD R7, R5, R10, R7 ;  /* 0x0000000a05077224 */ /* 0x000fe400078e0207 */
[----:B------:R-:W-:-:S03]  /*1720*/  IMAD R20, R9, R4, R3 ;  /* 0x0000000409147224 */ /* 0x000fc600078e0203 */
[----:B------:R-:W-:-:S15]  /*1730*/  R2UR UR19, R7 ;  /* 0x00000000071372ca */ /* 0x000fde00000e0000 */
.L_x_19:
[----:B------:R-:W-:Y:S05]  /*1740*/  BRA.U UP2, `(.L_x_20) ;  /* 0x0000000102487547 */ /* 0x000fea000b800000 */
[----:B------:R-:W1:Y:S08]  /*1750*/  LDC.64 R4, c[0x0][0xf10] ;  /* 0x0003c400ff047b82 */ /* 0x000e700000000a00 */
[----:B------:R-:W2:Y:S08]  /*1760*/  LDC.64 R2, c[0x0][0xf18] ;  /* 0x0003c600ff027b82 */ /* 0x000eb00000000a00 */
[----:B------:R-:W4:Y:S08]  /*1770*/  LDC R6, c[0x0][0xf20] ;  /* 0x0003c800ff067b82 */ /* 0x000f300000000800 */
[----:B------:R-:W3:Y:S01]  /*1780*/  LDC R7, c[0x0][0xf0c] ;  /* 0x0003c300ff077b82 */ /* 0x000ee20000000800 */
[----:B-1----:R-:W-:-:S05]  /*1790*/  IMAD.HI.U32 R4, R4, UR19, RZ ;  /* 0x0000001304047c27 */ /* 0x002fca000f8e00ff */
[----:B------:R-:W-:Y:S01]  /*17a0*/  SHF.R.U32.HI R4, RZ, R5, R4 ;  /* 0x00000005ff047219 */ /* 0x000fe20000011604 */
[----:B--2---:R-:W-:Y:S01]  /*17b0*/  IMAD.HI.U32 R3, R20, R3, RZ ;  /* 0x0000000314037227 */ /* 0x004fe200078e00ff */
[----:B------:R-:W-:-:S04]  /*17c0*/  ISETP.NE.AND P0, PT, R2, 0x1, PT ;  /* 0x000000010200780c */ /* 0x000fc80003f05270 */
[----:B----4-:R-:W-:Y:S01]  /*17d0*/  SHF.R.U32.HI R5, RZ, R6, R3 ;  /* 0x00000006ff057219 */ /* 0x010fe20000011603 */
[----:B------:R-:W-:Y:S01]  /*17e0*/  IMAD.U32 R3, RZ, RZ, UR19 ;  /* 0x00000013ff037e24 */ /* 0x000fe2000f8e00ff */
[----:B---3--:R-:W-:-:S04]  /*17f0*/  ISETP.NE.AND P1, PT, R7, 0x1, PT ;  /* 0x000000010700780c */ /* 0x008fc80003f25270 */
[----:B------:R-:W-:Y:S02]  /*1800*/  SEL R3, R3, R4, !P1 ;  /* 0x0000000403037207 */ /* 0x000fe40004800000 */
[----:B------:R-:W-:-:S05]  /*1810*/  SEL R4, R20, R5, !P0 ;  /* 0x0000000514047207 */ /* 0x000fca0004000000 */
[----:B------:R-:W-:Y:S02]  /*1820*/  IMAD.IADD R6, R4, 0x1, -R3 ;  /* 0x0000000104067824 */ /* 0x000fe400078e0a03 */
[----:B------:R-:W-:Y:S02]  /*1830*/  IMAD.IADD R3, R3, 0x1, -R4 ;  /* 0x0000000103037824 */ /* 0x000fe400078e0a04 */
[----:B------:R-:W-:Y:S02]  /*1840*/  IMAD R6, R6, R7, UR19 ;  /* 0x0000001306067e24 */ /* 0x000fe4000f8e0207 */
[----:B------:R-:W-:-:S03]  /*1850*/  IMAD R20, R3, R2, R20 ;  /* 0x0000000203147224 */ /* 0x000fc600078e0214 */
[----:B------:R-:W-:-:S15]  /*1860*/  R2UR UR19, R6 ;  /* 0x00000000061372ca */ /* 0x000fde00000e0000 */
.L_x_20:
[----:B------:R-:W-:Y:S05]  /*1870*/  BRA.U !UP0, `(.L_x_21) ;  /* 0x00000001080c7547 */ /* 0x000fea000b800000 */
[----:B------:R-:W-:Y:S01]  /*1880*/  UCGABAR_WAIT ;  /* 0x0000000000007dc7 */ /* 0x000fe20008000000 */
[----:B------:R-:W-:Y:S01]  /*1890*/  CCTL.IVALL ;  /* 0x00000000ff00798f */ /* 0x000fe20002000000 */
[----:B------:R-:W-:Y:S05]  /*18a0*/  BRA `(.L_x_22) ;  /* 0x0000000000047947 */ /* 0x000fea0003800000 */
.L_x_21:
[----:B------:R-:W-:Y:S06]  /*18b0*/  BAR.SYNC.DEFER_BLOCKING 0x0 ;  /* 0x0000000000007b1d */ /* 0x000fec0000010000 */
.L_x_22:
[----:B------:R-:W-:Y:S05]  /*18c0*/  BRA.U UP1, `(.L_x_23) ;  /* 0x0000001901307547 */ /* 0x000fea000b800000 */
[----:B------:R-:W1:Y:S01]  /*18d0*/  LDCU UR31, c[0x0][0x38c] ;  /* 0x00007180ff1f77ac */ /* 0x000e620008000800 */
[----:B------:R-:W2:Y:S01]  /*18e0*/  LDC R9, c[0x0][0x370] ;  /* 0x0000dc00ff097b82 */ /* 0x000ea20000000800 */
[----:B------:R-:W-:Y:S01]  /*18f0*/  PLOP3.LUT P1, PT, PT, PT, UP4, 0x80, 0x8 ;  /* 0x000000000008781c */ /* 0x000fe20003f2f048 */
[----:B------:R-:W-:Y:S01]  /*1900*/  HFMA2 R12, -RZ, RZ, 0, 0 ;  /* 0x00000000ff0c7431 */ /* 0x000fe200000001ff */
[----:B------:R-:W-:Y:S01]  /*1910*/  UISETP.NE.AND UP1, UPT, UR6, URZ, UPT ;  /* 0x000000ff0600728c */ /* 0x000fe2000bf25270 */
[----:B------:R-:W-:Y:S01]  /*1920*/  ISETP.EQ.OR P4, PT, R8, RZ, P6 ;  /* 0x000000ff0800720c */ /* 0x000fe20003782670 */
[----:B------:R-:W-:Y:S01]  /*1930*/  UMOV UR7, 0x400 ;  /* 0x0000040000077882 */ /* 0x000fe20000000000 */
[----:B------:R-:W-:Y:S01]  /*1940*/  USHF.L.U32 UR22, UR45, 0x4, URZ ;  /* 0x000000042d167899 */ /* 0x000fe200080006ff */
[----:B------:R-:W-:Y:S01]  /*1950*/  PLOP3.LUT P1, PT, P1, PT, PT, 0x8, 0x80 ;  /* 0x000000000080781c */ /* 0x000fe20000f2e170 */
[----:B------:R-:W4:Y:S01]  /*1960*/  LDC R0, c[0x0][0x374] ;  /* 0x0000dd00ff007b82 */ /* 0x000f220000000800 */
[----:B------:R-:W-:Y:S01]  /*1970*/  IMAD.MOV.U32 R15, RZ, RZ, 0x1 ;  /* 0x00000001ff0f7424 */ /* 0x000fe200078e00ff */
[----:B------:R-:W-:Y:S01]  /*1980*/  MOV R8, 0x1 ;  /* 0x0000000100087802 */ /* 0x000fe20000000f00 */
[----:B------:R-:W-:Y:S01]  /*1990*/  IMAD.MOV.U32 R14, RZ, RZ, RZ ;  /* 0x000000ffff0e7224 */ /* 0x000fe200078e00ff */
[----:B------:R-:W2:Y:S01]  /*19a0*/  LDCU.64 UR46, c[0x0][0x348] ;  /* 0x00006900ff2e77ac */ /* 0x000ea20008000a00 */
[----:B------:R-:W-:Y:S01]  /*19b0*/  IMAD.MOV.U32 R10, RZ, RZ, RZ ;  /* 0x000000ffff0a7224 */ /* 0x000fe200078e00ff */
[----:B------:R-:W-:-:S02]  /*19c0*/  ULOP3.LUT UR22, UR22, 0x70, URZ, 0xe2, !UPT ;  /* 0x0000007016167892 */ /* 0x000fc4000f8ee2ff */
[----:B-1----:R-:W-:Y:S02]  /*19d0*/  UIADD3 UR8, UPT, UPT, UR31, 0x3f, URZ ;  /* 0x0000003f1f087890 */ /* 0x002fe4000fffe0ff */
[----:B------:R-:W-:Y:S02]  /*19e0*/  UIADD3 UR6, UPT, UPT, UR31, -0x1, URZ ;  /* 0xffffffff1f067890 */ /* 0x000fe4000fffe0ff */
[----:B------:R-:W-:Y:S02]  /*19f0*/  USHF.R.S32.HI UR38, URZ, 0x1f, UR8 ;  /* 0x0000001fff267899 */ /* 0x000fe40008011408 */
[----:B------:R-:W-:Y:S02]  /*1a00*/  UISETP.GE.U32.AND UP2, UPT, UR6, -0x7f, UPT ;  /* 0xffffff810600788c */ /* 0x000fe4000bf46070 */
[----:B------:R-:W-:Y:S02]  /*1a10*/  ULEA.HI UR38, UR38, UR8, URZ, 0x6 ;  /* 0x0000000826267291 */ /* 0x000fe4000f8f30ff */
[----:B------:R-:W-:-:S02]  /*1a20*/  ULEA UR6, UR45, UR7, 0x18 ;  /* 0x000000072d067291 */ /* 0x000fc4000f8ec0ff */
[----:B------:R-:W-:Y:S02]  /*1a30*/  USHF.R.S32.HI UR38, URZ, 0x6, UR38 ;  /* 0x00000006ff267899 */ /* 0x000fe40008011426 */
[----:B------:R-:W-:Y:S02]  /*1a40*/  UIADD3 UR31, UPT, UPT, UR31, 0x7e, URZ ;  /* 0x0000007e1f1f7890 */ /* 0x000fe4000fffe0ff */
[----:B------:R-:W-:Y:S02]  /*1a50*/  UISETP.LT.U32.AND UP0, UPT, UR38, 0xb, UPT ;  /* 0x0000000b2600788c */ /* 0x000fe4000bf01070 */
[----:B------:R-:W-:Y:S02]  /*1a60*/  USEL UR14, UR14, 0x2, UP1 ;  /* 0x000000020e0e7887 */ /* 0x000fe40008800000 */
[----:B------:R-:W-:Y:S02]  /*1a70*/  USEL UR37, UR38, 0xb, UP0 ;  /* 0x0000000b26257887 */ /* 0x000fe40008000000 */
[----:B------:R-:W-:-:S02]  /*1a80*/  UIADD3 UR30, UPT, UPT, UR6, 0x31800, UR4 ;  /* 0x00031800061e7890 */ /* 0x000fc4000fffe004 */
[----:B------:R-:W-:Y:S02]  /*1a90*/  UIADD3 UR7, UPT, UPT, UR37, -0x1, URZ ;  /* 0xffffffff25077890 */ /* 0x000fe4000fffe0ff */
[----:B------:R-:W-:Y:S02]  /*1aa0*/  @UP2 UIADD3 UR7, UPT, UPT, UR37, URZ, URZ ;  /* 0x000000ff25072290 */ /* 0x000fe4000fffe0ff */
[----:B------:R-:W-:Y:S02]  /*1ab0*/  UIADD3 UR23, UPT, UPT, UR38, -UR37, URZ ;  /* 0x8000002526177290 */ /* 0x000fe4000fffe0ff */
[----:B------:R-:W-:Y:S01]  /*1ac0*/  UIADD3 UR7, UPT, UPT, UR7, 0x1, URZ ;  /* 0x0000000107077890 */ /* 0x000fe2000fffe0ff */
[----:B--2---:R-:W-:-:S11]  /*1ad0*/  UMOV UR15, URZ ;  /* 0x000000ff000f7c82 */ /* 0x004fd60008000000 */
.L_x_47:
[----:B------:R-:W-:-:S09]  /*1ae0*/  UISETP.NE.AND UP0, UPT, UR45, URZ, UPT ;  /* 0x000000ff2d00728c */ /* 0x000fd2000bf05270 */
[----:B------:R-:W-:Y:S05]  /*1af0*/  BRA.U UP0, `(.L_x_24) ;  /* 0x0000000100287547 */ /* 0x000fea000b800000 */
[----:B------:R-:W-:Y:S02]  /*1b00*/  LEA R2, R10, UR6, 0x3 ;  /* 0x000000060a027c11 */ /* 0x000fe4000f8e18ff */
[----:B------:R-:W-:-:S04]  /*1b10*/  SHF.L.U32 R3, R8, 0x1f, RZ ;  /* 0x0000001f08037819 */ /* 0x000fc800000006ff */
[----:B------:R-:W1:Y:S02]  /*1b20*/  SYNCS.PHASECHK.TRANS64.TRYWAIT P0, [R2+URZ+0x140], R3 ;  /* 0x00014003020075a7 */ /* 0x000e6400080011ff */
[----:B-1----:R-:W-:Y:S05]  /*1b30*/  @!P0 BRA `(.L_x_25) ;  /* 0x000000a000fc8947 */ /* 0x002fea0003800000 */
.L_x_151:
[----:B------:R2:W-:Y:S01]  /*1b40*/  SYNCS.ARRIVE.TRANS64.A1T0 RZ, [R2+URZ+0x130], RZ ;  /* 0x000130ff02ff79a7 */ /* 0x0005e200081000ff */
[----:B------:R-:W-:-:S05]  /*1b50*/  VIADD R10, R10, 0x1 ;  /* 0x000000010a0a7836 */ /* 0x000fca0000000000 */
[----:B------:R-:W-:-:S04]  /*1b60*/  ISETP.NE.AND P0, PT, R10, 0x2, PT ;  /* 0x000000020a00780c */ /* 0x000fc80003f05270 */
[----:B-1----:R-:W-:Y:S02]  /*1b70*/  SEL R3, RZ, 0x1, P0 ;  /* 0x00000001ff037807 */ /* 0x002fe40000000000 */
[----:B------:R-:W-:Y:S02]  /*1b80*/  SEL R10, R10, RZ, P0 ;  /* 0x000000ff0a0a7207 */ /* 0x000fe40000000000 */
[----:B------:R-:W-:Y:S02]  /*1b90*/  LOP3.LUT R8, R8, R3, RZ, 0x3c, !PT ;  /* 0x0000000308087212 */ /* 0x000fe400078e3cff */
.L_x_24:
[----:B------:R-:W-:Y:S01]  /*1ba0*/  ULEA UR8, UR15, UR6, 0x3 ;  /* 0x000000060f087291 */ /* 0x000fe2000f8e18ff */
[----:B--2---:R-:W-:Y:S01]  /*1bb0*/  SHF.L.U32 R2, R15, 0x1f, RZ ;  /* 0x0000001f0f027819 */ /* 0x004fe200000006ff */
[----:B------:R-:W-:Y:S01]  /*1bc0*/  UISETP.GE.U32.AND UP0, UPT, UR31, 0x7f, UPT ;  /* 0x0000007f1f00788c */ /* 0x000fe2000bf06070 */
[----:B------:R-:W-:Y:S01]  /*1bd0*/  R2UR UR11, R20 ;  /* 0x00000000140b72ca */ /* 0x000fe200000e0000 */
[----:B------:R-:W-:Y:S01]  /*1be0*/  ULEA UR43, UR19, UR22, 0x7 ;  /* 0x00000016132b7291 */ /* 0x000fe2000f8e38ff */
[----:B------:R-:W-:-:S04]  /*1bf0*/  UMOV UR28, URZ ;  /* 0x000000ff001c7c82 */ /* 0x000fc80008000000 */
[----:B------:R1:W2:Y:S07]  /*1c00*/  SYNCS.PHASECHK.TRANS64.TRYWAIT P2, [UR8+0x58], R2 ;  /* 0x00005802ff0075a7 */ /* 0x0002ae0008041108 */
[----:B------:R-:W-:Y:S02]  /*1c10*/  USHF.L.U32 UR35, UR11, 0x8, URZ ;  /* 0x000000080b237899 */ /* 0x000fe400080006ff */
[----:B------:R-:W-:Y:S01]  /*1c20*/  USHF.L.U32 UR11, UR11, 0x1, URZ ;  /* 0x000000010b0b7899 */ /* 0x000fe200080006ff */
[----:B------:R-:W-:Y:S11]  /*1c30*/  BRA.U !UP0, `(.L_x_26) ;  /* 0x0000000508107547 */ /* 0x000ff6000b800000 */
[----:B------:R-:W-:Y:S01]  /*1c40*/  UMOV UR24, UR15 ;  /* 0x0000000f00187c82 */ /* 0x000fe20008000000 */
[----:B------:R-:W-:-:S05]  /*1c50*/  UMOV UR20, URZ ;  /* 0x000000ff00147c82 */ /* 0x000fca0008000000 */
.L_x_34:
[----:B------:R-:W-:Y:S01]  /*1c60*/  ULEA UR41, UR24, UR6, 0x3 ;  /* 0x0000000618297291 */ /* 0x000fe2000f8e18ff */
[----:B--2---:R-:W-:Y:S01]  /*1c70*/  @!P6 MOV R3, 0x3600 ;  /* 0x000036000003e802 */ /* 0x004fe20000000f00 */
[----:B--23--:R-:W-:Y:S10]  /*1c80*/  @P2 BRA `(.L_x_27) ;  /* 0x00000000000c2947 */ /* 0x00cff40003800000 */
[----:B------:R-:W-:-:S04]  /*1c90*/  SHF.L.U32 R5, R15, 0x1f, RZ ;  /* 0x0000001f0f057819 */ /* 0x000fc800000006ff */
[----:B------:R-:W2:Y:S02]  /*1ca0*/  SYNCS.PHASECHK.TRANS64.TRYWAIT P0, [UR41+0x58], R5 ;  /* 0x00005805ff0075a7 */ /* 0x000ea40008001129 */
[----:B--2---:R-:W-:Y:S05]  /*1cb0*/  @!P0 BRA `(.L_x_28) ;  /* 0x000000a000b08947 */ /* 0x004fea0003800000 */
.L_x_27:
[----:B------:R2:W-:Y:S01]  /*1cc0*/  @!P6 SYNCS.ARRIVE.TRANS64 RZ, [UR41], R3 ;  /* 0x00000003ffffe9a7 */ /* 0x0005e20008000029 */
[----:B------:R-:W-:-:S04]  /*1cd0*/  ULOP3.LUT UR8, UR14, 0x2, URZ, 0xfc, !UPT ;  /* 0x000000020e087892 */ /* 0x000fc8000f8efcff */
[----:B------:R-:W-:-:S09]  /*1ce0*/  UISETP.NE.AND UP0, UPT, UR8, 0x2, UPT ;  /* 0x000000020800788c */ /* 0x000fd2000bf05270 */
[----:B------:R-:W-:Y:S05]  /*1cf0*/  BRA.U UP0, `(.L_x_29) ;  /* 0x0000000100047547 */ /* 0x000fea000b800000 */
[----:B---3--:R-:W-:Y:S05]  /*1d00*/  BPT.TRAP 0x1 ;  /* 0x000000040000795c */ /* 0x008fea0000300000 */
.L_x_29:
[----:B------:R-:W-:Y:S04]  /*1d10*/  BSSY.RECONVERGENT B0, `(.L_x_30) ;  /* 0x0000003000007945 */ /* 0x000fe80003800200 */
[----:B------:R-:W-:Y:S05]  /*1d20*/  @P4 BRA `(.L_x_31) ;  /* 0x0000000000044947 */ /* 0x000fea0003800000 */
[----:B---3--:R-:W-:Y:S05]  /*1d30*/  BPT.TRAP 0x1 ;  /* 0x000000040000795c */ /* 0x008fea0000300000 */
.L_x_31:
[----:B---3--:R-:W-:Y:S05]  /*1d40*/  BSYNC.RECONVERGENT B0 ;  /* 0x0000000000007941 */ /* 0x008fea0003800200 */
.L_x_30:
[----:B------:R-:W-:Y:S01]  /*1d50*/  UIADD3 UR15, UPT, UPT, UR24, 0x1, URZ ;  /* 0x00000001180f7890 */ /* 0x000fe2000fffe0ff */
[----:B------:R-:W-:Y:S01]  /*1d60*/  BSSY.RECONVERGENT B0, `(.L_x_32) ;  /* 0x000002c000007945 */ /* 0x000fe20003800200 */
[----:B------:R-:W-:Y:S02]  /*1d70*/  ELECT P0, URZ, PT ;  /* 0x0000000000ff782f */ /* 0x000fe40003800000 */
[----:B------:R-:W-:-:S04]  /*1d80*/  UISETP.NE.AND UP0, UPT, UR15, 0xb, UPT ;  /* 0x0000000b0f00788c */ /* 0x000fc8000bf05270 */
[----:B------:R-:W-:Y:S02]  /*1d90*/  USEL UR9, URZ, 0x1, UP0 ;  /* 0x00000001ff097887 */ /* 0x000fe40008000000 */
[----:B------:R-:W-:-:S04]  /*1da0*/  USEL UR15, UR15, URZ, UP0 ;  /* 0x000000ff0f0f7287 */ /* 0x000fc80008000000 */
[----:B------:R-:W-:Y:S01]  /*1db0*/  ULEA UR8, UR15, UR6, 0x3 ;  /* 0x000000060f087291 */ /* 0x000fe2000f8e18ff */
[----:B------:R-:W-:-:S04]  /*1dc0*/  LOP3.LUT R15, R15, UR9, RZ, 0x3c, !PT ;  /* 0x000000090f0f7c12 */ /* 0x000fc8000f8e3cff */
[----:B-1----:R-:W-:-:S04]  /*1dd0*/  SHF.L.U32 R2, R15, 0x1f, RZ ;  /* 0x0000001f0f027819 */ /* 0x002fc800000006ff */
[----:B------:R1:W3:Y:S01]  /*1de0*/  SYNCS.PHASECHK.TRANS64.TRYWAIT P2, [UR8+0x58], R2 ;  /* 0x00005802ff0075a7 */ /* 0x0002e20008041108 */
[----:B------:R-:W-:Y:S05]  /*1df0*/  @!P0 BRA `(.L_x_33) ;  /* 0x0000000000888947 */ /* 0x000fea0003800000 */
[----:B------:R-:W-:Y:S02]  /*1e00*/  ULEA UR40, UR24, UR5, 0xc ;  /* 0x0000000518287291 */ /* 0x000fe4000f8e60ff */
[----:B------:R-:W-:Y:S02]  /*1e10*/  UIADD3 UR52, UP3, UPT, UR46, 0x80, URZ ;  /* 0x000000802e347890 */ /* 0x000fe4000ff7e0ff */
[----:B------:R-:W-:Y:S02]  /*1e20*/  ULEA UR32, UR24, UR6, 0xd ;  /* 0x0000000618207291 */ /* 0x000fe4000f8e68ff */
[----:B------:R-:W-:Y:S02]  /*1e30*/  UIADD3 UR50, UP2, UPT, UR46, 0x180, URZ ;  /* 0x000001802e327890 */ /* 0x000fe4000ff5e0ff */
[----:B------:R-:W-:Y:S02]  /*1e40*/  ULEA UR16, UR24, UR4, 0x9 ;  /* 0x0000000418107291 */ /* 0x000fe4000f8e48ff */
[----:B------:R-:W-:-:S02]  /*1e50*/  UIADD3 UR48, UP1, UPT, UR46, 0x280, URZ ;  /* 0x000002802e307890 */ /* 0x000fc4000ff3e0ff */
[----:B------:R-:W-:Y:S02]  /*1e60*/  ULEA UR8, UR24, UR6, 0xa ;  /* 0x0000000618087291 */ /* 0x000fe4000f8e50ff */
[----:B------:R-:W-:Y:S02]  /*1e70*/  UIADD3 UR28, UP0, UPT, UR46, 0x380, URZ ;  /* 0x000003802e1c7890 */ /* 0x000fe4000ff1e0ff */
[----:B------:R-:W-:Y:S02]  /*1e80*/  USHF.L.U32 UR42, UR20, 0x6, URZ ;  /* 0x00000006142a7899 */ /* 0x000fe400080006ff */
[----:B------:R-:W-:Y:S02]  /*1e90*/  UIADD3.X UR53, UPT, UPT, URZ, UR47, URZ, UP3, !UPT ;  /* 0x0000002fff357290 */ /* 0x000fe40009ffe4ff */
[----:B------:R-:W-:Y:S02]  /*1ea0*/  UIADD3 UR40, UPT, UPT, UR6, 0x10800, UR40 ;  /* 0x0001080006287890 */ /* 0x000fe4000fffe028 */
[----:B------:R-:W-:-:S02]  /*1eb0*/  UIADD3.X UR51, UPT, UPT, URZ, UR47, URZ, UP2, !UPT ;  /* 0x0000002fff337290 */ /* 0x000fc400097fe4ff */
[----:B------:R-:W-:Y:S02]  /*1ec0*/  UIADD3 UR32, UPT, UPT, UR32, 0x1b800, URZ ;  /* 0x0001b80020207890 */ /* 0x000fe4000fffe0ff */
[----:B------:R-:W-:Y:S02]  /*1ed0*/  UIADD3.X UR49, UPT, UPT, URZ, UR47, URZ, UP1, !UPT ;  /* 0x0000002fff317290 */ /* 0x000fe40008ffe4ff */
[----:B------:R-:W-:Y:S02]  /*1ee0*/  UIADD3 UR16, UPT, UPT, UR6, 0x31800, UR16 ;  /* 0x0003180006107890 */ /* 0x000fe4000fffe010 */
[----:B------:R-:W-:Y:S02]  /*1ef0*/  UIADD3.X UR29, UPT, UPT, URZ, UR47, URZ, UP0, !UPT ;  /* 0x0000002fff1d7290 */ /* 0x000fe400087fe4ff */
[----:B------:R-:W-:Y:S01]  /*1f00*/  UIADD3 UR8, UPT, UPT, UR8, 0x32e00, URZ ;  /* 0x00032e0008087890 */ /* 0x000fe2000fffe0ff */
[----:B------:R-:W-:Y:S01]  /*1f10*/  UMOV UR25, 0xff0000 ;  /* 0x00ff000000197882 */ /* 0x000fe20000000000 */
[----:B------:R-:W-:Y:S01]  /*1f20*/  UMOV UR26, 0x0 ;  /* 0x00000000001a7882 */ /* 0x000fe20000000000 */
[----:B------:R-:W-:Y:S01]  /*1f30*/  UMOV UR27, 0x10000000 ;  /* 0x10000000001b7882 */ /* 0x000fe20000000000 */
[----:B------:R-:W-:Y:S01]  /*1f40*/  UMOV UR33, UR41 ;  /* 0x0000002900217c82 */ /* 0x000fe20008000000 */
[----:B------:R-:W-:Y:S01]  /*1f50*/  UMOV UR36, UR44 ;  /* 0x0000002c00247c82 */ /* 0x000fe20008000000 */
[----:B------:R-:W-:Y:S01]  /*1f60*/  UMOV UR34, UR42 ;  /* 0x0000002a00227c82 */ /* 0x000fe20008000000 */
[----:B------:R-:W-:Y:S01]  /*1f70*/  UMOV UR17, UR41 ;  /* 0x0000002900117c82 */ /* 0x000fe20008000000 */
[----:B------:R-:W-:Y:S01]  /*1f80*/  UMOV UR21, UR44 ;  /* 0x0000002c00157c82 */ /* 0x000fe20008000000 */
[----:B------:R1:W-:Y:S01]  /*1f90*/  UTMALDG.3D.MULTICAST [UR40], [UR52], UR25, desc[UR26] ;  /* 0x00001a28340073b4 */ /* 0x0003e20008011819 */
[----:B------:R-:W-:Y:S01]  /*1fa0*/  UMOV UR10, URZ ;  /* 0x000000ff000a7c82 */ /* 0x000fe20008000000 */
[----:B------:R-:W-:Y:S01]  /*1fb0*/  UMOV UR9, UR41 ;  /* 0x0000002900097c82 */ /* 0x000fe20008000000 */
[----:B------:R-:W-:Y:S01]  /*1fc0*/  UMOV UR12, UR20 ;  /* 0x00000014000c7c82 */ /* 0x000fe20008000000 */
[----:B------:R-:W-:Y:S01]  /*1fd0*/  UMOV UR13, UR44 ;  /* 0x0000002c000d7c82 */ /* 0x000fe20008000000 */
[----:B------:R1:W-:Y:S01]  /*1fe0*/  UTMALDG.3D [UR32], [UR50], desc[UR26] ;  /* 0x00001a20320075b4 */ /* 0x0003e20008011000 */
[----:B------:R1:W-:Y:S01]  /*1ff0*/  UTMALDG.4D.MULTICAST [UR16], [UR48], UR25, desc[UR26] ;  /* 0x00001a10300073b4 */ /* 0x0003e20008019819 */
[----:B------:R1:W-:Y:S02]  /*2000*/  UTMALDG.4D [UR8], [UR28], desc[UR26] ;  /* 0x00001a081c0075b4 */ /* 0x0003e40008019000 */
[----:B-1----:R-:W-:Y:S01]  /*2010*/  NOP ;  /* 0x0000000000007918 */ /* 0x002fe20000000000 */
.L_x_33:
[----:B------:R-:W-:Y:S05]  /*2020*/  BSYNC.RECONVERGENT B0 ;  /* 0x0000000000007941 */ /* 0x000fea0003800200 */
.L_x_32:
[----:B------:R-:W-:Y:S01]  /*2030*/  UIADD3 UR20, UPT, UPT, UR20, 0x1, URZ ;  /* 0x0000000114147890 */ /* 0x000fe2000fffe0ff */
[----:B------:R-:W-:Y:S01]  /*2040*/  UMOV UR24, UR15 ;  /* 0x0000000f00187c82 */ /* 0x000fe20008000000 */
[----:B------:R-:W-:Y:S02]  /*2050*/  UMOV UR28, UR7 ;  /* 0x00000007001c7c82 */ /* 0x000fe40008000000 */
[----:B------:R-:W-:-:S09]  /*2060*/  UISETP.NE.AND UP0, UPT, UR20, UR7, UPT ;  /* 0x000000071400728c */ /* 0x000fd2000bf05270 */
[----:B------:R-:W-:Y:S05]  /*2070*/  BRA.U UP0, `(.L_x_34) ;  /* 0xfffffff900f87547 */ /* 0x000fea000b83ffff */
.L_x_26:
[----:B------:R-:W-:Y:S01]  /*2080*/  ULEA UR8, UR15, UR6, 0x3 ;  /* 0x000000060f087291 */ /* 0x000fe2000f8e18ff */
[----:B-1----:R-:W-:Y:S01]  /*2090*/  SHF.L.U32 R2, R15, 0x1f, RZ ;  /* 0x0000001f0f027819 */ /* 0x002fe200000006ff */
[----:B------:R-:W-:Y:S01]  /*20a0*/  @!P1 SYNCS.ARRIVE.TRANS64.A1T0 RZ, [UR6+0xf8], RZ ;  /* 0x0000f8ffffff99a7 */ /* 0x000fe20008100006 */
[----:B------:R-:W-:-:S06]  /*20b0*/  UISETP.GT.AND UP0, UPT, UR38, UR37, UPT ;  /* 0x000000252600728c */ /* 0x000fcc000bf04270 */
[----:B------:R1:W1:Y:S03]  /*20c0*/  SYNCS.PHASECHK.TRANS64.TRYWAIT P1, [UR8+0x58], R2 ;  /* 0x00005802ff0075a7 */ /* 0x0002660008021108 */
[----:B------:R-:W-:Y:S05]  /*20d0*/  BRA.U !UP0, `(.L_x_35) ;  /* 0x0000000508107547 */ /* 0x000fea000b800000 */
[----:B------:R-:W-:Y:S01]  /*20e0*/  UIADD3 UR17, UPT, UPT, UR23, UR28, URZ ;  /* 0x0000001c17117290 */ /* 0x000fe2000fffe0ff */
[----:B------:R-:W-:-:S11]  /*20f0*/  UMOV UR20, UR15 ;  /* 0x0000000f00147c82 */ /* 0x000fd60008000000 */
.L_x_43:
[----:B------:R-:W-:Y:S01]  /*2100*/  ULEA UR41, UR20, UR6, 0x3 ;  /* 0x0000000614297291 */ /* 0x000fe2000f8e18ff */
[----:B--2---:R-:W-:Y:S01]  /*2110*/  @!P6 MOV R3, 0x3600 ;  /* 0x000036000003e802 */ /* 0x004fe20000000f00 */
[----:B-1-3--:R-:W-:Y:S10]  /*2120*/  @P1 BRA `(.L_x_36) ;  /* 0x00000000000c1947 */ /* 0x00aff40003800000 */
[----:B------:R-:W-:-:S04]  /*2130*/  SHF.L.U32 R5, R15, 0x1f, RZ ;  /* 0x0000001f0f057819 */ /* 0x000fc800000006ff */
[----:B------:R-:W1:Y:S02]  /*2140*/  SYNCS.PHASECHK.TRANS64.TRYWAIT P0, [UR41+0x58], R5 ;  /* 0x00005805ff0075a7 */ /* 0x000e640008001129 */
[----:B-1----:R-:W-:Y:S05]  /*2150*/  @!P0 BRA `(.L_x_37) ;  /* 0x0000009c00a08947 */ /* 0x002fea0003800000 */
.L_x_36:
[----:B------:R2:W-:Y:S01]  /*2160*/  @!P6 SYNCS.ARRIVE.TRANS64 RZ, [UR41], R3 ;  /* 0x00000003ffffe9a7 */ /* 0x0005e20008000029 */
[----:B------:R-:W-:-:S04]  /*2170*/  ULOP3.LUT UR8, UR14, 0x2, URZ, 0xfc, !UPT ;  /* 0x000000020e087892 */ /* 0x000fc8000f8efcff */
[----:B------:R-:W-:-:S09]  /*2180*/  UISETP.NE.AND UP0, UPT, UR8, 0x2, UPT ;  /* 0x000000020800788c */ /* 0x000fd2000bf05270 */
[----:B------:R-:W-:Y:S05]  /*2190*/  BRA.U UP0, `(.L_x_38) ;  /* 0x0000000100047547 */ /* 0x000fea000b800000 */
[----:B---3--:R-:W-:Y:S05]  /*21a0*/  BPT.TRAP 0x1 ;  /* 0x000000040000795c */ /* 0x008fea0000300000 */
.L_x_38:
[----:B------:R-:W-:Y:S04]  /*21b0*/  BSSY.RECONVERGENT B0, `(.L_x_39) ;  /* 0x0000003000007945 */ /* 0x000fe80003800200 */
[----:B------:R-:W-:Y:S05]  /*21c0*/  @P4 BRA `(.L_x_40) ;  /* 0x0000000000044947 */ /* 0x000fea0003800000 */
[----:B---3--:R-:W-:Y:S05]  /*21d0*/  BPT.TRAP 0x1 ;  /* 0x000000040000795c */ /* 0x008fea0000300000 */
.L_x_40:
[----:B---3--:R-:W-:Y:S05]  /*21e0*/  BSYNC.RECONVERGENT B0 ;  /* 0x0000000000007941 */ /* 0x008fea0003800200 */
.L_x_39:
        /* <DEDUP_REMOVED lines=15> */
[----:B------:R-:W-:Y:S02]  /*22e0*/  UIADD3 UR52, UP1, UPT, UR46, 0x280, URZ ;  /* 0x000002802e347890 */ /* 0x000fe4000ff3e0ff */
[----:B------:R-:W-:-:S02]  /*22f0*/  ULEA UR8, UR20, UR6, 0xa ;  /* 0x0000000614087291 */ /* 0x000fc4000f8e50ff */
[----:B------:R-:W-:Y:S02]  /*2300*/  UIADD3 UR50, UP0, UPT, UR46, 0x380, URZ ;  /* 0x000003802e327890 */ /* 0x000fe4000ff1e0ff */
[----:B------:R-:W-:Y:S02]  /*2310*/  USHF.L.U32 UR42, UR28, 0x6, URZ ;  /* 0x000000061c2a7899 */ /* 0x000fe400080006ff */
[----:B------:R-:W-:Y:S02]  /*2320*/  UIADD3.X UR57, UPT, UPT, URZ, UR47, URZ, UP3, !UPT ;  /* 0x0000002fff397290 */ /* 0x000fe40009ffe4ff */
[----:B------:R-:W-:Y:S02]  /*2330*/  UIADD3 UR40, UPT, UPT, UR6, 0x10800, UR40 ;  /* 0x0001080006287890 */ /* 0x000fe4000fffe028 */
[----:B------:R-:W-:Y:S02]  /*2340*/  UIADD3 UR32, UPT, UPT, UR32, 0x1b800, URZ ;  /* 0x0001b80020207890 */ /* 0x000fe4000fffe0ff */
[----:B------:R-:W-:-:S02]  /*2350*/  UIADD3.X UR55, UPT, UPT, URZ, UR47, URZ, UP2, !UPT ;  /* 0x0000002fff377290 */ /* 0x000fc400097fe4ff */
[----:B------:R-:W-:Y:S02]  /*2360*/  ULEA UR24, UR20, UR30, 0x9 ;  /* 0x0000001e14187291 */ /* 0x000fe4000f8e48ff */
[----:B------:R-:W-:Y:S02]  /*2370*/  UIADD3.X UR53, UPT, UPT, URZ, UR47, URZ, UP1, !UPT ;  /* 0x0000002fff357290 */ /* 0x000fe40008ffe4ff */
[----:B------:R-:W-:Y:S02]  /*2380*/  UIADD3 UR8, UPT, UPT, UR8, 0x32e00, URZ ;  /* 0x00032e0008087890 */ /* 0x000fe4000fffe0ff */
[----:B------:R-:W-:Y:S01]  /*2390*/  UIADD3.X UR51, UPT, UPT, URZ, UR47, URZ, UP0, !UPT ;  /* 0x0000002fff337290 */ /* 0x000fe200087fe4ff */
        /* <DEDUP_REMOVED lines=19> */
.L_x_42:
[----:B------:R-:W-:Y:S05]  /*24d0*/  BSYNC.RECONVERGENT B0 ;  /* 0x0000000000007941 */ /* 0x000fea0003800200 */
.L_x_41:
[----:B------:R-:W-:Y:S01]  /*24e0*/  UIADD3 UR28, UPT, UPT, UR28, 0x1, URZ ;  /* 0x000000011c1c7890 */ /* 0x000fe2000fffe0ff */
[----:B------:R-:W-:-:S03]  /*24f0*/  UMOV UR20, UR15 ;  /* 0x0000000f00147c82 */ /* 0x000fc60008000000 */
[----:B------:R-:W-:-:S09]  /*2500*/  UISETP.NE.AND UP0, UPT, UR28, UR17, UPT ;  /* 0x000000111c00728c */ /* 0x000fd2000bf05270 */
[----:B------:R-:W-:Y:S05]  /*2510*/  BRA.U UP0, `(.L_x_43) ;  /* 0xfffffff900f87547 */ /* 0x000fea000b83ffff */
.L_x_35:
[----:B-1----:R-:W-:Y:S01]  /*2520*/  LEA R2, R14, UR6, 0x3 ;  /* 0x000000060e027c11 */ /* 0x002fe2000f8e18ff */
[----:B------:R-:W-:Y:S01]  /*2530*/  NOP ;  /* 0x0000000000007918 */ /* 0x000fe20000000000 */
[----:B--2---:R-:W-:Y:S02]  /*2540*/  SHF.L.U32 R3, R12, 0x1f, RZ ;  /* 0x0000001f0c037819 */ /* 0x004fe400000006ff */
[----:B------:R-:W-:Y:S02]  /*2550*/  LEA R4, R14, UR6, 0x4 ;  /* 0x000000060e047c11 */ /* 0x000fe4000f8e20ff */
[----:B------:R-:W1:Y:S02]  /*2560*/  SYNCS.PHASECHK.TRANS64.TRYWAIT P0, [R2+URZ+0x100], R3 ;  /* 0x00010003020075a7 */ /* 0x000e6400080011ff */
[----:B-1----:R-:W-:Y:S05]  /*2570*/  @!P0 BRA `(.L_x_44) ;  /* 0x0000009800b08947 */ /* 0x002fea0003800000 */
.L_x_154:
[----:B------:R-:W2:Y:S01]  /*2580*/  LDS.128 R4, [R4+0x160] ;  /* 0x0001600004047984 */ /* 0x000ea20000000c00 */
[----:B---3--:R-:W-:Y:S01]  /*2590*/  ISETP.GE.AND P0, PT, R72, 0x1, PT ;  /* 0x000000014800780c */ /* 0x008fe20003f06270 */
[----:B-1----:R-:W-:Y:S01]  /*25a0*/  VIADD R2, R2, 0x110 ;  /* 0x0000011002027836 */ /* 0x002fe20000000000 */
[----:B------:R-:W-:Y:S01]  /*25b0*/  @!PT LDS RZ, [RZ] ;  /* 0x00000000fffff984 */ /* 0x000fe20000000800 */
[----:B------:R-:W-:Y:S01]  /*25c0*/  @!PT LDS RZ, [RZ] ;  /* 0x00000000fffff984 */ /* 0x000fe20000000800 */
[----:B------:R-:W-:Y:S01]  /*25d0*/  @!PT LDS RZ, [RZ] ;  /* 0x00000000fffff984 */ /* 0x000fe20000000800 */
[----:B------:R-:W-:Y:S01]  /*25e0*/  @!PT LDS RZ, [RZ] ;  /* 0x00000000fffff984 */ /* 0x000fe20000000800 */
[----:B------:R1:W-:Y:S06]  /*25f0*/  MEMBAR.ALL.CTA ;  /* 0x0000000000007992 */ /* 0x0003ec0000008000 */
[----:B-1----:R-:W1:Y:S01]  /*2600*/  FENCE.VIEW.ASYNC.S ;  /* 0x00000000000073c6 */ /* 0x002e620000000000 */
[----:B------:R-:W-:-:S04]  /*2610*/  PRMT R2, RZ, 0x654, R2 ;  /* 0x00000654ff027816 */ /* 0x000fc80000000002 */
[----:B-1----:R1:W-:Y:S01]  /*2620*/  SYNCS.ARRIVE.TRANS64.RED.A1T0 RZ, [R2+URZ], RZ ;  /* 0x000000ff02ff79a7 */ /* 0x0023e200081004ff */
[----:B--2---:R-:W-:-:S13]  /*2630*/  LOP3.LUT P2, RZ, R6, 0x1, RZ, 0xc0, !PT ;  /* 0x0000000106ff7812 */ /* 0x004fda000784c0ff */
[----:B------:R-:W-:Y:S01]  /*2640*/  @P2 SHF.R.U32.HI R3, RZ, 0x10, R5 ;  /* 0x00000010ff032819 */ /* 0x000fe20000011605 */
[----:B------:R-:W-:Y:S01]  /*2650*/  VOTEU.ANY UP0, P2 ;  /* 0x0000000000ff7886 */ /* 0x000fe20001000100 */
[----:B------:R-:W-:Y:S02]  /*2660*/  @P2 MOV R13, R4 ;  /* 0x00000004000d2202 */ /* 0x000fe40000000f00 */
[----:B------:R-:W-:Y:S02]  /*2670*/  @P2 R2UR.BROADCAST UR8, R3 ;  /* 0x00000000030822ca */ /* 0x000fe400008e0000 */
[----:B------:R-:W-:-:S11]  /*2680*/  @P2 LOP3.LUT R11, R5, 0xffff, RZ, 0xc0, !PT ;  /* 0x0000ffff050b2812 */ /* 0x000fd600078ec0ff */
[----:B------:R-:W-:Y:S01]  /*2690*/  @UP0 UMOV UR44, UR8 ;  /* 0x00000008002c0c82 */ /* 0x000fe20008000000 */
[----:B-1----:R-:W-:Y:S05]  /*26a0*/  @!P0 BRA `(.L_x_45) ;  /* 0x0000000000b88947 */ /* 0x002fea0003800000 */
[----:B------:R-:W4:Y:S01]  /*26b0*/  LDC.64 R4, c[0x0][0xf18] ;  /* 0x0003c600ff047b82 */ /* 0x000f220000000a00 */
[----:B------:R-:W-:-:S07]  /*26c0*/  ISETP.NE.AND P3, PT, R72, 0x1, PT ;  /* 0x000000014800780c */ /* 0x000fce0003f65270 */
[----:B------:R-:W1:Y:S08]  /*26d0*/  LDC.64 R6, c[0x0][0xf10] ;  /* 0x0003c400ff067b82 */ /* 0x000e700000000a00 */
[----:B------:R-:W2:Y:S08]  /*26e0*/  LDC R16, c[0x0][0xf20] ;  /* 0x0003c800ff107b82 */ /* 0x000eb00000000800 */
[----:B------:R-:W3:Y:S01]  /*26f0*/  LDC R18, c[0x0][0xf0c] ;  /* 0x0003c300ff127b82 */ /* 0x000ee20000000800 */
[----:B----4-:R-:W-:Y:S01]  /*2700*/  IMAD.HI.U32 R17, R0, R5, RZ ;  /* 0x0000000500117227 */ /* 0x010fe200078e00ff */
[----:B------:R-:W-:-:S03]  /*2710*/  ISETP.NE.AND P0, PT, R4, 0x1, PT ;  /* 0x000000010400780c */ /* 0x000fc60003f05270 */
[----:B------:R-:W-:-:S03]  /*2720*/  IMAD.HI.U32 R5, R11, R5, RZ ;  /* 0x000000050b057227 */ /* 0x000fc600078e00ff */
[----:B------:R-:W4:Y:S01]  /*2730*/  LDC.64 R2, c[0x0][0xf28] ;  /* 0x0003ca00ff027b82 */ /* 0x000f220000000a00 */
[----:B-1----:R-:W-:-:S04]  /*2740*/  IMAD.HI.U32 R20, R9, R6, RZ ;  /* 0x0000000609147227 */ /* 0x002fc800078e00ff */
[----:B------:R-:W-:Y:S01]  /*2750*/  IMAD.HI.U32 R22, R13, R6, RZ ;  /* 0x000000060d167227 */ /* 0x000fe200078e00ff */
[----:B------:R-:W-:Y:S02]  /*2760*/  SHF.R.U32.HI R20, RZ, R7, R20 ;  /* 0x00000007ff147219 */ /* 0x000fe40000011614 */
[-C--:B--2---:R-:W-:Y:S02]  /*2770*/  SHF.R.U32.HI R17, RZ, R16.reuse, R17 ;  /* 0x00000010ff117219 */ /* 0x084fe40000011611 */
[----:B------:R-:W-:Y:S02]  /*2780*/  SHF.R.U32.HI R16, RZ, R16, R5 ;  /* 0x00000010ff107219 */ /* 0x000fe40000011605 */
[----:B------:R-:W-:Y:S02]  /*2790*/  SEL R17, R0, R17, !P0 ;  /* 0x0000001100117207 */ /* 0x000fe40004000000 */
[----:B------:R-:W-:Y:S02]  /*27a0*/  SHF.R.U32.HI R22, RZ, R7, R22 ;  /* 0x00000007ff167219 */ /* 0x000fe40000011616 */
[----:B---3--:R-:W-:-:S02]  /*27b0*/  ISETP.NE.AND P1, PT, R18, 0x1, PT ;  /* 0x000000011200780c */ /* 0x008fc40003f25270 */
[----:B------:R-:W-:Y:S02]  /*27c0*/  SEL R5, R11, R16, !P0 ;  /* 0x000000100b057207 */ /* 0x000fe40004000000 */
[----:B------:R-:W-:Y:S02]  /*27d0*/  SEL R19, R9, R20, !P1 ;  /* 0x0000001409137207 */ /* 0x000fe40004800000 */
[----:B------:R-:W-:Y:S01]  /*27e0*/  SEL R7, R13, R22, !P1 ;  /* 0x000000160d077207 */ /* 0x000fe20004800000 */
[----:B----4-:R-:W-:-:S04]  /*27f0*/  IMAD.HI.U32 R20, R17, R2, RZ ;  /* 0x0000000211147227 */ /* 0x010fc800078e00ff */
[----:B------:R-:W-:Y:S01]  /*2800*/  IMAD.HI.U32 R6, R19, R2, RZ ;  /* 0x0000000213067227 */ /* 0x000fe200078e00ff */
[----:B------:R-:W-:-:S04]  /*2810*/  @P3 SHF.R.U32.HI R17, RZ, R3, R20 ;  /* 0x00000003ff113219 */ /* 0x000fc80000011614 */
[----:B------:R-:W-:Y:S01]  /*2820*/  @P3 SHF.R.U32.HI R19, RZ, R3, R6 ;  /* 0x00000003ff133219 */ /* 0x000fe20000011606 */
[----:B------:R-:W-:-:S04]  /*2830*/  IMAD R17, R72, R17, RZ ;  /* 0x0000001148117224 */ /* 0x000fc800078e02ff */
        /* <DEDUP_REMOVED lines=10> */
[----:B------:R-:W-:Y:S02]  /*28e0*/  @!P0 SEL R3, R7, R16, !P3 ;  /* 0x0000001007038207 */ /* 0x000fe40005800000 */
[----:B------:R-:W-:-:S03]  /*28f0*/  IADD3 R16, PT, PT, -R5, RZ, RZ ;  /* 0x000000ff05107210 */ /* 0x000fc60007ffe1ff */
[--C-:B------:R-:W-:Y:S02]  /*2900*/  @!P0 IMAD.IADD R6, R6, 0x1, -R3.reuse ;  /* 0x0000000106068824 */ /* 0x100fe400078e0a03 */
[----:B------:R-:W-:Y:S01]  /*2910*/  @!P0 IMAD R3, R2, R19, R3 ;  /* 0x0000001302038224 */ /* 0x000fe200078e0203 */
[----:B------:R-:W-:Y:S01]  /*2920*/  IADD3 R2, PT, PT, -R7, RZ, RZ ;  /* 0x000000ff07027210 */ /* 0x000fe20007ffe1ff */
[----:B------:R-:W-:Y:S02]  /*2930*/  @!P0 IMAD R5, R72, R6, R7 ;  /* 0x0000000648058224 */ /* 0x000fe400078e0207 */
[----:B------:R-:W-:Y:S02]  /*2940*/  IMAD R11, R4, R16, R11 ;  /* 0x00000010040b7224 */ /* 0x000fe400078e020b */
[----:B------:R-:W-:Y:S02]  /*2950*/  @!P0 IMAD.MOV.U32 R7, RZ, RZ, R3 ;  /* 0x000000ffff078224 */ /* 0x000fe400078e0003 */
[----:B------:R-:W-:-:S02]  /*2960*/  IMAD R2, R18, R2, R13 ;  /* 0x0000000212027224 */ /* 0x000fc400078e020d */
[----:B------:R-:W-:Y:S02]  /*2970*/  IMAD R11, R5, R4, R11 ;  /* 0x00000004050b7224 */ /* 0x000fe400078e020b */
[----:B------:R-:W-:Y:S02]  /*2980*/  IMAD R13, R7, R18, R2 ;  /* 0x00000012070d7224 */ /* 0x000fe400078e0202 */
.L_x_45:
[----:B------:R-:W1:Y:S02]  /*2990*/  LDCU UR8, c[0x0][0xf30] ;  /* 0x0001e600ff0877ac */ /* 0x000e640008000800 */
[----:B-1----:R-:W-:-:S09]  /*29a0*/  UISETP.NE.AND UP0, UPT, UR8, 0x1, UPT ;  /* 0x000000010800788c */ /* 0x002fd2000bf05270 */
[----:B------:R-:W-:Y:S05]  /*29b0*/  BRA.U UP0, `(.L_x_46) ;  /* 0x0000000100407547 */ /* 0x000fea000b800000 */
[----:B------:R-:W1:Y:S08]  /*29c0*/  LDC.64 R4, c[0x0][0xf10] ;  /* 0x0003c400ff047b82 */ /* 0x000e700000000a00 */
[----:B------:R-:W2:Y:S08]  /*29d0*/  LDC.64 R2, c[0x0][0xf18] ;  /* 0x0003c600ff027b82 */ /* 0x000eb00000000a00 */
[----:B------:R-:W3:Y:S08]  /*29e0*/  LDC R6, c[0x0][0xf20] ;  /* 0x0003c800ff067b82 */ /* 0x000ef00000000800 */
[----:B------:R-:W4:Y:S01]  /*29f0*/  LDC R16, c[0x0][0xf0c] ;  /* 0x0003c300ff107b82 */ /* 0x000f220000000800 */
[----:B-1----:R-:W-:-:S05]  /*2a00*/  IMAD.HI.U32 R4, R13, R4, RZ ;  /* 0x000000040d047227 */ /* 0x002fca00078e00ff */
[----:B------:R-:W-:Y:S01]  /*2a10*/  SHF.R.U32.HI R4, RZ, R5, R4 ;  /* 0x00000005ff047219 */ /* 0x000fe20000011604 */
[----:B--2---:R-:W-:Y:S01]  /*2a20*/  IMAD.HI.U32 R3, R11, R3, RZ ;  /* 0x000000030b037227 */ /* 0x004fe200078e00ff */
[----:B------:R-:W-:-:S04]  /*2a30*/  ISETP.NE.AND P0, PT, R2, 0x1, PT ;  /* 0x000000010200780c */ /* 0x000fc80003f05270 */
[----:B---3--:R-:W-:-:S04]  /*2a40*/  SHF.R.U32.HI R6, RZ, R6, R3 ;  /* 0x00000006ff067219 */ /* 0x008fc80000011603 */
[----:B------:R-:W-:Y:S02]  /*2a50*/  SEL R3, R11, R6, !P0 ;  /* 0x000000060b037207 */ /* 0x000fe40004000000 */
[----:B----4-:R-:W-:-:S04]  /*2a60*/  ISETP.NE.AND P1, PT, R16, 0x1, PT ;  /* 0x000000011000780c */ /* 0x010fc80003f25270 */
[----:B------:R-:W-:-:S05]  /*2a70*/  SEL R4, R13, R4, !P1 ;  /* 0x000000040d047207 */ /* 0x000fca0004800000 */
[----:B------:R-:W-:Y:S02]  /*2a80*/  IMAD.IADD R5, R3, 0x1, -R4 ;  /* 0x0000000103057824 */ /* 0x000fe400078e0a04 */
[----:B------:R-:W-:Y:S02]  /*2a90*/  IMAD.IADD R3, R4, 0x1, -R3 ;  /* 0x0000000104037824 */ /* 0x000fe400078e0a03 */
[----:B------:R-:W-:Y:S02]  /*2aa0*/  IMAD R13, R5, R16, R13 ;  /* 0x00000010050d7224 */ /* 0x000fe400078e020d */
[----:B------:R-:W-:-:S07]  /*2ab0*/  IMAD R11, R3, R2, R11 ;  /* 0x00000002030b7224 */ /* 0x000fce00078e020b */
.L_x_46:
[----:B------:R-:W-:Y:S01]  /*2ac0*/  VIADD R14, R14, 0x1 ;  /* 0x000000010e0e7836 */ /* 0x000fe20000000000 */
[----:B------:R-:W-:Y:S01]  /*2ad0*/  PLOP3.LUT P1, PT, PT, PT, PT, 0x80, 0x8 ;  /* 0x000000000008781c */ /* 0x000fe20003f2f070 */
[----:B------:R-:W-:Y:S02]  /*2ae0*/  IMAD.IADD R2, R13, 0x1, R152 ;  /* 0x000000010d027824 */ /* 0x000fe400078e0298 */
[----:B------:R-:W-:Y:S01]  /*2af0*/  IMAD.IADD R20, R11, 0x1, R150 ;  /* 0x000000010b147824 */ /* 0x000fe200078e0296 */
[----:B------:R-:W-:Y:S02]  /*2b00*/  ISETP.NE.AND P0, PT, R14, 0x2, PT ;  /* 0x000000020e00780c */ /* 0x000fe40003f05270 */
[----:B------:R-:W-:Y:S02]  /*2b10*/  R2UR UR19, R2 ;  /* 0x00000000021372ca */ /* 0x000fe400000e0000 */
[----:B------:R-:W-:Y:S02]  /*2b20*/  SEL R3, RZ, 0x1, P0 ;  /* 0x00000001ff037807 */ /* 0x000fe40000000000 */
[----:B------:R-:W-:-:S02]  /*2b30*/  SEL R14, R14, RZ, P0 ;  /* 0x000000ff0e0e7207 */ /* 0x000fc40000000000 */
[----:B------:R-:W-:Y:S01]  /*2b40*/  LOP3.LUT R12, R12, R3, RZ, 0x3c, !PT ;  /* 0x000000030c0c7212 */ /* 0x000fe200078e3cff */
[----:B------:R-:W-:Y:S08]  /*2b50*/  @P2 BRA `(.L_x_47) ;  /* 0xffffffec00e02947 */ /* 0x000ff0000383ffff */
[----:B------:R-:W-:Y:S01]  /*2b60*/  UIADD3 UR6, UPT, UPT, UR6, 0x58, URZ ;  /* 0x0000005806067890 */ /* 0x000fe2000fffe0ff */
[----:B------:R-:W-:-:S03]  /*2b70*/  SHF.L.U32 R3, R15, 0x1f, RZ ;  /* 0x0000001f0f037819 */ /* 0x000fc600000006ff */
[----:B------:R-:W-:-:S09]  /*2b80*/  ULEA UR4, UR15, UR6, 0x3 ;  /* 0x000000060f047291 */ /* 0x000fd2000f8e18ff */
[----:B------:R-:W1:Y:S02]  /*2b90*/  SYNCS.PHASECHK.TRANS64.TRYWAIT P0, [UR4], R3 ;  /* 0x00000003ff0075a7 */ /* 0x000e640008001104 */
[----:B-1----:R-:W-:Y:S05]  /*2ba0*/  @!P0 BRA `(.L_x_48) ;  /* 0x0000009400388947 */ /* 0x002fea0003800000 */
.L_x_156:
[----:B------:R-:W-:-:S04]  /*2bb0*/  UIADD3 UR5, UPT, UPT, UR15, 0x1, URZ ;  /* 0x000000010f057890 */ /* 0x000fc8000fffe0ff */
[----:B------:R-:W-:-:S04]  /*2bc0*/  UISETP.NE.AND UP0, UPT, UR5, 0xb, UPT ;  /* 0x0000000b0500788c */ /* 0x000fc8000bf05270 */
[----:B------:R-:W-:Y:S02]  /*2bd0*/  USEL UR7, URZ, 0x1, UP0 ;  /* 0x00000001ff077887 */ /* 0x000fe40008000000 */
[----:B------:R-:W-:-:S04]  /*2be0*/  USEL UR5, UR5, URZ, UP0 ;  /* 0x000000ff05057287 */ /* 0x000fc80008000000 */
[----:B------:R-:W-:Y:S01]  /*2bf0*/  ULEA UR4, UR5, UR6, 0x3 ;  /* 0x0000000605047291 */ /* 0x000fe2000f8e18ff */
[----:B------:R-:W-:-:S04]  /*2c00*/  LOP3.LUT R2, R15, UR7, RZ, 0x3c, !PT ;  /* 0x000000070f027c12 */ /* 0x000fc8000f8e3cff */
[----:B-1----:R-:W-:-:S04]  /*2c10*/  SHF.L.U32 R3, R2, 0x1f, RZ ;  /* 0x0000001f02037819 */ /* 0x002fc800000006ff */
[----:B------:R-:W1:Y:S02]  /*2c20*/  SYNCS.PHASECHK.TRANS64.TRYWAIT P0, [UR4], R3 ;  /* 0x00000003ff0075a7 */ /* 0x000e640008001104 */
[----:B-1----:R-:W-:Y:S05]  /*2c30*/  @!P0 BRA `(.L_x_49) ;  /* 0x00000094002c8947 */ /* 0x002fea0003800000 */
.L_x_158:
        /* <DEDUP_REMOVED lines=9> */
.L_x_160:
        /* <DEDUP_REMOVED lines=9> */
.L_x_162:
        /* <DEDUP_REMOVED lines=9> */
.L_x_164:
        /* <DEDUP_REMOVED lines=9> */
.L_x_166:
        /* <DEDUP_REMOVED lines=9> */
.L_x_168:
        /* <DEDUP_REMOVED lines=9> */
.L_x_170:
        /* <DEDUP_REMOVED lines=9> */
.L_x_172:
        /* <DEDUP_REMOVED lines=9> */
.L_x_174:
[----:B------:R-:W-:-:S04]  /*30c0*/  UIADD3 UR5, UPT, UPT, UR5, 0x1, URZ ;  /* 0x0000000105057890 */ /* 0x000fc8000fffe0ff */
[----:B------:R-:W-:-:S04]  /*30d0*/  UISETP.NE.AND UP0, UPT, UR5, 0xb, UPT ;  /* 0x0000000b0500788c */ /* 0x000fc8000bf05270 */
[----:B------:R-:W-:Y:S02]  /*30e0*/  USEL UR4, URZ, 0x1, UP0 ;  /* 0x00000001ff047887 */ /* 0x000fe40008000000 */
[----:B------:R-:W-:-:S04]  /*30f0*/  USEL UR5, UR5, URZ, UP0 ;  /* 0x000000ff05057287 */ /* 0x000fc80008000000 */
[----:B------:R-:W-:Y:S01]  /*3100*/  ULEA UR5, UR5, UR6, 0x3 ;  /* 0x0000000605057291 */ /* 0x000fe2000f8e18ff */
[----:B-1----:R-:W-:-:S04]  /*3110*/  LOP3.LUT R3, R2, UR4, RZ, 0x3c, !PT ;  /* 0x0000000402037c12 */ /* 0x002fc8000f8e3cff */
[----:B------:R-:W-:Y:S01]  /*3120*/  SHF.L.U32 R3, R3, 0x1f, RZ ;  /* 0x0000001f03037819 */ /* 0x000fe200000006ff */
[----:B----4-:R-:W-:-:S07]  /*3130*/  IMAD.U32 R0, RZ, RZ, UR5 ;  /* 0x00000005ff007e24 */ /* 0x010fce000f8e00ff */
.L_x_58:
[----:B-1----:R1:W2:Y:S02]  /*3140*/  SYNCS.PHASECHK.TRANS64.TRYWAIT P0, [R0+URZ], R3 ;  /* 0x00000003000075a7 */ /* 0x0022a400080011ff */
[----:B--2---:R-:W-:Y:S05]  /*3150*/  @!P0 NANOSLEEP.SYNCS 0x989680 ;  /* 0x009896800000895d */ /* 0x004fea0003900000 */
[----:B------:R-:W2:Y:S02]  /*3160*/  @!P0 SYNCS.PHASECHK.TRANS64 P0, [R0+URZ], R3 ;  /* 0x00000003000085a7 */ /* 0x000ea400080010ff */
[----:B--2---:R-:W-:Y:S05]  /*3170*/  @P0 EXIT ;  /* 0x000000000000094d */ /* 0x004fea0003800000 */
[----:B------:R-:W-:Y:S05]  /*3180*/  BRA `(.L_x_58) ;  /* 0xfffffffc00ec7947 */ /* 0x000fea000383ffff */
.L_x_23:
[----:B------:R-:W-:-:S04]  /*3190*/  UISETP.NE.AND UP0, UPT, UR45, URZ, UPT ;  /* 0x000000ff2d00728c */ /* 0x000fc8000bf05270 */
[----:B------:R-:W-:-:S09]  /*31a0*/  UISETP.NE.OR UP0, UPT, UR6, 0x1, UP0 ;  /* 0x000000010600788c */ /* 0x000fd20008705670 */
[----:B------:R-:W-:Y:S05]  /*31b0*/  BRA.U UP0, `(.L_x_59) ;  /* 0x00000005004c7547 */ /* 0x000fea000b800000 */
[----:B------:R-:W-:Y:S01]  /*31c0*/  HFMA2 R3, -RZ, RZ, 0, 0 ;  /* 0x00000000ff037431 */ /* 0x000fe200000001ff */
[----:B------:R-:W-:Y:S01]  /*31d0*/  ISETP.GE.U32.AND P2, PT, R8, 0x8, PT ;  /* 0x000000080800780c */ /* 0x000fe20003f46070 */
[----:B------:R-:W-:Y:S01]  /*31e0*/  IMAD.MOV.U32 R12, RZ, RZ, 0x1 ;  /* 0x00000001ff0c7424 */ /* 0x000fe200078e00ff */
[----:B------:R-:W-:Y:S01]  /*31f0*/  CS2R R10, SRZ ;  /* 0x00000000000a7805 */ /* 0x000fe2000001ff00 */
[----:B------:R-:W-:Y:S01]  /*3200*/  IMAD.MOV.U32 R9, RZ, RZ, RZ ;  /* 0x000000ffff097224 */ /* 0x000fe200078e00ff */
[----:B------:R-:W-:Y:S01]  /*3210*/  UMOV UR4, 0x400 ;  /* 0x0000040000047882 */ /* 0x000fe20000000000 */
[----:B------:R-:W-:Y:S01]  /*3220*/  UMOV UR6, URZ ;  /* 0x000000ff00067c82 */ /* 0x000fe20008000000 */
[----:B------:R-:W-:-:S12]  /*3230*/  ULEA UR45, UR45, UR4, 0x18 ;  /* 0x000000042d2d7291 */ /* 0x000fd8000f8ec0ff */
.L_x_63:
[----:B------:R-:W-:Y:S02]  /*3240*/  LEA R0, R3, UR45, 0x3 ;  /* 0x0000002d03007c11 */ /* 0x000fe4000f8e18ff */
[----:B------:R-:W-:-:S03]  /*3250*/  SHF.L.U32 R5, R9, 0x1f, RZ ;  /* 0x0000001f09057819 */ /* 0x000fc600000006ff */
[----:B------:R-:W-:Y:S01]  /*3260*/  VIADD R4, R0, 0x140 ;  /* 0x0000014000047836 */ /* 0x000fe20000000000 */
[----:B------:R-:W1:Y:S02]  /*3270*/  SYNCS.PHASECHK.TRANS64.TRYWAIT P0, [R0+URZ+0x130], R5 ;  /* 0x00013005000075a7 */ /* 0x000e6400080011ff */
[----:B-1----:R-:W-:Y:S05]  /*3280*/  @!P0 BRA `(.L_x_60) ;  /* 0x0000009000708947 */ /* 0x002fea0003800000 */
.L_x_175:
[----:B------:R-:W-:Y:S01]  /*3290*/  ULEA UR5, UR6, UR45, 0x3 ;  /* 0x0000002d06057291 */ /* 0x000fe2000f8e18ff */
[----:B------:R-:W-:Y:S01]  /*32a0*/  PRMT R4, RZ, 0x654, R4 ;  /* 0x00000654ff047816 */ /* 0x000fe20000000004 */
[----:B-1----:R-:W-:Y:S01]  /*32b0*/  @!P2 IMAD.MOV.U32 R5, RZ, RZ, 0x10 ;  /* 0x00000010ff05a424 */ /* 0x002fe200078e00ff */
[----:B------:R-:W-:Y:S01]  /*32c0*/  SHF.L.U32 R7, R12, 0x1f, RZ ;  /* 0x0000001f0c077819 */ /* 0x000fe200000006ff */
[----:B------:R-:W-:Y:S01]  /*32d0*/  UIADD3 UR4, UPT, UPT, UR5, 0x100, URZ ;  /* 0x0000010005047890 */ /* 0x000fe2000fffe0ff */
[----:B------:R1:W-:Y:S05]  /*32e0*/  SYNCS.ARRIVE.TRANS64.RED.A1T0 RZ, [R4+URZ], RZ ;  /* 0x000000ff04ff79a7 */ /* 0x0003ea00081004ff */
[----:B------:R-:W-:Y:S01]  /*32f0*/  IMAD.U32 R13, RZ, RZ, UR4 ;  /* 0x00000004ff0d7e24 */ /* 0x000fe2000f8e00ff */
[----:B------:R-:W2:Y:S04]  /*3300*/  SYNCS.PHASECHK.TRANS64.TRYWAIT P0, [UR5+0x110], R7 ;  /* 0x00011007ff0075a7 */ /* 0x000ea80008001105 */
[----:B------:R-:W-:Y:S01]  /*3310*/  PRMT R13, R8, 0x654, R13 ;  /* 0x00000654080d7816 */ /* 0x000fe2000000000d */
[----:B-12---:R-:W-:Y:S06]  /*3320*/  @!P0 BRA `(.L_x_61) ;  /* 0x00000090005c8947 */ /* 0x006fec0003800000 */
.L_x_177:
[----:B------:R-:W-:Y:S01]  /*3330*/  ULEA UR4, UR6, UR45, 0x4 ;  /* 0x0000002d06047291 */ /* 0x000fe2000f8e20ff */
[----:B------:R-:W-:Y:S01]  /*3340*/  SEL R2, R13, R2, !P2 ;  /* 0x000000020d027207 */ /* 0x000fe20005000000 */
[----:B------:R-:W-:Y:S01]  /*3350*/  UIADD3 UR5, UPT, UPT, UR5, 0x100, URZ ;  /* 0x0000010005057890 */ /* 0x000fe2000fffe0ff */
[----:B-1----:R-:W-:Y:S01]  /*3360*/  LEA R0, R11, UR45, 0x3 ;  /* 0x0000002d0b007c11 */ /* 0x002fe2000f8e18ff */
[----:B------:R-:W-:Y:S01]  /*3370*/  UIADD3 UR4, UPT, UPT, UR4, 0x160, URZ ;  /* 0x0000016004047890 */ /* 0x000fe2000fffe0ff */
[----:B------:R1:W-:Y:S01]  /*3380*/  @!P2 SYNCS.ARRIVE.TRANS64.RED RZ, [R2+URZ], R5 ;  /* 0x0000000502ffa9a7 */ /* 0x0003e200080004ff */
[----:B------:R-:W-:Y:S01]  /*3390*/  UIADD3 UR6, UPT, UPT, UR6, 0x1, URZ ;  /* 0x0000000106067890 */ /* 0x000fe2000fffe0ff */
[----:B------:R-:W-:-:S03]  /*33a0*/  VIADD R3, R3, 0x1 ;  /* 0x0000000103037836 */ /* 0x000fc60000000000 */
[----:B------:R-:W-:Y:S02]  /*33b0*/  UISETP.NE.AND UP0, UPT, UR6, 0x2, UPT ;  /* 0x000000020600788c */ /* 0x000fe4000bf05270 */
[----:B------:R-:W-:Y:S01]  /*33c0*/  ISETP.NE.AND P0, PT, R3, 0x2, PT ;  /* 0x000000020300780c */ /* 0x000fe20003f05270 */
[----:B------:R-:W-:Y:S06]  /*33d0*/  UGETNEXTWORKID.BROADCAST [UR4], [UR5] ;  /* 0x00000000040073ca */ /* 0x000fec0008000100 */
[----:B------:R-:W-:Y:S02]  /*33e0*/  USEL UR4, URZ, 0x1, UP0 ;  /* 0x00000001ff047887 */ /* 0x000fe40008000000 */
[----:B------:R-:W-:-:S04]  /*33f0*/  USEL UR6, UR6, URZ, UP0 ;  /* 0x000000ff06067287 */ /* 0x000fc80008000000 */
[----:B------:R-:W-:Y:S02]  /*3400*/  LOP3.LUT R12, R12, UR4, RZ, 0x3c, !PT ;  /* 0x000000040c0c7c12 */ /* 0x000fe4000f8e3cff */
[----:B-1----:R-:W-:-:S04]  /*3410*/  SHF.L.U32 R5, R10, 0x1f, RZ ;  /* 0x0000001f0a057819 */ /* 0x002fc800000006ff */
[----:B------:R-:W1:Y:S02]  /*3420*/  SYNCS.PHASECHK.TRANS64.TRYWAIT P1, [R0+URZ+0x100], R5 ;  /* 0x00010005000075a7 */ /* 0x000e6400080211ff */
[----:B-1----:R-:W-:Y:S05]  /*3430*/  @!P1 BRA `(.L_x_62) ;  /* 0x0000009000309947 */ /* 0x002fea0003800000 */
.L_x_178:
[----:B------:R-:W-:Y:S01]  /*3440*/  LEA R4, R11, UR45, 0x4 ;  /* 0x0000002d0b047c11 */ /* 0x000fe2000f8e20ff */
[----:B-1----:R-:W-:Y:S01]  /*3450*/  VIADD R0, R0, 0x110 ;  /* 0x0000011000007836 */ /* 0x002fe20000000000 */
[----:B------:R-:W-:Y:S01]  /*3460*/  SEL R3, R3, RZ, P0 ;  /* 0x000000ff03037207 */ /* 0x000fe20000000000 */
[----:B------:R-:W-:-:S03]  /*3470*/  VIADD R11, R11, 0x1 ;  /* 0x000000010b0b7836 */ /* 0x000fc60000000000 */
[----:B------:R-:W1:Y:S01]  /*3480*/  LDS.128 R4, [R4+0x160] ;  /* 0x0001600004047984 */ /* 0x000e620000000c00 */
[----:B------:R-:W-:Y:S02]  /*3490*/  PRMT R0, RZ, 0x654, R0 ;  /* 0x00000654ff007816 */ /* 0x000fe40000000000 */
[C---:B------:R-:W-:Y:S01]  /*34a0*/  ISETP.NE.AND P1, PT, R11.reuse, 0x2, PT ;  /* 0x000000020b00780c */ /* 0x040fe20003f25270 */
[----:B------:R-:W-:Y:S01]  /*34b0*/  @!PT LDS RZ, [RZ] ;  /* 0x00000000fffff984 */ /* 0x000fe20000000800 */
[----:B------:R-:W-:Y:S01]  /*34c0*/  @!PT LDS RZ, [RZ] ;  /* 0x00000000fffff984 */ /* 0x000fe20000000800 */
[----:B------:R-:W-:Y:S01]  /*34d0*/  @!PT LDS RZ, [RZ] ;  /* 0x00000000fffff984 */ /* 0x000fe20000000800 */
[----:B------:R-:W-:Y:S01]  /*34e0*/  @!PT LDS RZ, [RZ] ;  /* 0x00000000fffff984 */ /* 0x000fe20000000800 */
[----:B------:R2:W-:Y:S06]  /*34f0*/  MEMBAR.ALL.CTA ;  /* 0x0000000000007992 */ /* 0x0005ec0000008000 */
[----:B--2---:R-:W2:Y:S01]  /*3500*/  FENCE.VIEW.ASYNC.S ;  /* 0x00000000000073c6 */ /* 0x004ea20000000000 */
[----:B------:R-:W-:Y:S01]  /*3510*/  SEL R11, R11, RZ, P1 ;  /* 0x000000ff0b0b7207 */ /* 0x000fe20000800000 */
[----:B--2---:R2:W-:Y:S01]  /*3520*/  SYNCS.ARRIVE.TRANS64.RED.A1T0 RZ, [R0+URZ], RZ ;  /* 0x000000ff00ff79a7 */ /* 0x0045e200081004ff */
[----:B-1----:R-:W-:-:S02]  /*3530*/  LOP3.LUT P3, RZ, R6, 0x1, RZ, 0xc0, !PT ;  /* 0x0000000106ff7812 */ /* 0x002fc4000786c0ff */
[----:B------:R-:W-:-:S04]  /*3540*/  SEL R5, RZ, 0x1, P1 ;  /* 0x00000001ff057807 */ /* 0x000fc80000800000 */
[----:B------:R-:W-:Y:S02]  /*3550*/  LOP3.LUT R10, R10, R5, RZ, 0x3c, !PT ;  /* 0x000000050a0a7212 */ /* 0x000fe400078e3cff */
[----:B--2---:R-:W-:-:S04]  /*3560*/  SEL R0, RZ, 0x1, P0 ;  /* 0x00000001ff007807 */ /* 0x004fc80000000000 */
[----:B------:R-:W-:Y:S01]  /*3570*/  LOP3.LUT R9, R9, R0, RZ, 0x3c, !PT ;  /* 0x0000000009097212 */ /* 0x000fe200078e3cff */
[----:B------:R-:W-:Y:S06]  /*3580*/  @P3 BRA `(.L_x_63) ;  /* 0xfffffffc002c3947 */ /* 0x000fec000383ffff */
[----:B------:R-:W-:Y:S01]  /*3590*/  ULEA UR5, UR6, UR45, 0x3 ;  /* 0x0000002d06057291 */ /* 0x000fe2000f8e18ff */
[----:B------:R-:W-:-:S08]  /*35a0*/  SHF.L.U32 R3, R12, 0x1f, RZ ;  /* 0x0000001f0c037819 */ /* 0x000fd000000006ff */
[----:B------:R-:W1:Y:S02]  /*35b0*/  SYNCS.PHASECHK.TRANS64 P0, [UR5+0x110], R3 ;  /* 0x00011003ff0075a7 */ /* 0x000e640008001005 */
[----:B-1----:R-:W-:Y:S05]  /*35c0*/  @P0 BRA `(.L_x_64) ;  /* 0x0000000000080947 */ /* 0x002fea0003800000 */
[----:B------:R-:W1:Y:S02]  /*35d0*/  SYNCS.PHASECHK.TRANS64.TRYWAIT P0, [UR5+0x110], R3 ;  /* 0x00011003ff0075a7 */ /* 0x000e640008001105 */
[----:B-1----:R-:W-:Y:S05]  /*35e0*/  @!P0 BRA `(.L_x_65) ;  /* 0x0000008c00d88947 */ /* 0x002fea0003800000 */
.L_x_64:
[----:B------:R-:W-:-:S04]  /*35f0*/  UIADD3 UR4, UPT, UPT, UR6, 0x1, URZ ;  /* 0x0000000106047890 */ /* 0x000fc8000fffe0ff */
[----:B------:R-:W-:-:S04]  /*3600*/  UISETP.NE.AND UP0, UPT, UR4, 0x2, UPT ;  /* 0x000000020400788c */ /* 0x000fc8000bf05270 */
[----:B------:R-:W-:Y:S02]  /*3610*/  USEL UR7, URZ, 0x1, UP0 ;  /* 0x00000001ff077887 */ /* 0x000fe40008000000 */
[----:B------:R-:W-:-:S04]  /*3620*/  USEL UR4, UR4, URZ, UP0 ;  /* 0x000000ff04047287 */ /* 0x000fc80008000000 */
[----:B------:R-:W-:Y:S01]  /*3630*/  ULEA UR4, UR4, UR45, 0x3 ;  /* 0x0000002d04047291 */ /* 0x000fe2000f8e18ff */
[----:B-1----:R-:W-:-:S04]  /*3640*/  LOP3.LUT R3, R12, UR7, RZ, 0x3c, !PT ;  /* 0x000000070c037c12 */ /* 0x002fc8000f8e3cff */
[----:B------:R-:W-:-:S04]  /*3650*/  SHF.L.U32 R0, R3, 0x1f, RZ ;  /* 0x0000001f03007819 */ /* 0x000fc800000006ff */
[----:B------:R-:W1:Y:S02]  /*3660*/  SYNCS.PHASECHK.TRANS64 P0, [UR4+0x110], R0 ;  /* 0x00011000ff0075a7 */ /* 0x000e640008001004 */
[----:B-1-3--:R-:W-:Y:S05]  /*3670*/  @P0 EXIT ;  /* 0x000000000000094d */ /* 0x00afea0003800000 */
[----:B------:R-:W-:Y:S02]  /*3680*/  SHF.L.U32 R3, R3, 0x1f, RZ ;  /* 0x0000001f03037819 */ /* 0x000fe400000006ff */
[----:B------:R-:W-:-:S07]  /*3690*/  MOV R0, UR4 ;  /* 0x0000000400007c02 */ /* 0x000fce0008000f00 */
.L_x_66:
[----:B-1----:R1:W2:Y:S02]  /*36a0*/  SYNCS.PHASECHK.TRANS64.TRYWAIT P0, [R0+URZ+0x110], R3 ;  /* 0x00011003000075a7 */ /* 0x0022a400080011ff */
[----:B--2---:R-:W-:Y:S05]  /*36b0*/  @!P0 NANOSLEEP.SYNCS 0x989680 ;  /* 0x009896800000895d */ /* 0x004fea0003900000 */
[----:B------:R-:W2:Y:S02]  /*36c0*/  @!P0 SYNCS.PHASECHK.TRANS64 P0, [R0+URZ+0x110], R3 ;  /* 0x00011003000085a7 */ /* 0x000ea400080010ff */
[----:B--2---:R-:W-:Y:S05]  /*36d0*/  @P0 EXIT ;  /* 0x000000000000094d */ /* 0x004fea0003800000 */
[----:B------:R-:W-:Y:S05]  /*36e0*/  BRA `(.L_x_66) ;  /* 0xfffffffc00ec7947 */ /* 0x000fea000383ffff */
.L_x_59:
[----:B------:R-:W-:Y:S05]  /*36f0*/  BRA.U UP3, `(.L_x_67) ;  /* 0x0000001103a87547 */ /* 0x000fea000b800000 */
[----:B------:R-:W-:Y:S01]  /*3700*/  UMOV UR4, 0x40 ;  /* 0x0000004000047882 */ /* 0x000fe20000000000 */
[----:B------:R-:W-:Y:S01]  /*3710*/  NOP ;  /* 0x0000000000007918 */ /* 0x000fe20000000000 */
[----:B------:R-:W-:Y:S01]  /*3720*/  ULEA UR4, UR45, UR4, 0x18 ;  /* 0x000000042d047291 */ /* 0x000fe2000f8ec0ff */
[----:B------:R-:W-:Y:S02]  /*3730*/  UMOV UR5, 0x400 ;  /* 0x0000040000057882 */ /* 0x000fe40000000000 */
[----:B------:R-:W-:-:S06]  /*3740*/  ULEA UR45, UR45, UR5, 0x18 ;  /* 0x000000052d2d7291 */ /* 0x000fcc000f8ec0ff */
[----:B------:R-:W1:Y:S02]  /*3750*/  LDS.U8 R2, [UR4+0x1c] ;  /* 0x00001c04ff027984 */ /* 0x000e640008000000 */
[----:B-1----:R-:W-:-:S13]  /*3760*/  ISETP.NE.AND P0, PT, R2, RZ, PT ;  /* 0x000000ff0200720c */ /* 0x002fda0003f05270 */
[----:B------:R-:W-:Y:S05]  /*3770*/  @P0 BRA `(.L_x_68) ;  /* 0x0000000000580947 */ /* 0x000fea0003800000 */
[----:B------:R-:W-:-:S13]  /*3780*/  ELECT P0, URZ, PT ;  /* 0x0000000000ff782f */ /* 0x000fda0003800000 */
[----:B------:R-:W-:Y:S05]  /*3790*/  @!P0 BRA `(.L_x_69) ;  /* 0x0000000000608947 */ /* 0x000fea0003800000 */
[----:B------:R-:W-:Y:S01]  /*37a0*/  UMOV UR5, 0x10 ;  /* 0x0000001000057882 */ /* 0x000fe20000000000 */
[----:B------:R-:W-:Y:S01]  /*37b0*/  HFMA2 R2, -RZ, RZ, 0, 5.9604644775390625e-08 ;  /* 0x00000001ff027431 */ /* 0x000fe200000001ff */
[----:B------:R-:W-:-:S03]  /*37c0*/  MOV R3, 0xffff ;  /* 0x0000ffff00037802 */ /* 0x000fc60000000f00 */
[----:B------:R-:W-:Y:S04]  /*37d0*/  DEPBAR.LE SB1, 0x36 ;  /* 0x00009d800000791a */ /* 0x000fe80000000000 */
[----:B------:R-:W1:Y:S02]  /*37e0*/  UTCATOMSWS.FIND_AND_SET.ALIGN UP0, UR5, UR5 ;  /* 0x00000005000575e3 */ /* 0x000e640008000800 */
[----:B-1----:R-:W-:Y:S01]  /*37f0*/  MOV R4, UR5 ;  /* 0x0000000500047c02 */ /* 0x002fe20008000f00 */
[----:B------:R-:W-:Y:S06]  /*3800*/  BRA.U UP0, `(.L_x_70) ;  /* 0x0000000100187547 */ /* 0x000fec000b800000 */
.L_x_71:
[----:B------:R-:W-:Y:S05]  /*3810*/  NANOSLEEP 0x64 ;  /* 0x000000640000795d */ /* 0x000fea0003800000 */
[----:B------:R-:W-:-:S05]  /*3820*/  UMOV UR5, 0x10 ;  /* 0x0000001000057882 */ /* 0x000fca0000000000 */
[----:B------:R-:W-:Y:S04]  /*3830*/  DEPBAR.LE SB1, 0x36 ;  /* 0x00009d800000791a */ /* 0x000fe80000000000 */
[----:B------:R-:W1:Y:S02]  /*3840*/  UTCATOMSWS.FIND_AND_SET.ALIGN UP0, UR5, UR5 ;  /* 0x00000005000575e3 */ /* 0x000e640008000800 */
[----:B-1----:R-:W-:Y:S01]  /*3850*/  MOV R4, UR5 ;  /* 0x0000000500047c02 */ /* 0x002fe20008000f00 */
[----:B------:R-:W-:Y:S05]  /*3860*/  BRA.U !UP0, `(.L_x_71) ;  /* 0xfffffffd08e87547 */ /* 0x000fea000b83ffff */
.L_x_70:
[-C--:B------:R-:W-:Y:S02]  /*3870*/  SHF.L.U32 R3, R3, R4.reuse, RZ ;  /* 0x0000000403037219 */ /* 0x080fe400000006ff */
[----:B------:R-:W-:Y:S01]  /*3880*/  SHF.L.U32 R2, R2, R4, RZ ;  /* 0x0000000402027219 */ /* 0x000fe200000006ff */
[----:B------:R-:W-:Y:S02]  /*3890*/  IMAD.SHL.U32 R4, R4, 0x20, RZ ;  /* 0x0000002004047824 */ /* 0x000fe400078e00ff */
[----:B------:R1:W-:Y:S04]  /*38a0*/  ATOMS.OR RZ, [UR4+0x14], R3 ;  /* 0x00001403ffff798c */ /* 0x0003e8000b000004 */
[----:B------:R1:W-:Y:S04]  /*38b0*/  ATOMS.OR RZ, [UR4+0x18], R2 ;  /* 0x00001802ffff798c */ /* 0x0003e8000b000004 */
[----:B------:R1:W-:Y:S01]  /*38c0*/  STS [UR45+0x180], R4 ;  /* 0x00018004ff007988 */ /* 0x0003e2000800082d */
[----:B------:R-:W-:Y:S05]  /*38d0*/  BRA `(.L_x_69) ;  /* 0x0000000000107947 */ /* 0x000fea0003800000 */
.L_x_68:
[----:B------:R-:W-:-:S05]  /*38e0*/  MOV R2, 0xffffffff ;  /* 0xffffffff00027802 */ /* 0x000fca0000000f00 */
[----:B------:R1:W-:Y:S02]  /*38f0*/  STS [UR45+0x180], R2 ;  /* 0x00018002ff007988 */ /* 0x0003e4000800082d */
[----:B-1----:R-:W-:Y:S02]  /*3900*/  MOV R2, 0x3920 ;  /* 0x0000392000027802 */ /* 0x002fe40000000f00 */
[----:B---3-5:R-:W-:Y:S05]  /*3910*/  CALL.REL.NOINC `($__internal_1_$__cuda_sm10x_tcgen05_guardrail_trap_phase_invalid_during_alloc) ;  /* 0x0000009000e87944 */ /* 0x028fea0003c00000 */
.L_x_69:
[----:B------:R-:W-:Y:S05]  /*3920*/  WARPSYNC.ALL ;  /* 0x0000000000007948 */ /* 0x000fea0003800000 */
[----:B------:R-:W2:Y:S01]  /*3930*/  S2R R8, SR_CgaCtaId ;  /* 0x0000000000087919 */ /* 0x000ea20000008800 */
[----:B-1----:R-:W-:Y:S01]  /*3940*/  MOV R3, 0x400 ;  /* 0x0000040000037802 */ /* 0x002fe20000000f00 */
[----:B------:R-:W-:Y:S01]  /*3950*/  NOP ;  /* 0x0000000000007918 */ /* 0x000fe20000000000 */
[----:B------:R-:W-:Y:S08]  /*3960*/  BAR.ARV 0x6, 0xa0 ;  /* 0x0182800000007b1d */ /* 0x000ff00000002000 */
[----:B------:R-:W1:Y:S01]  /*3970*/  LDC R2, c[0x0][0x38c] ;  /* 0x0000e300ff027b82 */ /* 0x000e620000000800 */
[----:B------:R-:W-:-:S02]  /*3980*/  CS2R R16, SRZ ;  /* 0x0000000000107805 */ /* 0x000fc4000001ff00 */
[----:B------:R-:W-:Y:S01]  /*3990*/  CS2R R14, SRZ ;  /* 0x00000000000e7805 */ /* 0x000fe2000001ff00 */
[----:B------:R-:W-:Y:S01]  /*39a0*/  UMOV UR6, 0x1 ;  /* 0x0000000100067882 */ /* 0x000fe20000000000 */
[----:B------:R-:W-:Y:S01]  /*39b0*/  UMOV UR16, URZ ;  /* 0x000000ff00107c82 */ /* 0x000fe20008000000 */
[----:B--2---:R-:W-:-:S05]  /*39c0*/  LEA R8, R8, R3, 0x18 ;  /* 0x0000000308087211 */ /* 0x004fca00078ec0ff */
[----:B------:R-:W2:Y:S01]  /*39d0*/  LDS R4, [R8+0x180] ;  /* 0x0001800008047984 */ /* 0x000ea20000000800 */
[----:B-1----:R-:W-:Y:S02]  /*39e0*/  VIADD R2, R2, 0x3f ;  /* 0x0000003f02027836 */ /* 0x002fe40000000000 */
[C---:B------:R-:W-:Y:S02]  /*39f0*/  VIADD R10, R8.reuse, 0x10800 ;  /* 0x00010800080a7836 */ /* 0x040fe40000000000 */
[C---:B------:R-:W-:Y:S01]  /*3a00*/  VIADD R11, R8.reuse, 0x1b800 ;  /* 0x0001b800080b7836 */ /* 0x040fe20000000000 */
[----:B------:R-:W-:Y:S01]  /*3a10*/  SHF.R.S32.HI R3, RZ, 0x1f, R2 ;  /* 0x0000001fff037819 */ /* 0x000fe20000011402 */
[C---:B------:R-:W-:Y:S01]  /*3a20*/  VIADD R12, R8.reuse, 0x31800 ;  /* 0x00031800080c7836 */ /* 0x040fe20000000000 */
[----:B------:R-:W-:Y:S01]  /*3a30*/  SHF.R.U32.HI R10, RZ, 0x4, R10 ;  /* 0x00000004ff0a7819 */ /* 0x000fe2000001160a */
[----:B------:R-:W-:Y:S01]  /*3a40*/  VIADD R13, R8, 0x32e00 ;  /* 0x00032e00080d7836 */ /* 0x000fe20000000000 */
[----:B------:R-:W-:-:S02]  /*3a50*/  LEA.HI R3, R3, R2, RZ, 0x6 ;  /* 0x0000000203037211 */ /* 0x000fc400078f30ff */
[----:B------:R-:W-:Y:S02]  /*3a60*/  SHF.R.U32.HI R11, RZ, 0x4, R11 ;  /* 0x00000004ff0b7819 */ /* 0x000fe4000001160b */
[----:B------:R-:W-:Y:S02]  /*3a70*/  SHF.R.U32.HI R12, RZ, 0x4, R12 ;  /* 0x00000004ff0c7819 */ /* 0x000fe4000001160c */
[----:B------:R-:W-:Y:S02]  /*3a80*/  SHF.R.U32.HI R13, RZ, 0x4, R13 ;  /* 0x00000004ff0d7819 */ /* 0x000fe4000001160d */
[----:B------:R-:W-:Y:S02]  /*3a90*/  SHF.R.S32.HI R3, RZ, 0x6, R3 ;  /* 0x00000006ff037819 */ /* 0x000fe40000011403 */
[----:B------:R-:W-:Y:S02]  /*3aa0*/  LOP3.LUT R10, R10, 0x3fff, RZ, 0xc0, !PT ;  /* 0x00003fff0a0a7812 */ /* 0x000fe400078ec0ff */
[----:B------:R-:W-:Y:S01]  /*3ab0*/  LOP3.LUT R11, R11, 0x3fff, RZ, 0xc0, !PT ;  /* 0x00003fff0b0b7812 */ /* 0x000fe200078ec0ff */
[----:B------:R-:W-:Y:S01]  /*3ac0*/  VIADD R18, R3, 0xffffffff ;  /* 0xffffffff03127836 */ /* 0x000fe20000000000 */
[----:B------:R-:W-:-:S02]  /*3ad0*/  LOP3.LUT R12, R12, 0x3fff, RZ, 0xc0, !PT ;  /* 0x00003fff0c0c7812 */ /* 0x000fc400078ec0ff */
[----:B------:R-:W-:Y:S02]  /*3ae0*/  LOP3.LUT R13, R13, 0x3fff, RZ, 0xc0, !PT ;  /* 0x00003fff0d0d7812 */ /* 0x000fe400078ec0ff */
[----:B------:R-:W-:Y:S02]  /*3af0*/  LOP3.LUT R10, R10, 0x10000, RZ, 0xfc, !PT ;  /* 0x000100000a0a7812 */ /* 0x000fe400078efcff */
[----:B------:R-:W-:Y:S02]  /*3b00*/  LOP3.LUT R11, R11, 0x10000, RZ, 0xfc, !PT ;  /* 0x000100000b0b7812 */ /* 0x000fe400078efcff */
[----:B------:R-:W-:Y:S02]  /*3b10*/  LOP3.LUT R12, R12, 0x10000, RZ, 0xfc, !PT ;  /* 0x000100000c0c7812 */ /* 0x000fe400078efcff */
[----:B------:R-:W-:Y:S02]  /*3b20*/  LOP3.LUT R13, R13, 0x10000, RZ, 0xfc, !PT ;  /* 0x000100000d0d7812 */ /* 0x000fe400078efcff */
[----:B--2---:R-:W-:-:S13]  /*3b30*/  R2UR UR14, R4 ;  /* 0x00000000040e72ca */ /* 0x004fda00000e0000 */
[----:B------:R-:W-:Y:S02]  /*3b40*/  UIADD3 UR4, UPT, UPT, UR14, 0x1c0, URZ ;  /* 0x000001c00e047890 */ /* 0x000fe4000fffe0ff */
[----:B------:R-:W-:Y:S02]  /*3b50*/  UIADD3 UR5, UPT, UPT, UR14, 0x1c4, URZ ;  /* 0x000001c40e057890 */ /* 0x000fe4000fffe0ff */
[----:B------:R-:W-:Y:S02]  /*3b60*/  USHF.R.U32.HI UR19, URZ, 0x11, UR4 ;  /* 0x00000011ff137899 */ /* 0x000fe40008011604 */
[----:B------:R-:W-:Y:S02]  /*3b70*/  USHF.R.U32.HI UR18, URZ, 0x1a, UR5 ;  /* 0x0000001aff127899 */ /* 0x000fe40008011605 */
[----:B------:R-:W-:Y:S02]  /*3b80*/  ULOP3.LUT UR19, UR19, 0x6000, URZ, 0xc0, !UPT ;  /* 0x0000600013137892 */ /* 0x000fe4000f8ec0ff */
[----:B------:R-:W-:-:S02]  /*3b90*/  ULOP3.LUT UR18, UR18, 0x30, URZ, 0xc0, !UPT ;  /* 0x0000003012127892 */ /* 0x000fc4000f8ec0ff */
[----:B------:R-:W-:Y:S02]  /*3ba0*/  ULOP3.LUT UR19, UR19, 0x840, URZ, 0xfc, !UPT ;  /* 0x0000084013137892 */ /* 0x000fe4000f8efcff */
[----:B------:R-:W-:-:S04]  /*3bb0*/  ULOP3.LUT UR18, UR18, 0x480, URZ, 0xfc, !UPT ;  /* 0x0000048012127892 */ /* 0x000fc8000f8efcff */
[----:B------:R-:W-:-:S03]  /*3bc0*/  UPRMT UR19, UR18, 0x5410, UR19 ;  /* 0x0000541012137896 */ /* 0x000fc60008000013 */
[----:B------:R-:W-:-:S04]  /*3bd0*/  UMOV UR18, URZ ;  /* 0x000000ff00127c82 */ /* 0x000fc80008000000 */
[----:B------:R-:W-:-:S05]  /*3be0*/  UMOV UR17, UR19 ;  /* 0x0000001300117c82 */ /* 0x000fca0008000000 */
.L_x_81:
[C---:B-1----:R-:W-:Y:S01]  /*3bf0*/  IMAD R9, R17.reuse, 0x8, R8 ;  /* 0x0000000811097824 */ /* 0x042fe200078e0208 */
[----:B------:R-:W-:Y:S02]  /*3c00*/  SHF.L.U32 R2, R16, 0x1f, RZ ;  /* 0x0000001f10027819 */ /* 0x000fe400000006ff */
[----:B------:R-:W-:Y:S02]  /*3c10*/  LEA R4, R17, R8, 0x4 ;  /* 0x0000000811047211 */ /* 0x000fe400078e20ff */
[----:B------:R-:W1:Y:S02]  /*3c20*/  SYNCS.PHASECHK.TRANS64.TRYWAIT P0, [R9+URZ+0x100], R2 ;  /* 0x00010002090075a7 */ /* 0x000e6400080011ff */
[----:B-12---:R-:W-:Y:S05]  /*3c30*/  @!P0 BRA `(.L_x_72) ;  /* 0x00000088005c8947 */ /* 0x006fea0003800000 */
.L_x_180:
[----:B------:R-:W2:Y:S01]  /*3c40*/  LDS.128 R4, [R4+0x160] ;  /* 0x0001600004047984 */ /* 0x000ea20000000c00 */
[----:B-1----:R-:W1:Y:S01]  /*3c50*/  LDC R2, c[0x0][0x38c] ;  /* 0x0000e300ff027b82 */ /* 0x002e620000000800 */
[----:B------:R-:W-:Y:S01]  /*3c60*/  VIADD R9, R9, 0x110 ;  /* 0x0000011009097836 */ /* 0x000fe20000000000 */
[----:B------:R-:W-:Y:S01]  /*3c70*/  ULOP3.LUT UR12, UR6, 0x1, URZ, 0x3c, !UPT ;  /* 0x00000001060c7892 */ /* 0x000fe2000f8e3cff */
[----:B------:R-:W-:Y:S01]  /*3c80*/  @!PT LDS RZ, [RZ] ;  /* 0x00000000fffff984 */ /* 0x000fe20000000800 */
[----:B------:R-:W-:Y:S01]  /*3c90*/  @!PT LDS RZ, [RZ] ;  /* 0x00000000fffff984 */ /* 0x000fe20000000800 */
[----:B------:R-:W-:Y:S01]  /*3ca0*/  @!PT LDS RZ, [RZ] ;  /* 0x00000000fffff984 */ /* 0x000fe20000000800 */
[----:B------:R-:W-:Y:S01]  /*3cb0*/  @!PT LDS RZ, [RZ] ;  /* 0x00000000fffff984 */ /* 0x000fe20000000800 */
[----:B------:R4:W-:Y:S06]  /*3cc0*/  MEMBAR.ALL.CTA ;  /* 0x0000000000007992 */ /* 0x0009ec0000008000 */
[----:B----4-:R-:W4:Y:S01]  /*3cd0*/  FENCE.VIEW.ASYNC.S ;  /* 0x00000000000073c6 */ /* 0x010f220000000000 */
[----:B------:R-:W-:Y:S01]  /*3ce0*/  UMOV UR13, URZ ;  /* 0x000000ff000d7c82 */ /* 0x000fe20008000000 */
[----:B------:R-:W-:Y:S01]  /*3cf0*/  VIADD R17, R17, 0x1 ;  /* 0x0000000111117836 */ /* 0x000fe20000000000 */
[----:B------:R-:W-:Y:S01]  /*3d00*/  PRMT R9, RZ, 0x654, R9 ;  /* 0x00000654ff097816 */ /* 0x000fe20000000009 */
[----:B------:R-:W-:Y:S01]  /*3d10*/  UIMAD UR11, UR12, 0xc0, UR14 ;  /* 0x000000c00c0b78a4 */ /* 0x000fe2000f8e020e */
[----:B-1----:R-:W-:-:S02]  /*3d20*/  ISETP.GE.AND P1, PT, R2, 0x1, PT ;  /* 0x000000010200780c */ /* 0x002fc40003f26270 */
[----:B----4-:R1:W-:Y:S01]  /*3d30*/  SYNCS.ARRIVE.TRANS64.RED.A1T0 RZ, [R9+URZ], RZ ;  /* 0x000000ff09ff79a7 */ /* 0x0103e200081004ff */
[----:B--2---:R-:W-:Y:S01]  /*3d40*/  LOP3.LUT P0, RZ, R6, 0x1, RZ, 0xc0, !PT ;  /* 0x0000000106ff7812 */ /* 0x004fe2000780c0ff */
[----:B------:R-:W-:Y:S02]  /*3d50*/  HFMA2 R4, -RZ, RZ, 0, 5.9604644775390625e-08 ;  /* 0x00000001ff047431 */ /* 0x000fe400000001ff */
[----:B------:R-:W-:-:S07]  /*3d60*/  IMAD.MOV.U32 R6, RZ, RZ, R3 ;  /* 0x000000ffff067224 */ /* 0x000fce00078e0003 */
[----:B------:R-:W-:Y:S05]  /*3d70*/  @!P1 BRA `(.L_x_73) ;  /* 0x00000004000c9947 */ /* 0x000fea0003800000 */
[----:B------:R-:W-:Y:S02]  /*3d80*/  LEA R4, R15, R8, 0x3 ;  /* 0x000000080f047211 */ /* 0x000fe400078e18ff */
[----:B------:R-:W-:-:S04]  /*3d90*/  SHF.L.U32 R5, R14, 0x1f, RZ ;  /* 0x0000001f0e057819 */ /* 0x000fc800000006ff */
[----:B------:R-:W2:Y:S02]  /*3da0*/  SYNCS.PHASECHK.TRANS64.TRYWAIT P1, [R4+URZ], R5 ;  /* 0x00000005040075a7 */ /* 0x000ea400080211ff */
[----:B--2---:R-:W-:Y:S05]  /*3db0*/  @P1 BRA `(.L_x_74) ;  /* 0x0000000000081947 */ /* 0x004fea0003800000 */
[----:B------:R-:W2:Y:S02]  /*3dc0*/  SYNCS.PHASECHK.TRANS64.TRYWAIT P1, [R4+URZ], R5 ;  /* 0x00000005040075a7 */ /* 0x000ea400080211ff */
[----:B--2---:R-:W-:Y:S05]  /*3dd0*/  @!P1 BRA `(.L_x_75) ;  /* 0x0000008800089947 */ /* 0x004fea0003800000 */
.L_x_74:
[----:B------:R-:W-:Y:S02]  /*3de0*/  ELECT P3, URZ, PT ;  /* 0x0000000000ff782f */ /* 0x000fe40003860000 */
[----:B------:R-:W-:Y:S01]  /*3df0*/  ISETP.GE.U32.AND P1, PT, R2, 0x41, PT ;  /* 0x000000410200780c */ /* 0x000fe20003f26070 */
[----:B------:R-:W-:-:S05]  /*3e00*/  IMAD.U32 R2, RZ, RZ, UR6 ;  /* 0x00000006ff027e24 */ /* 0x000fca000f8e00ff */
[----:B-1----:R-:W-:Y:S01]  /*3e10*/  SHF.L.U32 R9, R2, 0x1f, RZ ;  /* 0x0000001f02097819 */ /* 0x002fe200000006ff */
[----:B------:R-:W-:-:S04]  /*3e20*/  IMAD R2, R15, 0x200, R11 ;  /* 0x000002000f027824 */ /* 0x000fc800078e020b */
[C---:B--2---:R-:W-:Y:S02]  /*3e30*/  @P3 IMAD R5, R15.reuse, 0x20, R12 ;  /* 0x000000200f053824 */ /* 0x044fe400078e020c */
[----:B------:R-:W-:Y:S02]  /*3e40*/  @P3 IMAD R6, R15, 0x40, R13 ;  /* 0x000000400f063824 */ /* 0x000fe400078e020d */
[----:B------:R-:W-:Y:S01]  /*3e50*/  @P3 IMAD.MOV.U32 R7, RZ, RZ, 0x4008 ;  /* 0x00004008ff073424 */ /* 0x000fe200078e00ff */
[----:B------:R-:W-:Y:S01]  /*3e60*/  @P3 R2UR UR9, R5 ;  /* 0x00000000050932ca */ /* 0x000fe200000e0000 */
[C---:B------:R-:W-:Y:S01]  /*3e70*/  @P3 VIADD R5, R6.reuse, 0x20 ;  /* 0x0000002006053836 */ /* 0x040fe20000000000 */
[----:B------:R-:W-:Y:S01]  /*3e80*/  @P3 R2UR UR7, R6 ;  /* 0x00000000060732ca */ /* 0x000fe200000e0000 */
[----:B------:R-:W-:Y:S01]  /*3e90*/  @P3 IMAD.MOV.U32 R21, RZ, RZ, 0x4008 ;  /* 0x00004008ff153424 */ /* 0x000fe200078e00ff */
[----:B------:R-:W-:Y:S01]  /*3ea0*/  @P3 R2UR UR23, R7 ;  /* 0x00000000071732ca */ /* 0x000fe200000e0000 */
[----:B------:R-:W-:Y:S01]  /*3eb0*/  @P3 IMAD.MOV.U32 R23, RZ, RZ, 0x4008 ;  /* 0x00004008ff173424 */ /* 0x000fe200078e00ff */
[----:B------:R-:W-:Y:S01]  /*3ec0*/  @P3 R2UR UR8, R5 ;  /* 0x00000000050832ca */ /* 0x000fe200000e0000 */
[----:B------:R-:W-:-:S02]  /*3ed0*/  VIADD R5, R15, 0x1 ;  /* 0x000000010f057836 */ /* 0x000fc40000000000 */
[----:B------:R-:W-:Y:S01]  /*3ee0*/  IMAD R15, R15, 0x100, R10 ;  /* 0x000001000f0f7824 */ /* 0x000fe200078e020a */
[----:B------:R-:W-:Y:S02]  /*3ef0*/  @P3 R2UR UR21, R23 ;  /* 0x00000000171532ca */ /* 0x000fe400000e0000 */
[----:B------:R-:W-:Y:S01]  /*3f00*/  ISETP.NE.AND P2, PT, R5, 0xb, PT ;  /* 0x0000000b0500780c */ /* 0x000fe20003f45270 */
[----:B------:R-:W-:Y:S01]  /*3f10*/  IMAD.U32 R6, RZ, RZ, UR9 ;  /* 0x00000009ff067e24 */ /* 0x000fe2000f8e00ff */
[----:B------:R-:W-:Y:S01]  /*3f20*/  @P3 R2UR UR9, R21 ;  /* 0x00000000150932ca */ /* 0x000fe200000e0000 */
[----:B------:R-:W-:Y:S01]  /*3f30*/  IMAD.U32 R20, RZ, RZ, UR7 ;  /* 0x00000007ff147e24 */ /* 0x000fe2000f8e00ff */
[----:B------:R-:W-:Y:S02]  /*3f40*/  SEL R7, RZ, 0x1, P2 ;  /* 0x00000001ff077807 */ /* 0x000fe40001000000 */
[----:B------:R-:W-:Y:S01]  /*3f50*/  @P3 R2UR UR22, R6 ;  /* 0x00000000061632ca */ /* 0x000fe200000e0000 */
[----:B------:R-:W-:Y:S01]  /*3f60*/  IMAD.U32 R22, RZ, RZ, UR8 ;  /* 0x00000008ff167e24 */ /* 0x000fe2000f8e00ff */
[----:B------:R-:W-:-:S02]  /*3f70*/  @P3 R2UR UR8, R20 ;  /* 0x00000000140832ca */ /* 0x000fc400000e0000 */
[----:B------:R-:W-:Y:S02]  /*3f80*/  SEL R5, R5, RZ, P2 ;  /* 0x000000ff05057207 */ /* 0x000fe40001000000 */
[----:B------:R-:W-:Y:S02]  /*3f90*/  @P3 R2UR UR20, R22 ;  /* 0x00000000161432ca */ /* 0x000fe400000e0000 */
[----:B------:R-:W-:Y:S01]  /*3fa0*/  LOP3.LUT R14, R14, R7, RZ, 0x3c, !PT ;  /* 0x000000070e0e7212 */ /* 0x000fe200078e3cff */
[----:B------:R-:W-:-:S03]  /*3fb0*/  @P1 IMAD R7, R5, 0x8, R8 ;  /* 0x0000000805071824 */ /* 0x000fc600078e0208 */
[----:B------:R-:W-:-:S04]  /*3fc0*/  @P1 SHF.L.U32 R6, R14, 0x1f, RZ ;  /* 0x0000001f0e061819 */ /* 0x000fc800000006ff */
[----:B------:R1:W2:Y:S01]  /*3fd0*/  @P1 SYNCS.PHASECHK.TRANS64.TRYWAIT P4, [R7+URZ], R6 ;  /* 0x00000006070015a7 */ /* 0x0002a200080811ff */
[----:B------:R1:W-:Y:S01]  /*3fe0*/  UTCCP.T.S.4x32dp128bit tmem[UR14+0x1c0], gdesc[UR22] ;  /* 0x0001c0160e0079e7 */ /* 0x0003e20009100000 */
[----:B------:R1:W-:Y:S01]  /*3ff0*/  UTCCP.T.S.4x32dp128bit tmem[UR14+0x1c4], gdesc[UR8] ;  /* 0x0001c4080e0079e7 */ /* 0x0003e20009100000 */
[----:B------:R1:W-:Y:S01]  /*4000*/  UTCCP.T.S.4x32dp128bit tmem[UR14+0x1c8], gdesc[UR20] ;  /* 0x0001c8140e0079e7 */ /* 0x0003e20009100000 */
[----:B------:R-:W4:Y:S02]  /*4010*/  SYNCS.PHASECHK.TRANS64.TRYWAIT P2, [R8+URZ+0x128], R9 ;  /* 0x00012809080075a7 */ /* 0x000f2400080411ff */
[----:B-12-4-:R-:W-:Y:S05]  /*4020*/  @!P2 BRA `(.L_x_76) ;  /* 0x000000840088a947 */ /* 0x016fea0003800000 */
.L_x_181:
[----:B------:R-:W-:Y:S02]  /*4030*/  R2UR UR7, R2 ;  /* 0x00000000020772ca */ /* 0x000fe400000e0000 */
[----:B------:R-:W-:Y:S02]  /*4040*/  ELECT P3, URZ, PT ;  /* 0x0000000000ff782f */ /* 0x000fe40003860000 */
[----:B------:R-:W-:Y:S02]  /*4050*/  R2UR UR6, R15 ;  /* 0x000000000f0672ca */ /* 0x000fe400000e0000 */
[----:B------:R-:W-:Y:S01]  /*4060*/  ELECT P2, URZ, PT ;  /* 0x0000000000ff782f */ /* 0x000fe20003840000 */
[----:B------:R-:W-:Y:S01]  /*4070*/  IMAD.MOV.U32 R15, RZ, RZ, R5 ;  /* 0x000000ffff0f7224 */ /* 0x000fe200078e0005 */
[----:B------:R-:W-:-:S05]  /*4080*/  UMOV UR13, 0x1 ;  /* 0x00000001000d7882 */ /* 0x000fca0000000000 */
[----:B------:R-:W-:-:S04]  /*4090*/  IMAD.U32 R20, RZ, RZ, UR7 ;  /* 0x00000007ff147e24 */ /* 0x000fc8000f8e00ff */
[----:B------:R-:W-:Y:S02]  /*40a0*/  IMAD.U32 R6, RZ, RZ, UR6 ;  /* 0x00000006ff067e24 */ /* 0x000fe4000f8e00ff */
[----:B------:R-:W-:Y:S01]  /*40b0*/  @P2 LOP3.LUT R2, R0, 0xffff, RZ, 0xc0, !PT ;  /* 0x0000ffff00022812 */ /* 0x000fe200078ec0ff */
[----:B------:R-:W-:Y:S01]  /*40c0*/  @P3 IMAD.MOV.U32 R21, RZ, RZ, -0x3fffbff0 ;  /* 0xc0004010ff153424 */ /* 0x000fe200078e00ff */
[----:B------:R-:W-:Y:S01]  /*40d0*/  @P3 R2UR UR20, R20 ;  /* 0x00000000141432ca */ /* 0x000fe200000e0000 */
[----:B------:R-:W-:Y:S01]  /*40e0*/  @P3 IMAD.MOV.U32 R7, RZ, RZ, -0x3fffbff0 ;  /* 0xc0004010ff073424 */ /* 0x000fe200078e00ff */
[----:B------:R-:W-:Y:S01]  /*40f0*/  @P3 R2UR UR8, R6 ;  /* 0x00000000060832ca */ /* 0x000fe200000e0000 */
[----:B------:R-:W-:Y:S01]  /*4100*/  @P2 VIADD R4, R4, 0x58 ;  /* 0x0000005804042836 */ /* 0x000fe20000000000 */
[----:B------:R-:W-:Y:S01]  /*4110*/  @P3 R2UR UR21, R21 ;  /* 0x00000000151532ca */ /* 0x000fe200000e0000 */
[----:B------:R-:W-:Y:S01]  /*4120*/  IMAD.MOV.U32 R6, RZ, RZ, R18 ;  /* 0x000000ffff067224 */ /* 0x000fe200078e0012 */
[----:B------:R-:W-:-:S02]  /*4130*/  @P3 R2UR UR9, R7 ;  /* 0x00000000070932ca */ /* 0x000fc400000e0000 */
[----:B------:R-:W-:Y:S01]  /*4140*/  @P2 R2UR UR7, R4 ;  /* 0x00000000040722ca */ /* 0x000fe200000e0000 */
[----:B------:R-:W-:Y:S01]  /*4150*/  IMAD.MOV.U32 R4, RZ, RZ, 0x1 ;  /* 0x00000001ff047424 */ /* 0x000fe200078e00ff */
[----:B------:R-:W-:Y:S02]  /*4160*/  @P2 R2UR UR6, R2 ;  /* 0x00000000020622ca */ /* 0x000fe400000e0000 */
[----:B------:R-:W-:-:S07]  /*4170*/  @P1 SEL R4, RZ, 0x1, !P4 ;  /* 0x00000001ff041807 */ /* 0x000fce0006000000 */
[----:B------:R2:W-:Y:S04]  /*4180*/  UTCOMMA.4X gdesc[UR8], gdesc[UR20], tmem[UR11], tmem[UR18], idesc[UR19], tmem[UR4], !UPT ;  /* 0x80041214080075ea */ /* 0x0005e8000f80000b */
[----:B------:R2:W-:Y:S01]  /*4190*/  UTCBAR.MULTICAST [UR7], URZ, UR6 ;  /* 0x000000ff070073e9 */ /* 0x0005e20008000806 */
[----:B------:R-:W-:Y:S01]  /*41a0*/  NOP ;  /* 0x0000000000007918 */ /* 0x000fe20000000000 */
.L_x_73:
[----:B------:R-:W-:-:S13]  /*41b0*/  ISETP.GE.AND P1, PT, R6, 0x1, PT ;  /* 0x000000010600780c */ /* 0x000fda0003f26270 */
[----:B------:R-:W-:Y:S05]  /*41c0*/  @!P1 BRA `(.L_x_77) ;  /* 0x0000000400109947 */ /* 0x000fea0003800000 */
[----:B------:R-:W-:Y:S02]  /*41d0*/  IADD3 R6, PT, PT, R6, -0x1, RZ ;  /* 0xffffffff06067810 */ /* 0x000fe40007ffe0ff */
[----:B------:R-:W-:-:S07]  /*41e0*/  MOV R7, R15 ;  /* 0x0000000f00077202 */ /* 0x000fce0000000f00 */
.L_x_80:
[----:B------:R-:W-:Y:S01]  /*41f0*/  ISETP.NE.AND P3, PT, R4, RZ, PT ;  /* 0x000000ff0400720c */ /* 0x000fe20003f65270 */
[C---:B------:R-:W-:Y:S01]  /*4200*/  VIADD R15, R7.reuse, 0x1 ;  /* 0x00000001070f7836 */ /* 0x040fe20000000000 */
[----:B------:R-:W-:Y:S01]  /*4210*/  ISETP.NE.AND P1, PT, R6, RZ, PT ;  /* 0x000000ff0600720c */ /* 0x000fe20003f25270 */
[----:B------:R-:W-:Y:S03]  /*4220*/  IMAD R4, R7, 0x8, R8 ;  /* 0x0000000807047824 */ /* 0x000fe600078e0208 */
[C---:B------:R-:W-:Y:S04]  /*4230*/  ISETP.NE.AND P2, PT, R15.reuse, 0xb, PT ;  /* 0x0000000b0f00780c */ /* 0x040fe80003f45270 */
[----:B------:R-:W-:Y:S02]  /*4240*/  SEL R15, R15, RZ, P2 ;  /* 0x000000ff0f0f7207 */ /* 0x000fe40001000000 */
[----:B-1----:R-:W-:Y:S01]  /*4250*/  SEL R9, RZ, 0x1, P2 ;  /* 0x00000001ff097807 */ /* 0x002fe20001000000 */
[----:B------:R-:W-:Y:S06]  /*4260*/  @P3 BRA `(.L_x_78) ;  /* 0x00000000000c3947 */ /* 0x000fec0003800000 */
[----:B------:R-:W-:Y:S04]  /*4270*/  SHF.L.U32 R5, R14, 0x1f, RZ ;  /* 0x0000001f0e057819 */ /* 0x000fe800000006ff */
[----:B------:R-:W1:Y:S02]  /*4280*/  SYNCS.PHASECHK.TRANS64.TRYWAIT P2, [R4+URZ], R5 ;  /* 0x00000005040075a7 */ /* 0x000e6400080411ff */
[----:B-1----:R-:W-:Y:S05]  /*4290*/  @!P2 BRA `(.L_x_79) ;  /* 0x000000840000a947 */ /* 0x002fea0003800000 */
.L_x_78:
[----:B------:R-:W-:Y:S01]  /*42a0*/  LOP3.LUT R14, R14, R9, RZ, 0x3c, !PT ;  /* 0x000000090e0e7212 */ /* 0x000fe200078e3cff */
[----:B-1----:R-:W-:Y:S01]  /*42b0*/  @P1 IMAD R5, R15, 0x8, R8 ;  /* 0x000000080f051824 */ /* 0x002fe200078e0208 */
[----:B------:R-:W-:Y:S01]  /*42c0*/  UISETP.NE.U32.AND UP0, UPT, UR13, URZ, UPT ;  /* 0x000000ff0d00728c */ /* 0x000fe2000bf05070 */
[----:B------:R-:W-:Y:S01]  /*42d0*/  IMAD R9, R7, 0x200, R11 ;  /* 0x0000020007097824 */ /* 0x000fe200078e020b */
[----:B------:R-:W-:Y:S02]  /*42e0*/  @P1 SHF.L.U32 R2, R14, 0x1f, RZ ;  /* 0x0000001f0e021819 */ /* 0x000fe400000006ff */
[----:B------:R-:W-:Y:S02]  /*42f0*/  ELECT P4, URZ, PT ;  /* 0x0000000000ff782f */ /* 0x000fe40003880000 */
[----:B------:R-:W-:Y:S02]  /*4300*/  ELECT P3, URZ, PT ;  /* 0x0000000000ff782f */ /* 0x000fe40003860000 */
[----:B--2---:R-:W-:Y:S01]  /*4310*/  R2UR UR7, R9 ;  /* 0x00000000090772ca */ /* 0x004fe200000e0000 */
[----:B------:R-:W1:Y:S01]  /*4320*/  @P1 SYNCS.PHASECHK.TRANS64.TRYWAIT P5, [R5+URZ], R2 ;  /* 0x00000002050015a7 */ /* 0x000e6200080a11ff */
[----:B------:R-:W-:Y:S01]  /*4330*/  ELECT P2, URZ, PT ;  /* 0x0000000000ff782f */ /* 0x000fe20003840000 */
[----:B------:R-:W-:Y:S06]  /*4340*/  UMOV UR13, 0x1 ;  /* 0x00000001000d7882 */ /* 0x000fec0000000000 */
[C---:B------:R-:W-:Y:S02]  /*4350*/  @P4 IMAD R9, R7.reuse, 0x40, R13 ;  /* 0x0000004007094824 */ /* 0x040fe400078e020d */
[----:B------:R-:W-:Y:S02]  /*4360*/  @P4 IMAD R19, R7, 0x20, R12 ;  /* 0x0000002007134824 */ /* 0x000fe400078e020c */
[----:B------:R-:W-:Y:S01]  /*4370*/  IMAD.U32 R22, RZ, RZ, UR7 ;  /* 0x00000007ff167e24 */ /* 0x000fe2000f8e00ff */
[----:B------:R-:W-:Y:S01]  /*4380*/  @P4 R2UR UR8, R9 ;  /* 0x00000000090842ca */ /* 0x000fe200000e0000 */
[----:B------:R-:W-:Y:S01]  /*4390*/  @P3 IMAD.MOV.U32 R23, RZ, RZ, -0x3fffbff0 ;  /* 0xc0004010ff173424 */ /* 0x000fe200078e00ff */
[----:B------:R-:W-:Y:S01]  /*43a0*/  @P4 R2UR UR10, R19 ;  /* 0x00000000130a42ca */ /* 0x000fe200000e0000 */
[----:B------:R-:W-:Y:S01]  /*43b0*/  @P4 VIADD R9, R9, 0x20 ;  /* 0x0000002009094836 */ /* 0x000fe20000000000 */
[----:B------:R-:W-:Y:S01]  /*43c0*/  @P3 R2UR UR20, R22 ;  /* 0x00000000161432ca */ /* 0x000fe200000e0000 */
[----:B------:R-:W-:Y:S01]  /*43d0*/  IMAD R7, R7, 0x100, R10 ;  /* 0x0000010007077824 */ /* 0x000fe200078e020a */
[----:B------:R-:W-:Y:S01]  /*43e0*/  @P3 R2UR UR21, R23 ;  /* 0x00000000171532ca */ /* 0x000fe200000e0000 */
[----:B------:R-:W-:Y:S01]  /*43f0*/  @P4 IMAD.MOV.U32 R21, RZ, RZ, 0x4008 ;  /* 0x00004008ff154424 */ /* 0x000fe200078e00ff */
[----:B------:R-:W-:Y:S01]  /*4400*/  @P4 R2UR UR9, R9 ;  /* 0x00000000090942ca */ /* 0x000fe200000e0000 */
[----:B------:R-:W-:Y:S01]  /*4410*/  @P2 VIADD R4, R4, 0x58 ;  /* 0x0000005804042836 */ /* 0x000fe20000000000 */
[----:B------:R-:W-:Y:S01]  /*4420*/  R2UR UR6, R7 ;  /* 0x00000000070672ca */ /* 0x000fe200000e0000 */
[----:B------:R-:W-:Y:S01]  /*4430*/  @P4 IMAD.MOV.U32 R25, RZ, RZ, 0x4008 ;  /* 0x00004008ff194424 */ /* 0x000fe200078e00ff */
[----:B------:R-:W-:Y:S01]  /*4440*/  @P4 R2UR UR23, R21 ;  /* 0x00000000151742ca */ /* 0x000fe200000e0000 */
[----:B------:R-:W-:Y:S01]  /*4450*/  IMAD.U32 R24, RZ, RZ, UR8 ;  /* 0x00000008ff187e24 */ /* 0x000fe2000f8e00ff */
[----:B------:R-:W-:Y:S01]  /*4460*/  @P2 R2UR UR7, R4 ;  /* 0x00000000040722ca */ /* 0x000fe200000e0000 */
[----:B------:R-:W-:Y:S01]  /*4470*/  IMAD.U32 R20, RZ, RZ, UR10 ;  /* 0x0000000aff147e24 */ /* 0x000fe2000f8e00ff */
[----:B------:R-:W-:Y:S01]  /*4480*/  @P2 LOP3.LUT R4, R0, 0xffff, RZ, 0xc0, !PT ;  /* 0x0000ffff00042812 */ /* 0x000fe200078ec0ff */
[----:B------:R-:W-:Y:S01]  /*4490*/  @P4 IMAD.MOV.U32 R23, RZ, RZ, 0x4008 ;  /* 0x00004008ff174424 */ /* 0x000fe200078e00ff */
[----:B------:R-:W-:Y:S01]  /*44a0*/  @P4 R2UR UR24, R24 ;  /* 0x00000000181842ca */ /* 0x000fe200000e0000 */
[----:B------:R-:W-:Y:S01]  /*44b0*/  @P3 IMAD.MOV.U32 R21, RZ, RZ, -0x3fffbff0 ;  /* 0xc0004010ff153424 */ /* 0x000fe200078e00ff */
[----:B------:R-:W-:Y:S01]  /*44c0*/  @P4 R2UR UR22, R20 ;  /* 0x00000000141642ca */ /* 0x000fe200000e0000 */
[----:B------:R-:W-:Y:S01]  /*44d0*/  IMAD.U32 R22, RZ, RZ, UR9 ;  /* 0x00000009ff167e24 */ /* 0x000fe2000f8e00ff */
[----:B------:R-:W-:Y:S01]  /*44e0*/  @P4 R2UR UR25, R25 ;  /* 0x00000000191942ca */ /* 0x000fe200000e0000 */
[----:B------:R-:W-:Y:S01]  /*44f0*/  IMAD.U32 R20, RZ, RZ, UR6 ;  /* 0x00000006ff147e24 */ /* 0x000fe2000f8e00ff */
[----:B------:R-:W-:Y:S01]  /*4500*/  @P4 R2UR UR27, R23 ;  /* 0x00000000171b42ca */ /* 0x000fe200000e0000 */
[----:B------:R-:W-:Y:S01]  /*4510*/  IMAD.MOV.U32 R7, RZ, RZ, R15 ;  /* 0x000000ffff077224 */ /* 0x000fe200078e000f */
[----:B------:R-:W-:Y:S02]  /*4520*/  @P4 R2UR UR26, R22 ;  /* 0x00000000161a42ca */ /* 0x000fe400000e0000 */
[----:B------:R-:W-:Y:S02]  /*4530*/  @P3 R2UR UR8, R20 ;  /* 0x00000000140832ca */ /* 0x000fe400000e0000 */
[----:B------:R-:W-:Y:S02]  /*4540*/  @P3 R2UR UR9, R21 ;  /* 0x00000000150932ca */ /* 0x000fe400000e0000 */
[----:B------:R-:W-:Y:S01]  /*4550*/  @P2 R2UR UR6, R4 ;  /* 0x00000000040622ca */ /* 0x000fe200000e0000 */
[C---:B------:R-:W-:Y:S01]  /*4560*/  VIADD R4, R6.reuse, 0x1 ;  /* 0x0000000106047836 */ /* 0x040fe20000000000 */
[----:B------:R4:W-:Y:S01]  /*4570*/  UTCCP.T.S.4x32dp128bit tmem[UR14+0x1c0], gdesc[UR22] ;  /* 0x0001c0160e0079e7 */ /* 0x0009e20009100000 */
[----:B------:R4:W-:Y:S01]  /*4580*/  UTCCP.T.S.4x32dp128bit tmem[UR14+0x1c4], gdesc[UR24] ;  /* 0x0001c4180e0079e7 */ /* 0x0009e20009100000 */
[----:B------:R-:W-:Y:S02]  /*4590*/  VIADD R6, R6, 0xffffffff ;  /* 0xffffffff06067836 */ /* 0x000fe40000000000 */
[----:B------:R-:W-:Y:S01]  /*45a0*/  ISETP.GT.U32.AND P2, PT, R4, 0x1, PT ;  /* 0x000000010400780c */ /* 0x000fe20003f44070 */
[----:B------:R4:W-:Y:S01]  /*45b0*/  UTCCP.T.S.4x32dp128bit tmem[UR14+0x1c8], gdesc[UR26] ;  /* 0x0001c81a0e0079e7 */ /* 0x0009e20009100000 */
[----:B------:R-:W-:Y:S03]  /*45c0*/  IMAD.MOV.U32 R4, RZ, RZ, 0x1 ;  /* 0x00000001ff047424 */ /* 0x000fe600078e00ff */
[----:B------:R4:W-:Y:S02]  /*45d0*/  UTCOMMA.4X gdesc[UR8], gdesc[UR20], tmem[UR11], tmem[UR16], idesc[UR17], tmem[UR4], UP0 ;  /* 0x80041014080075ea */ /* 0x0009e4000800000b */
[----:B------:R4:W-:Y:S01]  /*45e0*/  UTCBAR.MULTICAST [UR7], URZ, UR6 ;  /* 0x000000ff070073e9 */ /* 0x0009e20008000806 */
[----:B-1----:R-:W-:Y:S05]  /*45f0*/  @P1 SEL R4, RZ, 0x1, !P5 ;  /* 0x00000001ff041807 */ /* 0x002fea0006800000 */
[----:B----4-:R-:W-:Y:S05]  /*4600*/  @P2 BRA `(.L_x_80) ;  /* 0xfffffff800f82947 */ /* 0x010fea000383ffff */
.L_x_77:
[----:B------:R-:W-:Y:S01]  /*4610*/  ELECT P1, URZ, PT ;  /* 0x0000000000ff782f */ /* 0x000fe20003820000 */
[----:B--2---:R-:W-:-:S12]  /*4620*/  UMOV UR6, UR12 ;  /* 0x0000000c00067c82 */ /* 0x004fd80008000000 */
[----:B------:R-:W-:-:S05]  /*4630*/  @P1 VIADD R2, R8, 0x120 ;  /* 0x0000012008021836 */ /* 0x000fca0000000000 */
[----:B------:R-:W-:Y:S02]  /*4640*/  @P1 R2UR UR7, R2 ;  /* 0x00000000020712ca */ /* 0x000fe400000e0000 */
[----:B------:R-:W-:-:S04]  /*4650*/  ISETP.NE.AND P1, PT, R17, 0x2, PT ;  /* 0x000000021100780c */ /* 0x000fc80003f25270 */
[----:B------:R-:W-:Y:S02]  /*4660*/  SEL R5, RZ, 0x1, P1 ;  /* 0x00000001ff057807 */ /* 0x000fe40000800000 */
[----:B------:R-:W-:Y:S02]  /*4670*/  SEL R17, R17, RZ, P1 ;  /* 0x000000ff11117207 */ /* 0x000fe40000800000 */
[----:B------:R-:W-:-:S03]  /*4680*/  LOP3.LUT R16, R16, R5, RZ, 0x3c, !PT ;  /* 0x0000000510107212 */ /* 0x000fc600078e3cff */
[----:B------:R2:W-:Y:S01]  /*4690*/  UTCBAR [UR7], URZ ;  /* 0x000000ff070073e9 */ /* 0x0005e200080000ff */
[----:B------:R-:W-:Y:S05]  /*46a0*/  @P0 BRA `(.L_x_81) ;  /* 0xfffffff400500947 */ /* 0x000fea000383ffff */
[----:B------:R-:W4:Y:S01]  /*46b0*/  S2UR UR4, SR_CgaCtaId ;  /* 0x00000000000479c3 */ /* 0x000f220000008800 */
[----:B------:R-:W-:Y:S01]  /*46c0*/  ELECT P0, URZ, PT ;  /* 0x0000000000ff782f */ /* 0x000fe20003800000 */
[----:B------:R-:W-:Y:S01]  /*46d0*/  IMAD.MOV.U32 R0, RZ, RZ, 0x1 ;  /* 0x00000001ff007424 */ /* 0x000fe200078e00ff */
[----:B------:R-:W-:Y:S01]  /*46e0*/  UMOV UR5, 0x40 ;  /* 0x0000004000057882 */ /* 0x000fe20000000000 */
[----:B------:R-:W-:-:S04]  /*46f0*/  SHF.L.U32 R3, RZ, 0x1f, RZ ;  /* 0x0000001fff037819 */ /* 0x000fc800000006ff */
[----:B------:R-:W-:Y:S01]  /*4700*/  UVIRTCOUNT.DEALLOC.SMPOOL 0x80 ;  /* 0x000000800000784c */ /* 0x000fe20000000000 */
[----:B----4-:R-:W-:-:S09]  /*4710*/  ULEA UR4, UR4, UR5, 0x18 ;  /* 0x0000000504047291 */ /* 0x010fd2000f8ec0ff */
[----:B------:R4:W-:Y:S01]  /*4720*/  @P0 STS.U8 [UR4+0x1c], R0 ;  /* 0x00001c00ff000988 */ /* 0x0009e20008000004 */
[----:B------:R-:W1:Y:S02]  /*4730*/  SYNCS.PHASECHK.TRANS64.TRYWAIT P0, [R8+URZ+0x150], R3 ;  /* 0x00015003080075a7 */ /* 0x000e6400080011ff */
[----:B-1--4-:R-:W-:Y:S05]  /*4740*/  @!P0 BRA `(.L_x_82) ;  /* 0x0000007c00e88947 */ /* 0x012fea0003800000 */
.L_x_182:
[----:B------:R-:W-:Y:S01]  /*4750*/  NOP ;  /* 0x0000000000007918 */ /* 0x000fe20000000000 */
[----:B------:R-:W4:Y:S01]  /*4760*/  LDS R0, [UR4+0x14] ;  /* 0x00001404ff007984 */ /* 0x000f220008000800 */
[----:B------:R-:W-:Y:S01]  /*4770*/  ULOP3.LUT UR6, UR14, 0xffff, URZ, 0xc0, !UPT ;  /* 0x0000ffff0e067892 */ /* 0x000fe2000f8ec0ff */
[----:B------:R-:W-:Y:S01]  /*4780*/  UMOV UR8, 0xffff ;  /* 0x0000ffff00087882 */ /* 0x000fe20000000000 */
[----:B------:R-:W-:Y:S02]  /*4790*/  UMOV UR5, 0x1 ;  /* 0x0000000100057882 */ /* 0x000fe40000000000 */
[----:B------:R-:W-:-:S04]  /*47a0*/  USHF.R.U32.HI UR6, URZ, 0x5, UR6 ;  /* 0x00000005ff067899 */ /* 0x000fc80008011606 */
[----:B------:R-:W-:Y:S02]  /*47b0*/  USHF.L.U32 UR8, UR8, UR6, URZ ;  /* 0x0000000608087299 */ /* 0x000fe400080006ff */
[----:B------:R-:W-:-:S04]  /*47c0*/  USHF.L.U32 UR5, UR5, UR6, URZ ;  /* 0x0000000605057299 */ /* 0x000fc800080006ff */
[----:B----4-:R-:W-:-:S04]  /*47d0*/  LOP3.LUT R0, R0, UR8, RZ, 0xc0, !PT ;  /* 0x0000000800007c12 */ /* 0x010fc8000f8ec0ff */
[----:B------:R-:W-:-:S13]  /*47e0*/  ISETP.NE.AND P0, PT, R0, UR8, PT ;  /* 0x0000000800007c0c */ /* 0x000fda000bf05270 */
[----:B------:R-:W-:Y:S05]  /*47f0*/  @P0 BRA `(.L_x_83) ;  /* 0x0000000000580947 */ /* 0x000fea0003800000 */
[----:B------:R-:W4:Y:S02]  /*4800*/  LDS R0, [UR4+0x18] ;  /* 0x00001804ff007984 */ /* 0x000f240008000800 */
[----:B----4-:R-:W-:-:S04]  /*4810*/  LOP3.LUT R0, R0, UR5, RZ, 0xc0, !PT ;  /* 0x0000000500007c12 */ /* 0x010fc8000f8ec0ff */
[----:B------:R-:W-:-:S13]  /*4820*/  ISETP.NE.AND P0, PT, R0, UR5, PT ;  /* 0x0000000500007c0c */ /* 0x000fda000bf05270 */
[----:B------:R-:W-:Y:S05]  /*4830*/  @P0 BRA `(.L_x_84) ;  /* 0x00000000003c0947 */ /* 0x000fea0003800000 */
[----:B------:R-:W4:Y:S01]  /*4840*/  S2R R2, SR_LANEID ;  /* 0x0000000000027919 */ /* 0x000f220000000000 */
[----:B------:R-:W-:Y:S01]  /*4850*/  ULOP3.LUT UR8, URZ, UR8, URZ, 0x33, !UPT ;  /* 0x00000008ff087292 */ /* 0x000fe2000f8e33ff */
[----:B------:R-:W-:Y:S01]  /*4860*/  LOP3.LUT R4, RZ, UR5, RZ, 0x33, !PT ;  /* 0x00000005ff047c12 */ /* 0x000fe2000f8e33ff */
[----:B--2---:R-:W-:Y:S02]  /*4870*/  VOTEU.ANY UR7, UPT, PT ;  /* 0x0000000000077886 */ /* 0x004fe400038e0100 */
[----:B------:R-:W-:Y:S01]  /*4880*/  UFLO.U32 UR7, UR7 ;  /* 0x00000007000772bd */ /* 0x000fe200080e0000 */
[----:B------:R-:W2:Y:S01]  /*4890*/  REDUX UR5, R4 ;  /* 0x00000000040573c4 */ /* 0x000ea20000000000 */
[----:B------:R-:W-:-:S06]  /*48a0*/  IMAD.U32 R0, RZ, RZ, UR8 ;  /* 0x00000008ff007e24 */ /* 0x000fcc000f8e00ff */
[----:B------:R1:W-:Y:S01]  /*48b0*/  UTCATOMSWS.AND URZ, UR8 ;  /* 0x0000000800ff79e3 */ /* 0x0003e20008000000 */
[----:B------:R-:W1:Y:S01]  /*48c0*/  REDUX UR6, R0 ;  /* 0x00000000000673c4 */ /* 0x000e620000000000 */
[----:B----4-:R-:W-:Y:S01]  /*48d0*/  ISETP.EQ.U32.AND P0, PT, R2, UR7, PT ;  /* 0x0000000702007c0c */ /* 0x010fe2000bf02070 */
[----:B--2---:R-:W-:Y:S01]  /*48e0*/  IMAD.U32 R2, RZ, RZ, UR5 ;  /* 0x00000005ff027e24 */ /* 0x004fe2000f8e00ff */
[----:B-1----:R-:W-:-:S11]  /*48f0*/  MOV R3, UR6 ;  /* 0x0000000600037c02 */ /* 0x002fd60008000f00 */
[----:B------:R1:W-:Y:S04]  /*4900*/  @P0 ATOMS.AND RZ, [UR4+0x14], R3 ;  /* 0x00001403ffff098c */ /* 0x0003e8000a800004 */
[----:B------:R1:W-:Y:S01]  /*4910*/  @P0 ATOMS.AND RZ, [UR4+0x18], R2 ;  /* 0x00001802ffff098c */ /* 0x0003e2000a800004 */
[----:B------:R-:W-:Y:S05]  /*4920*/  BRA `(.L_x_85) ;  /* 0x0000000000147947 */ /* 0x000fea0003800000 */
.L_x_84:
[----:B------:R-:W-:Y:S02]  /*4930*/  MOV R2, 0x4950 ;  /* 0x0000495000027802 */ /* 0x000fe40000000f00 */
[----:B-123-5:R-:W-:Y:S05]  /*4940*/  CALL.REL.NOINC `($__internal_0_$__cuda_sm10x_tcgen05_guardrail_trap_col_being_dealloced_not_returned_by_alloc) ;  /* 0x0000008000d07944 */ /* 0x02efea0003c00000 */
[----:B------:R-:W-:Y:S05]  /*4950*/  BRA `(.L_x_85) ;  /* 0x0000000000087947 */ /* 0x000fea0003800000 */
.L_x_83:
[----:B------:R-:W-:Y:S02]  /*4960*/  MOV R2, 0x4980 ;  /* 0x0000498000027802 */ /* 0x000fe40000000f00 */
[----:B-123-5:R-:W-:Y:S05]  /*4970*/  CALL.REL.NOINC `($__internal_2_$__cuda_sm10x_tcgen05_guardrail_trap_unallocated_columns_being_dealloced) ;  /* 0x0000008000dc7944 */ /* 0x02efea0003c00000 */
.L_x_85:
[----:B------:R-:W-:Y:S01]  /*4980*/  NOP ;  /* 0x0000000000007918 */ /* 0x000fe20000000000 */
[----:B---3--:R-:W-:Y:S05]  /*4990*/  EXIT ;  /* 0x000000000000794d */ /* 0x008fea0003800000 */
.L_x_67:
[----:B------:R-:W-:-:S09]  /*49a0*/  UISETP.NE.OR UP4, UPT, UR6, 0x3, !UP4 ;  /* 0x000000030600788c */ /* 0x000fd2000e785670 */
[----:B------:R-:W-:Y:S05]  /*49b0*/  BRA.U UP4, `(.L_x_86) ;  /* 0x0000001104387547 */ /* 0x000fea000b800000 */
[----:B------:R-:W1:Y:S01]  /*49c0*/  LDC R0, c[0x0][0xf30] ;  /* 0x0003cc00ff007b82 */ /* 0x000e620000000800 */
[----:B------:R-:W-:Y:S01]  /*49d0*/  UMOV UR4, 0x400 ;  /* 0x0000040000047882 */ /* 0x000fe20000000000 */
[----:B------:R-:W-:Y:S01]  /*49e0*/  HFMA2 R34, -RZ, RZ, 0, 0 ;  /* 0x00000000ff227431 */ /* 0x000fe200000001ff */
[----:B------:R-:W-:Y:S01]  /*49f0*/  ULEA UR4, UR45, UR4, 0x18 ;  /* 0x000000042d047291 */ /* 0x000fe2000f8ec0ff */
[----:B------:R-:W-:Y:S01]  /*4a00*/  IMAD.MOV.U32 R35, RZ, RZ, 0x1 ;  /* 0x00000001ff237424 */ /* 0x000fe200078e00ff */
[----:B------:R-:W-:Y:S01]  /*4a10*/  CS2R R32, SRZ ;  /* 0x0000000000207805 */ /* 0x000fe2000001ff00 */
[----:B------:R-:W-:Y:S01]  /*4a20*/  IMAD.MOV.U32 R30, RZ, RZ, 0x4000 ;  /* 0x00004000ff1e7424 */ /* 0x000fe200078e00ff */
[----:B------:R-:W-:Y:S01]  /*4a30*/  UIADD3 UR5, UPT, UPT, UR4, 0xc8, URZ ;  /* 0x000000c804057890 */ /* 0x000fe2000fffe0ff */
[----:B------:R-:W2:Y:S01]  /*4a40*/  LDC R29, c[0x0][0x370] ;  /* 0x0000dc00ff1d7b82 */ /* 0x000ea20000000800 */
[----:B------:R-:W-:Y:S02]  /*4a50*/  UIADD3 UR33, UPT, UPT, UR4, 0xb0, URZ ;  /* 0x000000b004217890 */ /* 0x000fe4000fffe0ff */
[----:B------:R-:W-:-:S02]  /*4a60*/  UIADD3 UR25, UPT, UPT, UR4, 0xb8, URZ ;  /* 0x000000b804197890 */ /* 0x000fc4000fffe0ff */
[----:B------:R-:W-:Y:S02]  /*4a70*/  UIADD3 UR17, UPT, UPT, UR4, 0xc0, URZ ;  /* 0x000000c004117890 */ /* 0x000fe4000fffe0ff */
[----:B------:R-:W-:Y:S01]  /*4a80*/  UPRMT UR5, UR45, 0x654, UR5 ;  /* 0x000006542d057896 */ /* 0x000fe20008000005 */
[----:B------:R-:W4:Y:S01]  /*4a90*/  LDC R2, c[0x0][0xf0c] ;  /* 0x0003c300ff027b82 */ /* 0x000f220000000800 */
[----:B------:R-:W-:Y:S02]  /*4aa0*/  UPRMT UR7, UR45, 0x654, UR33 ;  /* 0x000006542d077896 */ /* 0x000fe40008000021 */
[----:B------:R-:W-:Y:S02]  /*4ab0*/  UPRMT UR6, UR45, 0x654, UR25 ;  /* 0x000006542d067896 */ /* 0x000fe40008000019 */
[----:B------:R-:W-:Y:S02]  /*4ac0*/  UPLOP3.LUT UP0, UPT, UPT, UPT, UPT, 0x40, 0x4 ;  /* 0x000000000004789c */ /* 0x000fe40003f0e870 */
[----:B------:R-:W-:Y:S01]  /*4ad0*/  UPRMT UR45, UR45, 0x654, UR17 ;  /* 0x000006542d2d7896 */ /* 0x000fe20008000011 */
[----:B------:R-:W2:Y:S01]  /*4ae0*/  LDC R21, c[0x0][0xf20] ;  /* 0x0003c800ff157b82 */ /* 0x000ea20000000800 */
[----:B-1----:R-:W-:-:S07]  /*4af0*/  ISETP.NE.AND P1, PT, R0, 0x1, PT ;  /* 0x000000010000780c */ /* 0x002fce0003f25270 */
[----:B------:R-:W1:Y:S08]  /*4b00*/  LDC.64 R36, c[0x0][0x348] ;  /* 0x0000d200ff247b82 */ /* 0x000e700000000a00 */
[----:B------:R-:W1:Y:S08]  /*4b10*/  LDC.64 R16, c[0x0][0xc88] ;  /* 0x00032200ff107b82 */ /* 0x000e700000000a00 */
[----:B------:R-:W1:Y:S08]  /*4b20*/  LDC.64 R22, c[0x0][0xf10] ;  /* 0x0003c400ff167b82 */ /* 0x000e700000000a00 */
[----:B------:R-:W1:Y:S08]  /*4b30*/  LDC.64 R6, c[0x0][0xf18] ;  /* 0x0003c600ff067b82 */ /* 0x000e700000000a00 */
[----:B------:R-:W1:Y:S08]  /*4b40*/  LDC.64 R4, c[0x0][0xf28] ;  /* 0x0003ca00ff047b82 */ /* 0x000e700000000a00 */
[----:B------:R-:W1:Y:S08]  /*4b50*/  LDC.64 R18, c[0x0][0xc90] ;  /* 0x00032400ff127b82 */ /* 0x000e700000000a00 */
[----:B--2-4-:R-:W1:Y:S02]  /*4b60*/  LDC R28, c[0x0][0x374] ;  /* 0x0000dd00ff1c7b82 */ /* 0x014e640000000800 */
.L_x_97:
[C---:B------:R-:W-:Y:S02]  /*4b70*/  LEA R0, R34.reuse, UR4, 0x3 ;  /* 0x0000000422007c11 */ /* 0x040fe4000f8e18ff */
[----:B------:R-:W-:Y:S02]  /*4b80*/  SHF.L.U32 R3, R33, 0x1f, RZ ;  /* 0x0000001f21037819 */ /* 0x000fe400000006ff */
[----:B------:R-:W-:Y:S02]  /*4b90*/  LEA R24, R34, UR4, 0x4 ;  /* 0x0000000422187c11 */ /* 0x000fe4000f8e20ff */
[----:B------:R-:W2:Y:S02]  /*4ba0*/  SYNCS.PHASECHK.TRANS64.TRYWAIT P0, [R0+URZ+0x100], R3 ;  /* 0x00010003000075a7 */ /* 0x000ea400080011ff */
[----:B--2---:R-:W-:Y:S05]  /*4bb0*/  @!P0 BRA `(.L_x_87) ;  /* 0x0000007800e08947 */ /* 0x004fea0003800000 */
.L_x_183:
[----:B---3--:R-:W-:Y:S01]  /*4bc0*/  ISETP.GE.AND P0, PT, R72, 0x1, PT ;  /* 0x000000014800780c */ /* 0x008fe20003f06270 */
[----:B------:R-:W3:Y:S01]  /*4bd0*/  LDS.128 R24, [R24+0x160] ;  /* 0x0001600018187984 */ /* 0x000ee20000000c00 */
[----:B-1----:R-:W-:Y:S01]  /*4be0*/  ISETP.NE.U32.AND P5, PT, R18, RZ, PT ;  /* 0x000000ff1200720c */ /* 0x002fe20003fa5070 */
[----:B--2---:R-:W-:Y:S01]  /*4bf0*/  VIADD R0, R0, 0x110 ;  /* 0x0000011000007836 */ /* 0x004fe20000000000 */
[----:B------:R-:W-:Y:S01]  /*4c00*/  ISETP.NE.U32.AND P4, PT, R18, RZ, PT ;  /* 0x000000ff1200720c */ /* 0x000fe20003f85070 */
[----:B------:R-:W-:Y:S01]  /*4c10*/  USHF.L.U32 UR35, UR19, 0x7, URZ ;  /* 0x0000000713237899 */ /* 0x000fe200080006ff */
[C---:B------:R-:W-:Y:S02]  /*4c20*/  ISETP.NE.AND.EX P5, PT, R19.reuse, RZ, PT, P5 ;  /* 0x000000ff1300720c */ /* 0x040fe40003fa5350 */
[----:B------:R-:W-:Y:S01]  /*4c30*/  PRMT R0, RZ, 0x654, R0 ;  /* 0x00000654ff007816 */ /* 0x000fe20000000000 */
[----:B------:R-:W-:Y:S01]  /*4c40*/  @!PT LDS RZ, [RZ] ;  /* 0x00000000fffff984 */ /* 0x000fe20000000800 */
[----:B------:R-:W-:Y:S01]  /*4c50*/  @!PT LDS RZ, [RZ] ;  /* 0x00000000fffff984 */ /* 0x000fe20000000800 */
[----:B------:R-:W-:Y:S01]  /*4c60*/  @!PT LDS RZ, [RZ] ;  /* 0x00000000fffff984 */ /* 0x000fe20000000800 */
[----:B------:R-:W-:Y:S01]  /*4c70*/  @!PT LDS RZ, [RZ] ;  /* 0x00000000fffff984 */ /* 0x000fe20000000800 */
[----:B------:R1:W-:Y:S06]  /*4c80*/  MEMBAR.ALL.CTA ;  /* 0x0000000000007992 */ /* 0x0003ec0000008000 */
[----:B-1----:R-:W1:Y:S01]  /*4c90*/  FENCE.VIEW.ASYNC.S ;  /* 0x00000000000073c6 */ /* 0x002e620000000000 */
[----:B------:R-:W-:Y:S02]  /*4ca0*/  ISETP.NE.AND.EX P4, PT, R19, RZ, PT, P4 ;  /* 0x000000ff1300720c */ /* 0x000fe40003f85340 */
[----:B------:R-:W-:Y:S01]  /*4cb0*/  SHF.L.U32 R38, R35, 0x1f, RZ ;  /* 0x0000001f23267819 */ /* 0x000fe200000006ff */
[----:B-1----:R1:W-:Y:S01]  /*4cc0*/  SYNCS.ARRIVE.TRANS64.RED.A1T0 RZ, [R0+URZ], RZ ;  /* 0x000000ff00ff79a7 */ /* 0x0023e200081004ff */
[----:B---3--:R-:W-:Y:S11]  /*4cd0*/  LOP3.LUT P3, RZ, R26, 0x1, RZ, 0xc0, !PT ;  /* 0x000000011aff7812 */ /* 0x008ff6000786c0ff */
[----:B------:R-:W-:Y:S02]  /*4ce0*/  @!UPT UIADD3 URZ, UPT, UPT, URZ, URZ, URZ ;  /* 0x000000fffffff290 */ /* 0x000fe4000fffe0ff */
[----:B------:R-:W-:Y:S02]  /*4cf0*/  @P3 MOV R13, R24 ;  /* 0x00000018000d3202 */ /* 0x000fe40000000f00 */
[----:B------:R-:W-:Y:S01]  /*4d00*/  @P3 LOP3.LUT R8, R25, 0xffff, RZ, 0xc0, !PT ;  /* 0x0000ffff19083812 */ /* 0x000fe200078ec0ff */
[----:B-1----:R-:W-:Y:S06]  /*4d10*/  @!P0 BRA `(.L_x_88) ;  /* 0x0000000000a48947 */ /* 0x002fec0003800000 */
[----:B------:R-:W-:Y:S01]  /*4d20*/  IMAD.HI.U32 R42, R28, R7, RZ ;  /* 0x000000071c2a7227 */ /* 0x000fe200078e00ff */
[----:B------:R-:W-:Y:S02]  /*4d30*/  ISETP.NE.AND P0, PT, R6, 0x1, PT ;  /* 0x000000010600780c */ /* 0x000fe40003f05270 */
[----:B------:R-:W-:Y:S01]  /*4d40*/  ISETP.NE.AND P2, PT, R72, 0x1, PT ;  /* 0x000000014800780c */ /* 0x000fe20003f45270 */
[-C--:B------:R-:W-:Y:S01]  /*4d50*/  IMAD.HI.U32 R40, R29, R22.reuse, RZ ;  /* 0x000000161d287227 */ /* 0x080fe200078e00ff */
[----:B------:R-:W-:Y:S02]  /*4d60*/  SHF.R.U32.HI R39, RZ, R21, R42 ;  /* 0x00000015ff277219 */ /* 0x000fe4000001162a */
[----:B------:R-:W-:Y:S01]  /*4d70*/  ISETP.NE.AND P6, PT, R2, 0x1, PT ;  /* 0x000000010200780c */ /* 0x000fe20003fc5270 */
[----:B------:R-:W-:Y:S01]  /*4d80*/  IMAD.HI.U32 R46, R8, R7, RZ ;  /* 0x00000007082e7227 */ /* 0x000fe200078e00ff */
[----:B------:R-:W-:Y:S02]  /*4d90*/  SHF.R.U32.HI R40, RZ, R23, R40 ;  /* 0x00000017ff287219 */ /* 0x000fe40000011628 */
[----:B------:R-:W-:Y:S01]  /*4da0*/  SEL R3, R28, R39, !P0 ;  /* 0x000000271c037207 */ /* 0x000fe20004000000 */
[----:B------:R-:W-:Y:S01]  /*4db0*/  IMAD.HI.U32 R42, R13, R22, RZ ;  /* 0x000000160d2a7227 */ /* 0x000fe200078e00ff */
[----:B------:R-:W-:Y:S02]  /*4dc0*/  SEL R11, R29, R40, !P6 ;  /* 0x000000281d0b7207 */ /* 0x000fe40007000000 */
[----:B------:R-:W-:Y:S01]  /*4dd0*/  SHF.R.U32.HI R39, RZ, R21, R46 ;  /* 0x00000015ff277219 */ /* 0x000fe2000001162e */
[-C--:B------:R-:W-:Y:S01]  /*4de0*/  IMAD.HI.U32 R44, R3, R4.reuse, RZ ;  /* 0x00000004032c7227 */ /* 0x080fe200078e00ff */
[----:B------:R-:W-:Y:S02]  /*4df0*/  SHF.R.U32.HI R42, RZ, R23, R42 ;  /* 0x00000017ff2a7219 */ /* 0x000fe4000001162a */
[----:B------:R-:W-:Y:S01]  /*4e00*/  SEL R9, R8, R39, !P0 ;  /* 0x0000002708097207 */ /* 0x000fe20004000000 */
[-C--:B------:R-:W-:Y:S01]  /*4e10*/  IMAD.HI.U32 R40, R11, R4.reuse, RZ ;  /* 0x000000040b287227 */ /* 0x080fe200078e00ff */
[-C--:B------:R-:W-:Y:S03]  /*4e20*/  @P2 SHF.R.U32.HI R3, RZ, R5.reuse, R44 ;  /* 0x00000005ff032219 */ /* 0x080fe6000001162c */
[----:B------:R-:W-:Y:S01]  /*4e30*/  IMAD.HI.U32 R14, R9, R4, RZ ;  /* 0x00000004090e7227 */ /* 0x000fe200078e00ff */
[----:B------:R-:W-:Y:S03]  /*4e40*/  @P2 SHF.R.U32.HI R11, RZ, R5, R40 ;  /* 0x00000005ff0b2219 */ /* 0x000fe60000011628 */
[C---:B------:R-:W-:Y:S01]  /*4e50*/  IMAD R10, R72.reuse, R3, RZ ;  /* 0x00000003480a7224 */ /* 0x040fe200078e02ff */
[----:B------:R-:W-:Y:S01]  /*4e60*/  SEL R3, R13, R42, !P6 ;  /* 0x0000002a0d037207 */ /* 0x000fe20007000000 */
[C---:B------:R-:W-:Y:S01]  /*4e70*/  IMAD R12, R72.reuse, R11, RZ ;  /* 0x0000000b480c7224 */ /* 0x040fe200078e02ff */
[-C--:B------:R-:W-:Y:S02]  /*4e80*/  SHF.R.U32.HI R14, RZ, R5.reuse, R14 ;  /* 0x00000005ff0e7219 */ /* 0x080fe4000001160e */
[C---:B------:R-:W-:Y:S02]  /*4e90*/  ISETP.GE.AND P0, PT, R9.reuse, R10, PT ;  /* 0x0000000a0900720c */ /* 0x040fe40003f06270 */
[----:B------:R-:W-:Y:S02]  /*4ea0*/  SEL R15, R9, R14, !P2 ;  /* 0x0000000e090f7207 */ /* 0x000fe40005000000 */
[C---:B------:R-:W-:Y:S03]  /*4eb0*/  ISETP.GE.OR P0, PT, R3.reuse, R12, P0 ;  /* 0x0000000c0300720c */ /* 0x040fe60000706670 */
[----:B------:R-:W-:Y:S04]  /*4ec0*/  IMAD.MOV R14, RZ, RZ, -R15 ;  /* 0x000000ffff0e7224 */ /* 0x000fe800078e0a0f */
[----:B------:R-:W-:Y:S06]  /*4ed0*/  IMAD R14, R72, R14, R9 ;  /* 0x0000000e480e7224 */ /* 0x000fec00078e0209 */
[C---:B------:R-:W-:Y:S05]  /*4ee0*/  @!P0 IMAD.HI.U32 R10, R3.reuse, R4, RZ ;  /* 0x00000004030a8227 */ /* 0x040fea00078e00ff */
[----:B------:R-:W-:Y:S04]  /*4ef0*/  @!P0 SHF.R.U32.HI R10, RZ, R5, R10 ;  /* 0x00000005ff0a8219 */ /* 0x000fe8000001160a */
[----:B------:R-:W-:Y:S01]  /*4f00*/  @!P0 SEL R0, R3, R10, !P2 ;  /* 0x0000000a03008207 */ /* 0x000fe20005000000 */
[----:B------:R-:W-:Y:S03]  /*4f10*/  IMAD.MOV R10, RZ, RZ, -R3 ;  /* 0x000000ffff0a7224 */ /* 0x000fe600078e0a03 */
[----:B------:R-:W-:Y:S01]  /*4f20*/  @!P0 IADD3 R15, PT, PT, R15, -R0, RZ ;  /* 0x800000000f0f8210 */ /* 0x000fe20007ffe0ff */
[----:B------:R-:W-:Y:S01]  /*4f30*/  @!P0 IMAD R0, R11, R14, R0 ;  /* 0x0000000e0b008224 */ /* 0x000fe200078e0200 */
[----:B------:R-:W-:Y:S01]  /*4f40*/  IADD3 R11, PT, PT, -R9, RZ, RZ ;  /* 0x000000ff090b7210 */ /* 0x000fe20007ffe1ff */
[----:B------:R-:W-:Y:S02]  /*4f50*/  IMAD R13, R2, R10, R13 ;  /* 0x0000000a020d7224 */ /* 0x000fe400078e020d */
[----:B------:R-:W-:Y:S02]  /*4f60*/  @!P0 IMAD R9, R15, R72, R3 ;  /* 0x000000480f098224 */ /* 0x000fe400078e0203 */
[----:B------:R-:W-:Y:S02]  /*4f70*/  @!P0 IMAD.MOV.U32 R3, RZ, RZ, R0 ;  /* 0x000000ffff038224 */ /* 0x000fe400078e0000 */
[----:B------:R-:W-:Y:S02]  /*4f80*/  IMAD R8, R6, R11, R8 ;  /* 0x0000000b06087224 */ /* 0x000fe400078e0208 */
[----:B------:R-:W-:Y:S02]  /*4f90*/  IMAD R13, R3, R2, R13 ;  /* 0x00000002030d7224 */ /* 0x000fe400078e020d */
[----:B------:R-:W-:Y:S02]  /*4fa0*/  IMAD R8, R9, R6, R8 ;  /* 0x0000000609087224 */ /* 0x000fe400078e0208 */
.L_x_88:
[----:B------:R-:W-:Y:S05]  /*4fb0*/  BRA.U UP0, `(.L_x_89) ;  /* 0x0000000100107547 */ /* 0x000fea000b800000 */
[----:B------:R-:W-:Y:S04]  /*4fc0*/  MOV R0, UR14 ;  /* 0x0000000e00007c02 */ /* 0x000fe80008000f00 */
[----:B------:R-:W-:Y:S04]  /*4fd0*/  SHF.L.U32 R3, R0, 0x1f, RZ ;  /* 0x0000001f00037819 */ /* 0x000fe800000006ff */
[----:B------:R-:W1:Y:S02]  /*4fe0*/  SYNCS.PHASECHK.TRANS64.TRYWAIT P0, [UR4+0xf8], R3 ;  /* 0x0000f803ff0075a7 */ /* 0x000e640008001104 */
[----:B-1----:R-:W-:Y:S05]  /*4ff0*/  @!P0 BRA `(.L_x_90) ;  /* 0x0000007400e48947 */ /* 0x002fea0003800000 */
.L_x_89:
[----:B------:R-:W-:Y:S05]  /*5000*/  @!P5 BRA `(.L_x_91) ;  /* 0x00000000002cd947 */ /* 0x000fea0003800000 */
[----:B------:R-:W-:Y:S01]  /*5010*/  ISETP.NE.U32.AND P0, PT, R16, RZ, PT ;  /* 0x000000ff1000720c */ /* 0x000fe20003f05070 */
[----:B------:R-:W-:Y:S03]  /*5020*/  IMAD.MOV.U32 R151, RZ, RZ, 0x1 ;  /* 0x00000001ff977424 */ /* 0x000fe600078e00ff */
[----:B------:R-:W-:Y:S11]  /*5030*/  ISETP.NE.AND.EX P0, PT, R17, RZ, PT, P0 ;  /* 0x000000ff1100720c */ /* 0x000ff60003f05300 */
[----:B------:R-:W-:Y:S02]  /*5040*/  @!UPT UIADD3 URZ, UPT, UPT, URZ, URZ, URZ ;  /* 0x000000fffffff290 */ /* 0x000fe4000fffe0ff */
[----:B------:R-:W2:Y:S01]  /*5050*/  @P0 LDC.64 R10, c[0x0][0xc88] ;  /* 0x00032200ff0a0b82 */ /* 0x000ea20000000a00 */
[----:B-1----:R-:W-:Y:S04]  /*5060*/  @P0 IMAD R0, R18, UR44, RZ ;  /* 0x0000002c12000c24 */ /* 0x002fe8000f8e02ff */
[----:B--2---:R-:W-:Y:S04]  /*5070*/  @P0 IMAD.WIDE R10, R0, 0x4, R10 ;  /* 0x00000004000a0825 */ /* 0x004fe800078e020a */
[----:B------:R-:W-:Y:S01]  /*5080*/  HFMA2 R0, -RZ, RZ, 0, 5.9604644775390625e-08 ;  /* 0x00000001ff007431 */ /* 0x000fe200000001ff */
[----:B-----5:R2:W5:Y:S04]  /*5090*/  @P0 LDG.E R83, desc[UR46][R10.64] ;  /* 0x0000002e0a530981 */ /* 0x020568000c1e1900 */
[----:B------:R-:W-:Y:S01]  /*50a0*/  @!P0 PRMT R151, R0, 0x7610, R151 ;  /* 0x0000761000978816 */ /* 0x000fe20000000097 */
[----:B--2---:R-:W3:Y:S06]  /*50b0*/  @!P0 LDC R83, c[0x0][0xc80] ;  /* 0x00032000ff538b82 */ /* 0x004eec0000000800 */
.L_x_91:
[----:B---3-5:R-:W-:Y:S01]  /*50c0*/  @!P4 FSETP.EQ.AND P0, PT, R83, RZ, PT ;  /* 0x000000ff5300c20b */ /* 0x028fe20003f02000 */
[----:B------:R-:W-:Y:S01]  /*50d0*/  @!UPT UIADD3 URZ, UPT, UPT, URZ, URZ, URZ ;  /* 0x000000fffffff290 */ /* 0x000fe2000fffe0ff */
[----:B------:R-:W-:Y:S11]  /*50e0*/  @!P4 BRA `(.L_x_92) ;  /* 0x000000000018c947 */ /* 0x000ff60003800000 */
[----:B------:R-:W-:Y:S02]  /*50f0*/  LOP3.LUT P2, RZ, R151, 0xff, RZ, 0xc0, !PT ;  /* 0x000000ff97ff7812 */ /* 0x000fe4000784c0ff */
[----:B------:R-:W-:Y:S04]  /*5100*/  ISETP.NE.U32.AND P0, PT, R16, RZ, PT ;  /* 0x000000ff1000720c */ /* 0x000fe80003f05070 */
[----:B------:R-:W-:Y:S04]  /*5110*/  ISETP.NE.AND.EX P0, PT, R17, RZ, PT, P0 ;  /* 0x000000ff1100720c */ /* 0x000fe80003f05300 */
[----:B------:R-:W-:Y:S03]  /*5120*/  PLOP3.LUT P0, PT, P0, PT, PT, 0x8, 0x80 ;  /* 0x000000000080781c */ /* 0x000fe6000070e170 */
[----:B------:R-:W-:Y:S11]  /*5130*/  @P2 FSETP.EQ.AND P0, PT, R83, RZ, PT ;  /* 0x000000ff5300220b */ /* 0x000ff60003f02000 */
[----:B------:R-:W-:Y:S02]  /*5140*/  @!UPT UIADD3 URZ, UPT, UPT, URZ, URZ, URZ ;  /* 0x000000fffffff290 */ /* 0x000fe4000fffe0ff */
.L_x_92:
[----:B------:R-:W2:Y:S01]  /*5150*/  SYNCS.PHASECHK.TRANS64.TRYWAIT P5, [UR4+0xd0], R38 ;  /* 0x0000d026ff0075a7 */ /* 0x000ea200080a1104 */
[----:B------:R-:W-:Y:S02]  /*5160*/  LOP3.LUT R39, R32, 0x1, RZ, 0xc0, !PT ;  /* 0x0000000120277812 */ /* 0x000fe400078ec0ff */
[----:B------:R-:W-:Y:S04]  /*5170*/  ELECT P4, URZ, PT ;  /* 0x0000000000ff782f */ /* 0x000fe80003880000 */
[----:B------:R-:W-:Y:S04]  /*5180*/  PLOP3.LUT P4, PT, P0, P4, PT, 0xf2, 0x2f ;  /* 0x00000000002f781c */ /* 0x000fe80000789e72 */
[----:B------:R-:W-:Y:S09]  /*5190*/  ISETP.NE.AND P0, PT, R39, RZ, !P4 ;  /* 0x000000ff2700720c */ /* 0x000ff20006705270 */
[----:B------:R-:W-:Y:S05]  /*51a0*/  @!P4 IADD3 R9, P2, PT, R36, 0x980, RZ ;  /* 0x000009802409c810 */ /* 0x000fea0007f5e0ff */
[----:B-1----:R-:W-:Y:S01]  /*51b0*/  @!P4 IMAD.X R0, RZ, RZ, R37, P2 ;  /* 0x000000ffff00c224 */ /* 0x002fe200010e0625 */
[----:B--2---:R-:W-:Y:S07]  /*51c0*/  @!P5 BRA `(.L_x_93) ;  /* 0x000000740088d947 */ /* 0x004fee0003800000 */
.L_x_186:
[----:B------:R-:W-:Y:S01]  /*51d0*/  @!P4 R2UR UR9, R9 ;  /* 0x000000000909c2ca */ /* 0x000fe200000e0000 */
[----:B------:R-:W-:Y:S01]  /*51e0*/  IMAD.SHL.U32 R20, R20, 0x100, RZ ;  /* 0x0000010014147824 */ /* 0x000fe200078e00ff */
[----:B------:R-:W-:Y:S01]  /*51f0*/  @!P4 R2UR UR8, R0 ;  /* 0x000000000008c2ca */ /* 0x000fe200000e0000 */
[----:B------:R-:W-:Y:S01]  /*5200*/  VOTEU.ALL UP0, P4 ;  /* 0x0000000000ff7886 */ /* 0x000fe20002000000 */
[----:B------:R-:W-:Y:S01]  /*5210*/  UMOV UR36, UR44 ;  /* 0x0000002c00247c82 */ /* 0x000fe20008000000 */
[----:B------:R-:W-:Y:S02]  /*5220*/  @!P4 VIADD R0, R20, 0xc0 ;  /* 0x000000c01400c836 */ /* 0x000fe40000000000 */
[----:B------:R-:W-:Y:S01]  /*5230*/  @P0 IMAD.MOV R0, RZ, RZ, R20 ;  /* 0x000000ffff000224 */ /* 0x000fe200078e0214 */
[----:B------:R-:W-:Y:S01]  /*5240*/  PLOP3.LUT P0, PT, P4, PT, PT, 0x8, 0x80 ;  /* 0x000000000080781c */ /* 0x000fe2000270e170 */
[----:B------:R-:W-:Y:S01]  /*5250*/  @!UP0 UIADD3 UR32, UPT, UPT, UR4, 0x400, URZ ;  /* 0x0000040004208890 */ /* 0x000fe2000fffe0ff */
[----:B------:R-:W-:Y:S11]  /*5260*/  VOTEU.ALL UP0, P4 ;  /* 0x0000000000ff7886 */ /* 0x000ff60002000000 */
[----:B------:R-:W-:Y:S01]  /*5270*/  @P0 R2UR.BROADCAST UR34, R0 ;  /* 0x00000000002202ca */ /* 0x000fe200008e0000 */
[----:B------:R-:W-:Y:S01]  /*5280*/  IMAD.U32 R10, RZ, RZ, UR9 ;  /* 0x00000009ff0a7e24 */ /* 0x000fe2000f8e00ff */
[----:B------:R-:W-:Y:S01]  /*5290*/  UMOV UR9, 0x10000000 ;  /* 0x1000000000097882 */ /* 0x000fe20000000000 */
[----:B------:R-:W-:Y:S01]  /*52a0*/  IMAD.U32 R11, RZ, RZ, UR8 ;  /* 0x00000008ff0b7e24 */ /* 0x000fe2000f8e00ff */
[----:B------:R-:W-:Y:S01]  /*52b0*/  UMOV UR8, 0x0 ;  /* 0x0000000000087882 */ /* 0x000fe20000000000 */
[----:B------:R-:W-:Y:S01]  /*52c0*/  @!P4 IMAD.MOV.U32 R0, RZ, RZ, 0x4000 ;  /* 0x00004000ff00c424 */ /* 0x000fe200078e00ff */
[----:B------:R-:W-:Y:S02]  /*52d0*/  @!P4 R2UR UR10, R10 ;  /* 0x000000000a0ac2ca */ /* 0x000fe400000e0000 */
[----:B------:R-:W-:Y:S02]  /*52e0*/  @!P4 R2UR UR11, R11 ;  /* 0x000000000b0bc2ca */ /* 0x000fe400000e0000 */
[----:B------:R-:W-:Y:S11]  /*52f0*/  @!P4 IADD3 R9, P0, PT, R36, 0x980, RZ ;  /* 0x000009802409c810 */ /* 0x000ff60007f1e0ff */
[----:B------:R2:W-:Y:S01]  /*5300*/  @!UP0 UTMALDG.3D [UR32], [UR10], desc[UR8] ;  /* 0x000008200a0085b4 */ /* 0x0005e20008011000 */
[----:B------:R3:W-:Y:S01]  /*5310*/  @!P4 SYNCS.ARRIVE.TRANS64.RED.A0TR RZ, [UR4+0xb0], R0 ;  /* 0x0000b000ffffc9a7 */ /* 0x0007e20008300404 */
[----:B------:R-:W-:Y:S01]  /*5320*/  SYNCS.ARRIVE.TRANS64.RED.A1T0 RZ, [UR7], RZ ;  /* 0x000000ffffff79a7 */ /* 0x000fe20008100407 */
[----:B---3--:R-:W-:Y:S01]  /*5330*/  @!P4 IMAD.X R0, RZ, RZ, R37, P0 ;  /* 0x000000ffff00c224 */ /* 0x008fe200000e0625 */
[----:B------:R-:W3:Y:S02]  /*5340*/  SYNCS.PHASECHK.TRANS64.TRYWAIT P2, [UR4+0xd8], R38 ;  /* 0x0000d826ff0075a7 */ /* 0x000ee40008041104 */
[----:B--23--:R-:W-:Y:S05]  /*5350*/  @!P2 BRA `(.L_x_94) ;  /* 0x00000074003ca947 */ /* 0x00cfea0003800000 */
.L_x_188:
[----:B------:R-:W-:Y:S01]  /*5360*/  @!P4 R2UR UR9, R9 ;  /* 0x000000000909c2ca */ /* 0x000fe200000e0000 */
[----:B------:R-:W-:Y:S01]  /*5370*/  VOTEU.ALL UP0, P4 ;  /* 0x0000000000ff7886 */ /* 0x000fe20002000000 */
[----:B------:R-:W-:Y:S01]  /*5380*/  @!P4 R2UR UR8, R0 ;  /* 0x000000000008c2ca */ /* 0x000fe200000e0000 */
[----:B------:R-:W-:Y:S01]  /*5390*/  @!P4 IMAD R0, R39, -0x40, R20 ;  /* 0xffffffc02700c824 */ /* 0x000fe200078e0214 */
[----:B------:R-:W-:Y:S01]  /*53a0*/  UMOV UR27, UR35 ;  /* 0x00000023001b7c82 */ /* 0x000fe20008000000 */
[----:B------:R-:W-:Y:S01]  /*53b0*/  UMOV UR28, UR44 ;  /* 0x0000002c001c7c82 */ /* 0x000fe20008000000 */
[----:B------:R-:W-:Y:S01]  /*53c0*/  @!UP0 UIADD3 UR24, UPT, UPT, UR4, 0x4400, URZ ;  /* 0x0000440004188890 */ /* 0x000fe2000fffe0ff */
[----:B------:R-:W-:Y:S02]  /*53d0*/  @!P4 IADD3 R9, P0, PT, R36, 0x980, RZ ;  /* 0x000009802409c810 */ /* 0x000fe40007f1e0ff */
[----:B------:R-:W-:Y:S01]  /*53e0*/  @!P4 R2UR UR26, R0 ;  /* 0x00000000001ac2ca */ /* 0x000fe200000e0000 */
[----:B------:R-:W-:Y:S03]  /*53f0*/  @!P4 IMAD.MOV.U32 R0, RZ, RZ, 0x4000 ;  /* 0x00004000ff00c424 */ /* 0x000fe600078e00ff */
[----:B------:R-:W-:Y:S01]  /*5400*/  IMAD.U32 R10, RZ, RZ, UR9 ;  /* 0x00000009ff0a7e24 */ /* 0x000fe2000f8e00ff */
[----:B------:R-:W-:Y:S01]  /*5410*/  UMOV UR9, 0x10000000 ;  /* 0x1000000000097882 */ /* 0x000fe20000000000 */
[----:B------:R-:W-:Y:S01]  /*5420*/  IMAD.U32 R11, RZ, RZ, UR8 ;  /* 0x00000008ff0b7e24 */ /* 0x000fe2000f8e00ff */
[----:B------:R-:W-:Y:S02]  /*5430*/  UMOV UR8, 0x0 ;  /* 0x0000000000087882 */ /* 0x000fe40000000000 */
[----:B------:R-:W-:Y:S02]  /*5440*/  @!P4 R2UR UR10, R10 ;  /* 0x000000000a0ac2ca */ /* 0x000fe400000e0000 */
[----:B------:R-:W-:Y:S02]  /*5450*/  @!P4 R2UR UR11, R11 ;  /* 0x000000000b0bc2ca */ /* 0x000fe400000e0000 */
[----:B------:R-:W-:Y:S01]  /*5460*/  @!UP0 UIADD3 UR26, UPT, UPT, UR26, 0x80, URZ ;  /* 0x000000801a1a8890 */ /* 0x000fe2000fffe0ff */
[----:B------:R-:W-:Y:S10]  /*5470*/  VOTEU.ALL UP0, P4 ;  /* 0x0000000000ff7886 */ /* 0x000ff40002000000 */
[----:B------:R2:W-:Y:S01]  /*5480*/  @!UP0 UTMALDG.3D [UR24], [UR10], desc[UR8] ;  /* 0x000008180a0085b4 */ /* 0x0005e20008011000 */
[----:B------:R3:W-:Y:S01]  /*5490*/  @!P4 SYNCS.ARRIVE.TRANS64.RED.A0TR RZ, [UR4+0xb8], R0 ;  /* 0x0000b800ffffc9a7 */ /* 0x0007e20008300404 */
[----:B------:R-:W-:Y:S01]  /*54a0*/  SYNCS.ARRIVE.TRANS64.RED.A1T0 RZ, [UR6], RZ ;  /* 0x000000ffffff79a7 */ /* 0x000fe20008100406 */
[----:B---3--:R-:W-:Y:S01]  /*54b0*/  @!P4 IMAD.X R0, RZ, RZ, R37, P0 ;  /* 0x000000ffff00c224 */ /* 0x008fe200000e0625 */
[----:B------:R-:W3:Y:S02]  /*54c0*/  SYNCS.PHASECHK.TRANS64.TRYWAIT P2, [UR4+0xe0], R38 ;  /* 0x0000e026ff0075a7 */ /* 0x000ee40008041104 */
[----:B--23--:R-:W-:Y:S05]  /*54d0*/  @!P2 BRA `(.L_x_95) ;  /* 0x0000007000f4a947 */ /* 0x00cfea0003800000 */
.L_x_190:
[----:B------:R-:W-:Y:S01]  /*54e0*/  @!P4 R2UR UR9, R9 ;  /* 0x000000000909c2ca */ /* 0x000fe200000e0000 */
[----:B------:R-:W-:Y:S01]  /*54f0*/  VOTEU.ALL UP0, P4 ;  /* 0x0000000000ff7886 */ /* 0x000fe20002000000 */
[----:B------:R-:W-:Y:S01]  /*5500*/  @!P4 R2UR UR8, R0 ;  /* 0x000000000008c2ca */ /* 0x000fe200000e0000 */
[----:B------:R-:W-:Y:S01]  /*5510*/  @!P4 IMAD R0, R39, 0x40, R20 ;  /* 0x000000402700c824 */ /* 0x000fe200078e0214 */
[----:B------:R-:W-:Y:S01]  /*5520*/  UMOV UR19, UR35 ;  /* 0x0000002300137c82 */ /* 0x000fe20008000000 */
[----:B------:R-:W-:Y:S01]  /*5530*/  UMOV UR20, UR44 ;  /* 0x0000002c00147c82 */ /* 0x000fe20008000000 */
[----:B------:R-:W-:Y:S01]  /*5540*/  @!UP0 UIADD3 UR16, UPT, UPT, UR4, 0x8400, URZ ;  /* 0x0000840004108890 */ /* 0x000fe2000fffe0ff */
[----:B------:R-:W-:Y:S02]  /*5550*/  @!P4 IADD3 R40, P0, PT, R36, 0x980, RZ ;  /* 0x000009802428c810 */ /* 0x000fe40007f1e0ff */
[----:B------:R-:W-:Y:S01]  /*5560*/  @!P4 R2UR UR18, R0 ;  /* 0x000000000012c2ca */ /* 0x000fe200000e0000 */
[----:B------:R-:W-:Y:S02]  /*5570*/  @!P4 IMAD.MOV.U32 R0, RZ, RZ, 0x4000 ;  /* 0x00004000ff00c424 */ /* 0x000fe400078e00ff */
[----:B------:R-:W-:Y:S02]  /*5580*/  @!P4 IMAD.X R12, RZ, RZ, R37, P0 ;  /* 0x000000ffff0cc224 */ /* 0x000fe400000e0625 */
[----:B------:R-:W-:Y:S01]  /*5590*/  IMAD.U32 R10, RZ, RZ, UR9 ;  /* 0x00000009ff0a7e24 */ /* 0x000fe2000f8e00ff */
[----:B------:R-:W-:Y:S01]  /*55a0*/  UMOV UR9, 0x10000000 ;  /* 0x1000000000097882 */ /* 0x000fe20000000000 */
[----:B------:R-:W-:Y:S01]  /*55b0*/  IMAD.U32 R11, RZ, RZ, UR8 ;  /* 0x00000008ff0b7e24 */ /* 0x000fe2000f8e00ff */
[----:B------:R-:W-:Y:S02]  /*55c0*/  UMOV UR8, 0x0 ;  /* 0x0000000000087882 */ /* 0x000fe40000000000 */
[----:B------:R-:W-:Y:S02]  /*55d0*/  @!P4 R2UR UR10, R10 ;  /* 0x000000000a0ac2ca */ /* 0x000fe400000e0000 */
[----:B------:R-:W-:Y:S01]  /*55e0*/  @!P4 R2UR UR11, R11 ;  /* 0x000000000b0bc2ca */ /* 0x000fe200000e0000 */
[----:B------:R-:W-:Y:S01]  /*55f0*/  @!UP0 UIADD3 UR18, UPT, UPT, UR18, 0x40, URZ ;  /* 0x0000004012128890 */ /* 0x000fe2000fffe0ff */
[----:B------:R-:W-:Y:S11]  /*5600*/  VOTEU.ALL UP0, P4 ;  /* 0x0000000000ff7886 */ /* 0x000ff60002000000 */
[----:B------:R2:W-:Y:S01]  /*5610*/  @!UP0 UTMALDG.3D [UR16], [UR10], desc[UR8] ;  /* 0x000008100a0085b4 */ /* 0x0005e20008011000 */
[----:B------:R2:W-:Y:S01]  /*5620*/  @!P4 SYNCS.ARRIVE.TRANS64.RED.A0TR RZ, [UR4+0xc0], R0 ;  /* 0x0000c000ffffc9a7 */ /* 0x0005e20008300404 */
[----:B------:R-:W-:Y:S01]  /*5630*/  SYNCS.ARRIVE.TRANS64.RED.A1T0 RZ, [UR45], RZ ;  /* 0x000000ffffff79a7 */ /* 0x000fe2000810042d */
[----:B------:R-:W3:Y:S02]  /*5640*/  SYNCS.PHASECHK.TRANS64.TRYWAIT P2, [UR4+0xe8], R38 ;  /* 0x0000e826ff0075a7 */ /* 0x000ee40008041104 */
[----:B--23--:R-:W-:Y:S05]  /*5650*/  @!P2 BRA `(.L_x_96) ;  /* 0x0000007000aca947 */ /* 0x00cfea0003800000 */
.L_x_192:
[----:B------:R-:W2:Y:S01]  /*5660*/  LDC.64 R14, c[0x0][0xf10] ;  /* 0x0003c400ff0e7b82 */ /* 0x000ea20000000a00 */
[----:B------:R-:W-:Y:S01]  /*5670*/  @!P4 R2UR UR9, R40 ;  /* 0x000000002809c2ca */ /* 0x000fe200000e0000 */
[----:B------:R-:W-:Y:S01]  /*5680*/  UMOV UR18, 0x0 ;  /* 0x0000000000127882 */ /* 0x000fe20000000000 */
[----:B------:R-:W-:Y:S01]  /*5690*/  @!P4 R2UR UR8, R12 ;  /* 0x000000000c08c2ca */ /* 0x000fe200000e0000 */
[----:B------:R-:W-:Y:S01]  /*56a0*/  @!P4 VIADD R12, R20, 0xc0 ;  /* 0x000000c0140cc836 */ /* 0x000fe20000000000 */
[----:B------:R-:W-:Y:S03]  /*56b0*/  ISETP.NE.OR P0, PT, R39, RZ, P4 ;  /* 0x000000ff2700720c */ /* 0x000fe60002705670 */
[----:B------:R-:W3:Y:S01]  /*56c0*/  LDC.64 R10, c[0x0][0xf18] ;  /* 0x0003c600ff0a7b82 */ /* 0x000ee20000000a00 */
[----:B------:R-:W-:Y:S01]  /*56d0*/  @P3 SHF.R.U32.HI R31, RZ, 0x10, R25 ;  /* 0x00000010ff1f3819 */ /* 0x000fe20000011619 */
[----:B------:R-:W-:Y:S01]  /*56e0*/  VOTEU.ALL UP0, P4 ;  /* 0x0000000000ff7886 */ /* 0x000fe20002000000 */
[----:B------:R-:W-:Y:S01]  /*56f0*/  LOP3.LUT R35, R35, 0x1, RZ, 0x3c, !PT ;  /* 0x0000000123237812 */ /* 0x000fe200078e3cff */
[----:B------:R-:W-:Y:S01]  /*5700*/  UMOV UR19, 0x10000000 ;  /* 0x1000000000137882 */ /* 0x000fe20000000000 */
[----:B------:R-:W-:Y:S03]  /*5710*/  UMOV UR11, UR35 ;  /* 0x00000023000b7c82 */ /* 0x000fe60008000000 */
[----:B------:R-:W4:Y:S01]  /*5720*/  @!P1 LDC R0, c[0x0][0xf20] ;  /* 0x0003c800ff009b82 */ /* 0x000f220000000800 */
[----:B------:R-:W-:Y:S01]  /*5730*/  UMOV UR12, UR44 ;  /* 0x0000002c000c7c82 */ /* 0x000fe20008000000 */
[----:B------:R-:W-:Y:S01]  /*5740*/  @P3 R2UR UR44, R31 ;  /* 0x000000001f2c32ca */ /* 0x000fe200000e0000 */
[----:B-1----:R-:W-:Y:S05]  /*5750*/  IMAD.U32 R38, RZ, RZ, UR9 ;  /* 0x00000009ff267e24 */ /* 0x002fea000f8e00ff */
[----:B------:R-:W1:Y:S01]  /*5760*/  @!P1 LDC R3, c[0x0][0xf0c] ;  /* 0x0003c300ff039b82 */ /* 0x000e620000000800 */
[----:B------:R-:W-:Y:S01]  /*5770*/  IMAD.U32 R39, RZ, RZ, UR8 ;  /* 0x00000008ff277e24 */ /* 0x000fe2000f8e00ff */
[----:B------:R-:W-:Y:S01]  /*5780*/  @!UP0 UIADD3 UR8, UPT, UPT, UR4, 0xc400, URZ ;  /* 0x0000c40004088890 */ /* 0x000fe2000fffe0ff */
[----:B------:R-:W-:Y:S01]  /*5790*/  @!P0 IMAD.MOV R12, RZ, RZ, R20 ;  /* 0x000000ffff0c8224 */ /* 0x000fe200078e0214 */
[----:B------:R-:W-:Y:S01]  /*57a0*/  @!P4 R2UR UR20, R38 ;  /* 0x000000002614c2ca */ /* 0x000fe200000e0000 */
[----:B------:R-:W-:Y:S01]  /*57b0*/  @!UP0 UIADD3 UR9, UPT, UPT, UR4, 0xc8, URZ ;  /* 0x000000c804098890 */ /* 0x000fe2000fffe0ff */
[----:B------:R-:W-:Y:S01]  /*57c0*/  @!P4 R2UR UR21, R39 ;  /* 0x000000002715c2ca */ /* 0x000fe200000e0000 */
[----:B------:R-:W-:Y:S01]  /*57d0*/  VOTEU.ALL UP0, P4 ;  /* 0x0000000000ff7886 */ /* 0x000fe20002000000 */
[----:B------:R-:W-:Y:S01]  /*57e0*/  PLOP3.LUT P0, PT, P4, PT, PT, 0x8, 0x80 ;  /* 0x000000000080781c */ /* 0x000fe2000270e170 */
[----:B------:R-:W-:Y:S11]  /*57f0*/  VIADD R34, R34, 0x1 ;  /* 0x0000000122227836 */ /* 0x000ff60000000000 */
[----:B------:R-:W-:Y:S01]  /*5800*/  @!UPT UIADD3 URZ, UPT, UPT, URZ, URZ, URZ ;  /* 0x000000fffffff290 */ /* 0x000fe2000fffe0ff */
[----:B------:R-:W-:Y:S01]  /*5810*/  @P0 R2UR.BROADCAST UR10, R12 ;  /* 0x000000000c0a02ca */ /* 0x000fe200008e0000 */
[----:B------:R-:W-:Y:S11]  /*5820*/  VIADD R32, R32, 0x1 ;  /* 0x0000000120207836 */ /* 0x000ff60000000000 */
[----:B------:R-:W-:Y:S01]  /*5830*/  @!UPT UIADD3 URZ, UPT, UPT, URZ, URZ, URZ ;  /* 0x000000fffffff290 */ /* 0x000fe2000fffe0ff */
[----:B------:R5:W-:Y:S01]  /*5840*/  @!UP0 UTMALDG.3D [UR8], [UR20], desc[UR18] ;  /* 0x00001208140085b4 */ /* 0x000be20008011000 */
[----:B------:R5:W-:Y:S01]  /*5850*/  @!P4 SYNCS.ARRIVE.TRANS64.RED.A0TR RZ, [UR4+0xc8], R30 ;  /* 0x0000c81effffc9a7 */ /* 0x000be20008300404 */
[----:B---3--:R-:W-:Y:S01]  /*5860*/  @!P1 ISETP.NE.AND P0, PT, R10, 0x1, PT ;  /* 0x000000010a00980c */ /* 0x008fe20003f05270 */
[----:B--2---:R-:W-:Y:S01]  /*5870*/  @!P1 IMAD.HI.U32 R14, R13, R14, RZ ;  /* 0x0000000e0d0e9227 */ /* 0x004fe200078e00ff */
[----:B-1----:R-:W-:Y:S01]  /*5880*/  @!P1 ISETP.NE.AND P2, PT, R3, 0x1, PT ;  /* 0x000000010300980c */ /* 0x002fe20003f45270 */
[----:B------:R-:W-:Y:S02]  /*5890*/  UPLOP3.LUT UP0, UPT, UPT, UPT, UPT, 0x80, 0x8 ;  /* 0x000000000008789c */ /* 0x000fe40003f0f070 */
[C---:B------:R-:W-:Y:S01]  /*58a0*/  @!P1 IMAD.HI.U32 R11, R8.reuse, R11, RZ ;  /* 0x0000000b080b9227 */ /* 0x040fe200078e00ff */
[----:B------:R-:W-:Y:S04]  /*58b0*/  @!P1 SHF.R.U32.HI R14, RZ, R15, R14 ;  /* 0x0000000fff0e9219 */ /* 0x000fe8000001160e */
[----:B----4-:R-:W-:Y:S02]  /*58c0*/  @!P1 SHF.R.U32.HI R9, RZ, R0, R11 ;  /* 0x00000000ff099219 */ /* 0x010fe4000001160b */
[----:B------:R-:W-:Y:S02]  /*58d0*/  @!P1 SEL R14, R13, R14, !P2 ;  /* 0x0000000e0d0e9207 */ /* 0x000fe40005000000 */
[----:B------:R-:W-:Y:S01]  /*58e0*/  @!P1 SEL R9, R8, R9, !P0 ;  /* 0x0000000908099207 */ /* 0x000fe20004000000 */
[----:B------:R-:W-:Y:S01]  /*58f0*/  SYNCS.ARRIVE.TRANS64.RED.A1T0 RZ, [UR5], RZ ;  /* 0x000000ffffff79a7 */ /* 0x000fe20008100405 */
[C---:B------:R-:W-:Y:S03]  /*5900*/  ISETP.NE.AND P0, PT, R34.reuse, 0x2, PT ;  /* 0x000000022200780c */ /* 0x040fe60003f05270 */
[----:B------:R-:W-:Y:S01]  /*5910*/  @!P1 IMAD.IADD R0, R9, 0x1, -R14 ;  /* 0x0000000109009824 */ /* 0x000fe200078e0a0e */
[----:B------:R-:W-:Y:S01]  /*5920*/  SEL R34, R34, RZ, P0 ;  /* 0x000000ff22227207 */ /* 0x000fe20000000000 */
[----:B------:R-:W-:Y:S02]  /*5930*/  @!P1 IMAD.IADD R9, R14, 0x1, -R9 ;  /* 0x000000010e099824 */ /* 0x000fe400078e0a09 */
[----:B------:R-:W-:Y:S02]  /*5940*/  @!P1 IMAD R13, R0, R3, R13 ;  /* 0x00000003000d9224 */ /* 0x000fe400078e020d */
[----:B------:R-:W-:Y:S02]  /*5950*/  @!P1 IMAD R8, R9, R10, R8 ;  /* 0x0000000a09089224 */ /* 0x000fe400078e0208 */
[----:B------:R-:W-:Y:S02]  /*5960*/  IMAD.IADD R12, R13, 0x1, R152 ;  /* 0x000000010d0c7824 */ /* 0x000fe400078e0298 */
[----:B------:R-:W-:Y:S03]  /*5970*/  IMAD.IADD R20, R8, 0x1, R150 ;  /* 0x0000000108147824 */ /* 0x000fe600078e0296 */
[----:B-----5:R-:W-:Y:S02]  /*5980*/  R2UR UR19, R12 ;  /* 0x000000000c1372ca */ /* 0x020fe400000e0000 */
[----:B------:R-:W-:Y:S04]  /*5990*/  SEL R12, RZ, 0x1, P0 ;  /* 0x00000001ff0c7807 */ /* 0x000fe80000000000 */
[----:B------:R-:W-:Y:S01]  /*59a0*/  LOP3.LUT R33, R33, R12, RZ, 0x3c, !PT ;  /* 0x0000000c21217212 */ /* 0x000fe200078e3cff */
[----:B------:R-:W-:Y:S08]  /*59b0*/  @P3 BRA `(.L_x_97) ;  /* 0xfffffff0006c3947 */ /* 0x000ff0000383ffff */
[----:B------:R-:W-:-:S04]  /*59c0*/  SHF.L.U32 R3, R35, 0x1f, RZ ;  /* 0x0000001f23037819 */ /* 0x000fc800000006ff */
[----:B------:R-:W1:Y:S02]  /*59d0*/  SYNCS.PHASECHK.TRANS64.TRYWAIT P0, [UR4+0xd0], R3 ;  /* 0x0000d003ff0075a7 */ /* 0x000e640008001104 */
[----:B-1----:R-:W-:Y:S05]  /*59e0*/  @!P0 BRA `(.L_x_98) ;  /* 0x0000006c00e08947 */ /* 0x002fea0003800000 */
.L_x_194:
[----:B------:R-:W2:Y:S02]  /*59f0*/  SYNCS.PHASECHK.TRANS64.TRYWAIT P0, [UR4+0xd8], R3 ;  /* 0x0000d803ff0075a7 */ /* 0x000ea40008001104 */
[----:B--2---:R-:W-:Y:S05]  /*5a00*/  @!P0 BRA `(.L_x_99) ;  /* 0x0000006c00f08947 */ /* 0x004fea0003800000 */
.L_x_196:
[----:B------:R-:W2:Y:S02]  /*5a10*/  SYNCS.PHASECHK.TRANS64.TRYWAIT P0, [UR4+0xe0], R3 ;  /* 0x0000e003ff0075a7 */ /* 0x000ea40008001104 */
[----:B--2---:R-:W-:Y:S05]  /*5a20*/  @!P0 BRA `(.L_x_100) ;  /* 0x0000007000008947 */ /* 0x004fea0003800000 */
.L_x_198:
[----:B-1----:R-:W-:-:S07]  /*5a30*/  MOV R0, UR4 ;  /* 0x0000000400007c02 */ /* 0x002fce0008000f00 */
.L_x_101:
[----:B-1----:R-:W-:-:S04]  /*5a40*/  SHF.L.U32 R3, R35, 0x1f, RZ ;  /* 0x0000001f23037819 */ /* 0x002fc800000006ff */
[----:B------:R1:W2:Y:S03]  /*5a50*/  SYNCS.PHASECHK.TRANS64.TRYWAIT P0, [R0+URZ+0xe8], R3 ;  /* 0x0000e803000075a7 */ /* 0x0002a600080011ff */
[----:B--2---:R-:W-:Y:S05]  /*5a60*/  @!P0 NANOSLEEP.SYNCS 0x989680 ;  /* 0x009896800000895d */ /* 0x004fea0003900000 */
[----:B------:R-:W2:Y:S02]  /*5a70*/  @!P0 SYNCS.PHASECHK.TRANS64 P0, [R0+URZ+0xe8], R3 ;  /* 0x0000e803000085a7 */ /* 0x000ea400080010ff */
[----:B--2---:R-:W-:Y:S05]  /*5a80*/  @P0 EXIT ;  /* 0x000000000000094d */ /* 0x004fea0003800000 */
[----:B------:R-:W-:Y:S05]  /*5a90*/  BRA `(.L_x_101) ;  /* 0xfffffffc00e87947 */ /* 0x000fea000383ffff */
.L_x_86:
[----:B------:R-:W-:-:S06]  /*5aa0*/  UISETP.GE.AND UP0, UPT, UR6, 0x4, UPT ;  /* 0x000000040600788c */ /* 0x000fcc000bf06270 */
[----:B------:R-:W-:-:S13]  /*5ab0*/  PLOP3.LUT P0, PT, PT, PT, UP0, 0x80, 0x8 ;  /* 0x000000000008781c */ /* 0x000fda0003f0f008 */
[----:B---3--:R-:W-:Y:S05]  /*5ac0*/  @!P0 EXIT ;  /* 0x000000000000894d */ /* 0x008fea0003800000 */
[----:B------:R-:W-:Y:S01]  /*5ad0*/  BAR.SYNC.DEFER_BLOCKING 0x6, 0xa0 ;  /* 0x0182800000007b1d */ /* 0x000fe20000010000 */
[C---:B------:R-:W-:Y:S01]  /*5ae0*/  IMAD.SHL.U32 R5, R165.reuse, 0x40, RZ ;  /* 0x00000040a5057824 */ /* 0x040fe200078e00ff */
[C---:B------:R-:W-:Y:S01]  /*5af0*/  LOP3.LUT R157, R165.reuse, 0x1, RZ, 0xc0, !PT ;  /* 0x00000001a59d7812 */ /* 0x040fe200078ec0ff */
[C---:B------:R-:W-:Y:S02]  /*5b00*/  IMAD.U32 R2, R165.reuse, 0x10000, RZ ;  /* 0x00010000a5027824 */ /* 0x040fe400078e00ff */
[----:B------:R-:W-:Y:S01]  /*5b10*/  IMAD.SHL.U32 R156, R165, 0x8, RZ ;  /* 0x00000008a59c7824 */ /* 0x000fe200078e00ff */
[----:B------:R-:W-:Y:S02]  /*5b20*/  UMOV UR49, 0x400 ;  /* 0x0000040000317882 */ /* 0x000fe40000000000 */
[----:B------:R-:W1:Y:S01]  /*5b30*/  LDC R155, c[0x0][0x370] ;  /* 0x0000dc00ff9b7b82 */ /* 0x000e620000000800 */
[----:B------:R-:W-:Y:S01]  /*5b40*/  ULEA UR49, UR45, UR49, 0x18 ;  /* 0x000000312d317291 */ /* 0x000fe2000f8ec0ff */
[----:B------:R-:W-:Y:S01]  /*5b50*/  ISETP.NE.U32.AND P0, PT, R157, 0x1, PT ;  /* 0x000000019d00780c */ /* 0x000fe20003f05070 */
[----:B------:R-:W-:Y:S01]  /*5b60*/  IMAD.MOV.U32 R164, RZ, RZ, 0x2 ;  /* 0x00000002ffa47424 */ /* 0x000fe200078e00ff */
[----:B------:R-:W-:Y:S01]  /*5b70*/  LOP3.LUT R7, R5, 0x1c0, RZ, 0xc0, !PT ;  /* 0x000001c005077812 */ /* 0x000fe200078ec0ff */
[----:B------:R-:W-:Y:S01]  /*5b80*/  UIADD3 UR4, UPT, UPT, UR49, 0x400, URZ ;  /* 0x0000040031047890 */ /* 0x000fe2000fffe0ff */
[----:B------:R-:W-:Y:S01]  /*5b90*/  LOP3.LUT R2, R2, 0x600000, RZ, 0xc0, !PT ;  /* 0x0060000002027812 */ /* 0x000fe200078ec0ff */
[----:B------:R-:W-:Y:S01]  /*5ba0*/  IMAD.MOV.U32 R163, RZ, RZ, 0x4 ;  /* 0x00000004ffa37424 */ /* 0x000fe200078e00ff */
[----:B------:R-:W2:Y:S01]  /*5bb0*/  LDC R74, c[0x0][0xf0c] ;  /* 0x0003c300ff4a7b82 */ /* 0x000ea20000000800 */
[----:B------:R-:W-:Y:S01]  /*5bc0*/  R2P PR, R165, 0x6 ;  /* 0x00000006a5007804 */ /* 0x000fe20000000000 */
[----:B------:R-:W-:Y:S01]  /*5bd0*/  IMAD.MOV.U32 R162, RZ, RZ, 0x1 ;  /* 0x00000001ffa27424 */ /* 0x000fe200078e00ff */
[----:B------:R-:W-:Y:S01]  /*5be0*/  LOP3.LUT R156, R7, 0x38, R156, 0xf8, !PT ;  /* 0x00000038079c7812 */ /* 0x000fe200078ef89c */
[----:B------:R-:W-:Y:S01]  /*5bf0*/  IMAD.MOV.U32 R79, RZ, RZ, RZ ;  /* 0x000000ffff4f7224 */ /* 0x000fe200078e00ff */
[----:B------:R-:W-:Y:S01]  /*5c00*/  P2R R0, PR, RZ, 0x1 ;  /* 0x00000001ff007803 */ /* 0x000fe20000000000 */
[----:B------:R-:W-:Y:S01]  /*5c10*/  IMAD.MOV.U32 R169, RZ, RZ, RZ ;  /* 0x000000ffffa97224 */ /* 0x000fe200078e00ff */
[----:B------:R-:W-:Y:S01]  /*5c20*/  LOP3.LUT R156, R156, 0x1e00, R5, 0xf8, !PT ;  /* 0x00001e009c9c7812 */ /* 0x000fe200078ef805 */
[----:B------:R-:W3:Y:S01]  /*5c30*/  LDC R153, c[0x0][0xf20] ;  /* 0x0003c800ff997b82 */ /* 0x000ee20000000800 */
[----:B------:R-:W4:Y:S01]  /*5c40*/  LDS R3, [UR49+0x180] ;  /* 0x00018031ff037984 */ /* 0x000f220008000800 */
[----:B------:R-:W-:Y:S01]  /*5c50*/  LOP3.LUT R165, R165, 0x60, RZ, 0xc0, !PT ;  /* 0x00000060a5a57812 */ /* 0x000fe200078ec0ff */
[----:B------:R-:W-:Y:S01]  /*5c60*/  IMAD.MOV.U32 R161, RZ, RZ, RZ ;  /* 0x000000ffffa17224 */ /* 0x000fe200078e00ff */
[----:B------:R-:W-:Y:S01]  /*5c70*/  SEL R164, R164, 0xfffffffe, !P1 ;  /* 0xfffffffea4a47807 */ /* 0x000fe20004800000 */
[----:B------:R-:W-:Y:S01]  /*5c80*/  IMAD.U32 R159, RZ, RZ, UR4 ;  /* 0x00000004ff9f7e24 */ /* 0x000fe2000f8e00ff */
[----:B------:R-:W-:Y:S01]  /*5c90*/  SEL R163, R163, 0xfffffffc, !P2 ;  /* 0xfffffffca3a37807 */ /* 0x000fe20005000000 */
[----:B------:R-:W1:Y:S01]  /*5ca0*/  LDCU.64 UR52, c[0x0][0x348] ;  /* 0x00006900ff3477ac */ /* 0x000e620008000a00 */
[----:B------:R-:W1:Y:S01]  /*5cb0*/  LDC R73, c[0x0][0xf30] ;  /* 0x0003cc00ff497b82 */ /* 0x000e620000000800 */
[----:B------:R-:W1:Y:S01]  /*5cc0*/  LDCU.64 UR36, c[0x0][0xc88] ;  /* 0x00019100ff2477ac */ /* 0x000e620008000a00 */
[----:B------:R-:W1:Y:S06]  /*5cd0*/  LDCU.64 UR38, c[0x0][0xc90] ;  /* 0x00019200ff2677ac */ /* 0x000e6c0008000a00 */
[----:B------:R-:W1:Y:S01]  /*5ce0*/  LDC.64 R148, c[0x0][0xf10] ;  /* 0x0003c400ff947b82 */ /* 0x000e620000000a00 */
[----:B------:R-:W-:Y:S01]  /*5cf0*/  UMOV UR50, URZ ;  /* 0x000000ff00327c82 */ /* 0x000fe20008000000 */
[----:B------:R-:W-:-:S06]  /*5d00*/  UMOV UR51, URZ ;  /* 0x000000ff00337c82 */ /* 0x000fcc0008000000 */
[----:B------:R-:W1:Y:S08]  /*5d10*/  LDC.64 R70, c[0x0][0xf18] ;  /* 0x0003c600ff467b82 */ /* 0x000e700000000a00 */
[----:B------:R-:W1:Y:S08]  /*5d20*/  LDC.64 R68, c[0x0][0xf28] ;  /* 0x0003ca00ff447b82 */ /* 0x000e700000000a00 */
[----:B------:R-:W1:Y:S01]  /*5d30*/  LDC.64 R146, c[0x0][0xcb0] ;  /* 0x00032c00ff927b82 */ /* 0x000e620000000a00 */
[----:B----4-:R-:W-:-:S07]  /*5d40*/  IMAD.IADD R2, R3, 0x1, R2 ;  /* 0x0000000103027824 */ /* 0x010fce00078e0202 */
[----:B------:R-:W4:Y:S08]  /*5d50*/  LDC.64 R144, c[0x0][0xca8] ;  /* 0x00032a00ff907b82 */ /* 0x000f300000000a00 */
[----:B--23--:R-:W1:Y:S02]  /*5d60*/  LDC R154, c[0x0][0x374] ;  /* 0x0000dd00ff9a7b82 */ /* 0x00ce640000000800 */
.L_x_146:
[----:B------:R-:W-:Y:S02]  /*5d70*/  LEA R0, R169, UR49, 0x3 ;  /* 0x00000031a9007c11 */ /* 0x000fe4000f8e18ff */
[----:B------:R-:W-:Y:S02]  /*5d80*/  SHF.L.U32 R3, R161, 0x1f, RZ ;  /* 0x0000001fa1037819 */ /* 0x000fe400000006ff */
[----:B-1----:R-:W-:Y:S02]  /*5d90*/  LEA R16, R169, UR49, 0x4 ;  /* 0x00000031a9107c11 */ /* 0x002fe4000f8e20ff */
[----:B------:R-:W2:Y:S02]  /*5da0*/  SYNCS.PHASECHK.TRANS64.TRYWAIT P0, [R0+URZ+0x100], R3 ;  /* 0x00010003000075a7 */ /* 0x000ea400080011ff */
[----:B--23--:R-:W-:Y:S05]  /*5db0*/  @!P0 BRA `(.L_x_102) ;  /* 0x0000006c00348947 */ /* 0x00cfea0003800000 */
.L_x_199:
[----:B------:R-:W3:Y:S01]  /*5dc0*/  LDC.64 R14, c[0x0][0xf10] ;  /* 0x0003c400ff0e7b82 */ /* 0x000ee20000000a00 */
[----:B------:R-:W4:Y:S01]  /*5dd0*/  LDS.128 R16, [R16+0x160] ;  /* 0x0001600010107984 */ /* 0x000f220000000c00 */
[----:B-1----:R-:W-:Y:S01]  /*5de0*/  ISETP.NE.AND P1, PT, R73, 0x1, PT ;  /* 0x000000014900780c */ /* 0x002fe20003f25270 */
[----:B--2---:R-:W-:Y:S01]  /*5df0*/  VIADD R0, R0, 0x110 ;  /* 0x0000011000007836 */ /* 0x004fe20000000000 */
[----:B------:R-:W-:Y:S04]  /*5e00*/  ISETP.GE.AND P0, PT, R72, 0x1, PT ;  /* 0x000000014800780c */ /* 0x000fe80003f06270 */
[----:B------:R-:W1:Y:S01]  /*5e10*/  LDC.64 R12, c[0x0][0xf18] ;  /* 0x0003c600ff0c7b82 */ /* 0x000e620000000a00 */
[----:B------:R-:W-:Y:S01]  /*5e20*/  PRMT R0, RZ, 0x654, R0 ;  /* 0x00000654ff007816 */ /* 0x000fe20000000000 */
[----:B------:R-:W-:Y:S01]  /*5e30*/  @!PT LDS RZ, [RZ] ;  /* 0x00000000fffff984 */ /* 0x000fe20000000800 */
[----:B------:R-:W-:Y:S01]  /*5e40*/  @!PT LDS RZ, [RZ] ;  /* 0x00000000fffff984 */ /* 0x000fe20000000800 */
[----:B------:R-:W-:Y:S01]  /*5e50*/  @!PT LDS RZ, [RZ] ;  /* 0x00000000fffff984 */ /* 0x000fe20000000800 */
[----:B------:R-:W-:Y:S01]  /*5e60*/  @!PT LDS RZ, [RZ] ;  /* 0x00000000fffff984 */ /* 0x000fe20000000800 */
[----:B------:R2:W-:Y:S06]  /*5e70*/  MEMBAR.ALL.CTA ;  /* 0x0000000000007992 */ /* 0x0005ec0000008000 */
[----:B--2---:R-:W2:Y:S01]  /*5e80*/  FENCE.VIEW.ASYNC.S ;  /* 0x00000000000073c6 */ /* 0x004ea20000000000 */
[----:B------:R-:W1:Y:S08]  /*5e90*/  @!P1 LDC R11, c[0x0][0xf20] ;  /* 0x0003c800ff0b9b82 */ /* 0x000e700000000800 */
[----:B------:R-:W1:Y:S01]  /*5ea0*/  @!P1 LDC R10, c[0x0][0xf0c] ;  /* 0x0003c300ff0a9b82 */ /* 0x000e620000000800 */
[----:B--2---:R2:W-:Y:S01]  /*5eb0*/  SYNCS.ARRIVE.TRANS64.RED.A1T0 RZ, [R0+URZ], RZ ;  /* 0x000000ff00ff79a7 */ /* 0x0045e200081004ff */
[----:B----4-:R-:W-:Y:S04]  /*5ec0*/  LOP3.LUT P4, RZ, R18, 0x1, RZ, 0xc0, !PT ;  /* 0x0000000112ff7812 */ /* 0x010fe8000788c0ff */
[----:B------:R-:W-:Y:S09]  /*5ed0*/  P2R R166, PR, RZ, 0x10 ;  /* 0x00000010ffa67803 */ /* 0x000ff20000000000 */
[----:B------:R-:W-:Y:S02]  /*5ee0*/  @P4 MOV R77, R16 ;  /* 0x00000010004d4202 */ /* 0x000fe40000000f00 */
[----:B------:R-:W-:Y:S01]  /*5ef0*/  @P4 LOP3.LUT R75, R17, 0xffff, RZ, 0xc0, !PT ;  /* 0x0000ffff114b4812 */ /* 0x000fe200078ec0ff */
[----:B--23--:R-:W-:Y:S06]  /*5f00*/  @!P0 BRA `(.L_x_103) ;  /* 0x0000000000a48947 */ /* 0x00cfec0003800000 */
        /* <DEDUP_REMOVED lines=10> */
[----:B------:R-:W-:Y:S03]  /*5fb0*/  SEL R7, R155, R22, !P3 ;  /* 0x000000169b077207 */ /* 0x000fe60005800000 */
[-C--:B------:R-:W-:Y:S01]  /*5fc0*/  IMAD.HI.U32 R22, R3, R68.reuse, RZ ;  /* 0x0000004403167227 */ /* 0x080fe200078e00ff */
[----:B------:R-:W-:Y:S03]  /*5fd0*/  SHF.R.U32.HI R26, RZ, R149, R26 ;  /* 0x00000095ff1a7219 */ /* 0x000fe6000001161a */
[----:B------:R-:W-:Y:S01]  /*5fe0*/  IMAD.HI.U32 R24, R7, R68, RZ ;  /* 0x0000004407187227 */ /* 0x000fe200078e00ff */
[----:B------:R-:W-:Y:S02]  /*5ff0*/  @P2 SHF.R.U32.HI R3, RZ, R69, R22 ;  /* 0x00000045ff032219 */ /* 0x000fe40000011616 */
[----:B------:R-:W-:Y:S02]  /*6000*/  SHF.R.U32.HI R22, RZ, R153, R28 ;  /* 0x00000099ff167219 */ /* 0x000fe4000001161c */
[----:B------:R-:W-:Y:S01]  /*6010*/  @P2 SHF.R.U32.HI R7, RZ, R69, R24 ;  /* 0x00000045ff072219 */ /* 0x000fe20000011618 */
[C---:B------:R-:W-:Y:S01]  /*6020*/  IMAD R4, R72.reuse, R3, RZ ;  /* 0x0000000348047224 */ /* 0x040fe200078e02ff */
[----:B------:R-:W-:Y:S02]  /*6030*/  SEL R5, R75, R22, !P0 ;  /* 0x000000164b057207 */ /* 0x000fe40004000000 */
[----:B------:R-:W-:Y:S01]  /*6040*/  SEL R3, R77, R26, !P3 ;  /* 0x0000001a4d037207 */ /* 0x000fe20005800000 */
[----:B------:R-:W-:Y:S01]  /*6050*/  IMAD R6, R72, R7, RZ ;  /* 0x0000000748067224 */ /* 0x000fe200078e02ff */
[C---:B------:R-:W-:Y:S01]  /*6060*/  ISETP.GE.AND P0, PT, R5.reuse, R4, PT ;  /* 0x000000040500720c */ /* 0x040fe20003f06270 */
[----:B------:R-:W-:Y:S03]  /*6070*/  IMAD.HI.U32 R8, R5, R68, RZ ;  /* 0x0000004405087227 */ /* 0x000fe600078e00ff */
[----:B------:R-:W-:Y:S01]  /*6080*/  ISETP.GE.OR P0, PT, R3, R6, P0 ;  /* 0x000000060300720c */ /* 0x000fe20000706670 */
[----:B------:R-:W-:Y:S01]  /*6090*/  IMAD.MOV R6, RZ, RZ, -R3 ;  /* 0x000000ffff067224 */ /* 0x000fe200078e0a03 */
[-C--:B------:R-:W-:Y:S03]  /*60a0*/  SHF.R.U32.HI R8, RZ, R69.reuse, R8 ;  /* 0x00000045ff087219 */ /* 0x080fe60000011608 */
[----:B------:R-:W-:Y:S01]  /*60b0*/  IMAD R77, R74, R6, R77 ;  /* 0x000000064a4d7224 */ /* 0x000fe200078e024d */
[----:B------:R-:W-:Y:S05]  /*60c0*/  SEL R9, R5, R8, !P2 ;  /* 0x0000000805097207 */ /* 0x000fea0005000000 */
[----:B------:R-:W-:Y:S02]  /*60d0*/  IMAD.MOV R8, RZ, RZ, -R9 ;  /* 0x000000ffff087224 */ /* 0x000fe400078e0a09 */
[C---:B------:R-:W-:Y:S04]  /*60e0*/  @!P0 IMAD.HI.U32 R4, R3.reuse, R68, RZ ;  /* 0x0000004403048227 */ /* 0x040fe800078e00ff */
[----:B------:R-:W-:Y:S01]  /*60f0*/  IMAD R8, R72, R8, R5 ;  /* 0x0000000848087224 */ /* 0x000fe200078e0205 */
[----:B------:R-:W-:Y:S04]  /*6100*/  @!P0 SHF.R.U32.HI R4, RZ, R69, R4 ;  /* 0x00000045ff048219 */ /* 0x000fe80000011604 */
[----:B------:R-:W-:Y:S02]  /*6110*/  @!P0 SEL R0, R3, R4, !P2 ;  /* 0x0000000403008207 */ /* 0x000fe40005000000 */
[----:B------:R-:W-:Y:S02]  /*6120*/  IADD3 R4, PT, PT, -R5, RZ, RZ ;  /* 0x000000ff05047210 */ /* 0x000fe40007ffe1ff */
[----:B------:R-:W-:Y:S01]  /*6130*/  @!P0 IADD3 R9, PT, PT, R9, -R0, RZ ;  /* 0x8000000009098210 */ /* 0x000fe20007ffe0ff */
[----:B------:R-:W-:Y:S02]  /*6140*/  @!P0 IMAD R0, R7, R8, R0 ;  /* 0x0000000807008224 */ /* 0x000fe400078e0200 */
[----:B------:R-:W-:Y:S02]  /*6150*/  IMAD R75, R70, R4, R75 ;  /* 0x00000004464b7224 */ /* 0x000fe400078e024b */
[----:B------:R-:W-:Y:S02]  /*6160*/  @!P0 IMAD R5, R9, R72, R3 ;  /* 0x0000004809058224 */ /* 0x000fe400078e0203 */
[----:B------:R-:W-:Y:S04]  /*6170*/  @!P0 IMAD.MOV.U32 R3, RZ, RZ, R0 ;  /* 0x000000ffff038224 */ /* 0x000fe800078e0000 */
[----:B------:R-:W-:Y:S02]  /*6180*/  IMAD R77, R3, R74, R77 ;  /* 0x0000004a034d7224 */ /* 0x000fe400078e024d */
[----:B------:R-:W-:Y:S07]  /*6190*/  IMAD R75, R5, R70, R75 ;  /* 0x00000046054b7224 */ /* 0x000fee00078e024b */
.L_x_103:
[----:B-1----:R-:W-:Y:S01]  /*61a0*/  @!P1 IMAD.HI.U32 R4, R75, R13, RZ ;  /* 0x0000000d4b049227 */ /* 0x002fe200078e00ff */
[----:B------:R-:W-:Y:S01]  /*61b0*/  @!P1 ISETP.NE.AND P0, PT, R12, 0x1, PT ;  /* 0x000000010c00980c */ /* 0x000fe20003f05270 */
[----:B------:R-:W-:Y:S01]  /*61c0*/  USHF.L.U32 UR42, UR19, 0x7, URZ ;  /* 0x00000007132a7899 */ /* 0x000fe200080006ff */
[----:B------:R-:W-:Y:S01]  /*61d0*/  @!P1 ISETP.NE.AND P2, PT, R10, 0x1, PT ;  /* 0x000000010a00980c */ /* 0x000fe20003f45270 */
[----:B------:R-:W-:Y:S01]  /*61e0*/  @!P1 IMAD.HI.U32 R0, R77, R14, RZ ;  /* 0x0000000e4d009227 */ /* 0x000fe200078e00ff */
[----:B------:R-:W-:Y:S01]  /*61f0*/  @!P1 SHF.R.U32.HI R4, RZ, R11, R4 ;  /* 0x0000000bff049219 */ /* 0x000fe20000011604 */
[----:B------:R-:W-:Y:S01]  /*6200*/  BSSY.RECONVERGENT B6, `(.L_x_104) ;  /* 0x000002c000067945 */ /* 0x000fe20003800200 */
[----:B------:R-:W-:Y:S01]  /*6210*/  @P4 SHF.R.U32.HI R160, RZ, 0x10, R17 ;  /* 0x00000010ffa04819 */ /* 0x000fe20000011611 */
[----:B------:R-:W-:Y:S01]  /*6220*/  VIADD R169, R169, 0x1 ;  /* 0x00000001a9a97836 */ /* 0x000fe20000000000 */
[----:B------:R-:W-:Y:S01]  /*6230*/  @!P1 SEL R3, R75, R4, !P0 ;  /* 0x000000044b039207 */ /* 0x000fe20004000000 */
[----:B------:R-:W-:Y:S01]  /*6240*/  IMAD.SHL.U32 R168, R20, 0x100, RZ ;  /* 0x0000010014a87824 */ /* 0x000fe200078e00ff */
[----:B------:R-:W-:Y:S02]  /*6250*/  @!P1 SHF.R.U32.HI R0, RZ, R15, R0 ;  /* 0x0000000fff009219 */ /* 0x000fe40000011600 */
[----:B------:R-:W-:Y:S02]  /*6260*/  LOP3.LUT P0, RZ, R159, 0x3f0, RZ, 0xc0, !PT ;  /* 0x000003f09fff7812 */ /* 0x000fe4000780c0ff */
[----:B------:R-:W-:Y:S05]  /*6270*/  @!P1 SEL R4, R77, R0, !P2 ;  /* 0x000000004d049207 */ /* 0x000fea0005000000 */
[----:B------:R-:W-:Y:S02]  /*6280*/  @!P1 IMAD.IADD R0, R3, 0x1, -R4 ;  /* 0x0000000103009824 */ /* 0x000fe400078e0a04 */
[----:B------:R-:W-:Y:S02]  /*6290*/  @!P1 IMAD.IADD R3, R4, 0x1, -R3 ;  /* 0x0000000104039824 */ /* 0x000fe400078e0a03 */
[----:B------:R-:W-:Y:S02]  /*62a0*/  @!P1 IMAD R77, R0, R10, R77 ;  /* 0x0000000a004d9224 */ /* 0x000fe400078e024d */
[----:B------:R-:W-:Y:S01]  /*62b0*/  @!P1 IMAD R75, R3, R12, R75 ;  /* 0x0000000c034b9224 */ /* 0x000fe200078e024b */
[----:B------:R-:W-:Y:S06]  /*62c0*/  @!P0 BRA `(.L_x_105) ;  /* 0x00000000007c8947 */ /* 0x000fec0003800000 */
[----:B------:R-:W1:Y:S01]  /*62d0*/  LDCU.64 UR8, c[0x4][0x80] ;  /* 0x01001000ff0877ac */ /* 0x000e620008000a00 */
[----:B------:R-:W-:Y:S01]  /*62e0*/  MOV R16, 0x0 ;  /* 0x0000000000107802 */ /* 0x000fe20000000f00 */
[----:B------:R-:W-:Y:S02]  /*62f0*/  HFMA2 R12, -RZ, RZ, 0, 5.9604644775390625e-08 ;  /* 0x00000001ff0c7431 */ /* 0x000fe400000001ff */
[----:B------:R-:W-:Y:S01]  /*6300*/  IMAD.MOV.U32 R8, RZ, RZ, 0x70 ;  /* 0x00000070ff087424 */ /* 0x000fe200078e00ff */
[----:B------:R2:W3:Y:S01]  /*6310*/  LDC.64 R14, c[0x4][R16] ;  /* 0x01000000100e7b82 */ /* 0x0004e20000000a00 */
[----:B------:R-:W4:Y:S01]  /*6320*/  LDCU.64 UR6, c[0x4][0x88] ;  /* 0x01001100ff0677ac */ /* 0x000f220008000a00 */
[----:B------:R-:W-:Y:S01]  /*6330*/  IMAD.MOV.U32 R13, RZ, RZ, RZ ;  /* 0x000000ffff0d7224 */ /* 0x000fe200078e00ff */
[----:B------:R-:W2:Y:S01]  /*6340*/  LDCU.64 UR4, c[0x4][0x8] ;  /* 0x01000100ff0477ac */ /* 0x000ea20008000a00 */
[----:B-1----:R-:W-:Y:S01]  /*6350*/  MOV R5, UR9 ;  /* 0x0000000900057c02 */ /* 0x002fe20008000f00 */
[----:B------:R-:W-:Y:S01]  /*6360*/  IMAD.U32 R4, RZ, RZ, UR8 ;  /* 0x00000008ff047e24 */ /* 0x000fe2000f8e00ff */
[----:B----4-:R-:W-:Y:S01]  /*6370*/  MOV R7, UR7 ;  /* 0x0000000700077c02 */ /* 0x010fe20008000f00 */
[----:B------:R-:W-:Y:S01]  /*6380*/  IMAD.U32 R6, RZ, RZ, UR6 ;  /* 0x00000006ff067e24 */ /* 0x000fe2000f8e00ff */
[----:B--2---:R-:W-:Y:S01]  /*6390*/  MOV R11, UR5 ;  /* 0x00000005000b7c02 */ /* 0x004fe20008000f00 */
[----:B------:R-:W-:Y:S02]  /*63a0*/  IMAD.U32 R10, RZ, RZ, UR4 ;  /* 0x00000004ff0a7e24 */ /* 0x000fe4000f8e00ff */
[----:B------:R-:W-:Y:S07]  /*63b0*/  LEPC R20, `(.L_x_106) ;  /* 0x000000001014794e */ /* 0x000fee0000000000 */
[----:B---3-5:R-:W-:Y:S05]  /*63c0*/  CALL.ABS.NOINC R14 ;  /* 0x000000000e007343 */ /* 0x028fea0003c00000 */
.L_x_106:
[----:B------:R-:W1:Y:S01]  /*63d0*/  LDCU.64 UR8, c[0x4][0x80] ;  /* 0x01001000ff0877ac */ /* 0x000e620008000a00 */
[----:B------:R-:W2:Y:S01]  /*63e0*/  LDC.64 R16, c[0x4][R16] ;  /* 0x0100000010107b82 */ /* 0x000ea20000000a00 */
[----:B------:R-:W-:Y:S02]  /*63f0*/  HFMA2 R12, -RZ, RZ, 0, 5.9604644775390625e-08 ;  /* 0x00000001ff0c7431 */ /* 0x000fe400000001ff */
[----:B------:R-:W-:Y:S02]  /*6400*/  IMAD.MOV.U32 R8, RZ, RZ, 0x70 ;  /* 0x00000070ff087424 */ /* 0x000fe400078e00ff */
[----:B------:R-:W-:Y:S01]  /*6410*/  IMAD.MOV.U32 R13, RZ, RZ, RZ ;  /* 0x000000ffff0d7224 */ /* 0x000fe200078e00ff */
[----:B------:R-:W3:Y:S01]  /*6420*/  LDCU.64 UR6, c[0x4][0x88] ;  /* 0x01001100ff0677ac */ /* 0x000ee20008000a00 */
[----:B------:R-:W4:Y:S01]  /*6430*/  LDCU.64 UR4, c[0x4][0x8] ;  /* 0x01000100ff0477ac */ /* 0x000f220008000a00 */
[----:B-1----:R-:W-:Y:S02]  /*6440*/  MOV R4, UR8 ;  /* 0x0000000800047c02 */ /* 0x002fe40008000f00 */
[----:B------:R-:W-:Y:S02]  /*6450*/  MOV R5, UR9 ;  /* 0x0000000900057c02 */ /* 0x000fe40008000f00 */
[----:B---3--:R-:W-:Y:S01]  /*6460*/  MOV R7, UR7 ;  /* 0x0000000700077c02 */ /* 0x008fe20008000f00 */
[----:B------:R-:W-:Y:S01]  /*6470*/  IMAD.U32 R6, RZ, RZ, UR6 ;  /* 0x00000006ff067e24 */ /* 0x000fe2000f8e00ff */
[----:B----4-:R-:W-:Y:S01]  /*6480*/  MOV R11, UR5 ;  /* 0x00000005000b7c02 */ /* 0x010fe20008000f00 */
[----:B------:R-:W-:Y:S02]  /*6490*/  IMAD.U32 R10, RZ, RZ, UR4 ;  /* 0x00000004ff0a7e24 */ /* 0x000fe4000f8e00ff */
[----:B------:R-:W-:Y:S07]  /*64a0*/  LEPC R20, `(.L_x_105) ;  /* 0x000000001014794e */ /* 0x000fee0000000000 */
[----:B--2---:R-:W-:Y:S05]  /*64b0*/  CALL.ABS.NOINC R16 ;  /* 0x0000000010007343 */ /* 0x004fea0003c00000 */
.L_x_105:
[----:B------:R-:W-:Y:S05]  /*64c0*/  BSYNC.RECONVERGENT B6 ;  /* 0x0000000000067941 */ /* 0x000fea0003800200 */
.L_x_104:
[----:B------:R-:W-:Y:S01]  /*64d0*/  ISETP.NE.U32.AND P4, PT, R146, RZ, PT ;  /* 0x000000ff9200720c */ /* 0x000fe20003f85070 */
[----:B------:R-:W-:Y:S01]  /*64e0*/  UISETP.NE.AND UP2, UPT, UR48, URZ, UPT ;  /* 0x000000ff3000728c */ /* 0x000fe2000bf45270 */
[----:B------:R-:W-:Y:S01]  /*64f0*/  ISETP.NE.U32.AND P2, PT, RZ, UR36, PT ;  /* 0x00000024ff007c0c */ /* 0x000fe2000bf45070 */
[----:B------:R-:W-:Y:S01]  /*6500*/  UISETP.NE.U32.AND UP1, UPT, UR38, URZ, UPT ;  /* 0x000000ff2600728c */ /* 0x000fe2000bf25070 */
[----:B------:R-:W-:Y:S01]  /*6510*/  ISETP.NE.AND.EX P4, PT, R147, RZ, PT, P4 ;  /* 0x000000ff9300720c */ /* 0x000fe20003f85340 */
[----:B------:R-:W-:Y:S01]  /*6520*/  UPLOP3.LUT UP0, UPT, UPT, UPT, UPT, 0x40, 0x4 ;  /* 0x000000000004789c */ /* 0x000fe20003f0e870 */
[----:B------:R-:W-:Y:S01]  /*6530*/  ISETP.NE.AND.EX P2, PT, RZ, UR37, PT, P2 ;  /* 0x00000025ff007c0c */ /* 0x000fe2000bf45320 */
[----:B------:R-:W-:Y:S01]  /*6540*/  UISETP.NE.AND.EX UP1, UPT, UR39, URZ, UPT, UP1 ;  /* 0x000000ff2700728c */ /* 0x000fe2000bf25310 */
[----:B------:R-:W-:Y:S04]  /*6550*/  PLOP3.LUT P1, PT, PT, PT, UP2, 0x80, 0x8 ;  /* 0x000000000008781c */ /* 0x000fe80003f2f028 */
[----:B------:R-:W-:Y:S06]  /*6560*/  @UP2 UPLOP3.LUT UP0, UPT, UPT, UPT, UP1, 0x80, 0x8 ;  /* 0x000000000008289c */ /* 0x000fec0003f0f010 */
[----:B------:R-:W-:Y:S01]  /*6570*/  PLOP3.LUT P0, PT, PT, PT, UP0, 0x80, 0x8 ;  /* 0x000000000008781c */ /* 0x000fe20003f0f008 */
[----:B------:R-:W-:Y:S01]  /*6580*/  @!UPT UIADD3 URZ, UPT, UPT, URZ, URZ, URZ ;  /* 0x000000fffffff290 */ /* 0x000fe2000fffe0ff */
[----:B------:R-:W-:Y:S11]  /*6590*/  BRA.U !UP1, `(.L_x_107) ;  /* 0x0000000109387547 */ /* 0x000ff6000b800000 */
[----:B------:R-:W-:Y:S01]  /*65a0*/  UISETP.NE.U32.AND UP0, UPT, UR36, URZ, UPT ;  /* 0x000000ff2400728c */ /* 0x000fe2000bf05070 */
[----:B------:R-:W-:Y:S02]  /*65b0*/  HFMA2 R0, -RZ, RZ, 0, 5.9604644775390625e-08 ;  /* 0x00000001ff007431 */ /* 0x000fe400000001ff */
[----:B------:R-:W-:Y:S01]  /*65c0*/  IMAD.MOV.U32 R151, RZ, RZ, 0x1 ;  /* 0x00000001ff977424 */ /* 0x000fe200078e00ff */
[----:B------:R-:W-:Y:S06]  /*65d0*/  UISETP.NE.AND.EX UP0, UPT, UR37, URZ, UPT, UP0 ;  /* 0x000000ff2500728c */ /* 0x000fec000bf05300 */
[----:B------:R-:W-:Y:S05]  /*65e0*/  PLOP3.LUT P3, PT, PT, PT, UP0, 0x80, 0x8 ;  /* 0x000000000008781c */ /* 0x000fea0003f6f008 */
[----:B------:R-:W1:Y:S01]  /*65f0*/  @UP0 LDCU.64 UR6, c[0x0][0xc88] ;  /* 0x00019100ff0607ac */ /* 0x000e620008000a00 */
[----:B------:R-:W-:Y:S07]  /*6600*/  @UP0 UIMAD UR4, UR44, UR38, URZ ;  /* 0x000000262c0402a4 */ /* 0x000fee000f8e02ff */
[----:B------:R-:W-:Y:S01]  /*6610*/  @!P3 PRMT R151, R0, 0x7610, R151 ;  /* 0x000076100097b816 */ /* 0x000fe20000000097 */
[----:B-1----:R-:W-:Y:S03]  /*6620*/  @UP0 UIMAD.WIDE UR6, UR4, 0x4, UR6 ;  /* 0x00000004040608a5 */ /* 0x002fe6000f8e0206 */
[----:B------:R-:W1:Y:S03]  /*6630*/  @!UP0 LDCU UR4, c[0x0][0xc80] ;  /* 0x00019000ff0487ac */ /* 0x000e660008000800 */
[----:B------:R-:W-:Y:S01]  /*6640*/  IMAD.U32 R4, RZ, RZ, UR6 ;  /* 0x00000006ff047e24 */ /* 0x000fe2000f8e00ff */
[----:B------:R-:W-:Y:S05]  /*6650*/  MOV R5, UR7 ;  /* 0x0000000700057c02 */ /* 0x000fea0008000f00 */
[----:B-----5:R2:W5:Y:S02]  /*6660*/  @P3 LDG.E R83, desc[UR46][R4.64] ;  /* 0x0000002e04533981 */ /* 0x020564000c1e1900 */
[----:B-12---:R-:W-:Y:S02]  /*6670*/  @!P3 IMAD.U32 R83, RZ, RZ, UR4 ;  /* 0x00000004ff53be24 */ /* 0x006fe4000f8e00ff */
.L_x_107:
[----:B------:R-:W-:Y:S05]  /*6680*/  @!P4 BRA `(.L_x_108) ;  /* 0x000000000020c947 */ /* 0x000fea0003800000 */
[----:B------:R-:W-:Y:S04]  /*6690*/  ISETP.NE.U32.AND P3, PT, R144, RZ, PT ;  /* 0x000000ff9000720c */ /* 0x000fe80003f65070 */
[----:B------:R-:W-:Y:S11]  /*66a0*/  ISETP.NE.AND.EX P3, PT, R145, RZ, PT, P3 ;  /* 0x000000ff9100720c */ /* 0x000ff60003f65330 */
[----:B------:R-:W-:Y:S02]  /*66b0*/  @!UPT UIADD3 URZ, UPT, UPT, URZ, URZ, URZ ;  /* 0x000000fffffff290 */ /* 0x000fe4000fffe0ff */
[----:B------:R-:W1:Y:S01]  /*66c0*/  @P3 LDC.64 R4, c[0x0][0xca8] ;  /* 0x00032a00ff043b82 */ /* 0x000e620000000a00 */
[----:B------:R-:W-:Y:S04]  /*66d0*/  @P3 IMAD R0, R146, UR44, RZ ;  /* 0x0000002c92003c24 */ /* 0x000fe8000f8e02ff */
[----:B-1----:R-:W-:Y:S05]  /*66e0*/  @P3 IMAD.WIDE R4, R0, 0x4, R4 ;  /* 0x0000000400043825 */ /* 0x002fea00078e0204 */
[----:B-----5:R1:W5:Y:S02]  /*66f0*/  @P3 LDG.E R76, desc[UR46][R4.64] ;  /* 0x0000002e044c3981 */ /* 0x020364000c1e1900 */
[----:B-1----:R-:W2:Y:S02]  /*6700*/  @!P3 LDC R76, c[0x0][0xca0] ;  /* 0x00032800ff4cbb82 */ /* 0x002ea40000000800 */
.L_x_108:
[----:B-----5:R-:W-:Y:S01]  /*6710*/  FSETP.NEU.AND P3, PT, R83, RZ, PT ;  /* 0x000000ff5300720b */ /* 0x020fe20003f6d000 */
[----:B------:R-:W-:Y:S01]  /*6720*/  IMAD.SHL.U32 R178, R156, 0x2, RZ ;  /* 0x000000029cb27824 */ /* 0x000fe200078e00ff */
[----:B------:R-:W-:Y:S01]  /*6730*/  SEL R5, RZ, 0xffffffff, P2 ;  /* 0xffffffffff057807 */ /* 0x000fe20001000000 */
[----:B------:R-:W-:Y:S01]  /*6740*/  IMAD.SHL.U32 R86, R163, 0x10, RZ ;  /* 0x00000010a3567824 */ /* 0x000fe200078e00ff */
[----:B------:R-:W-:Y:S01]  /*6750*/  @P1 LOP3.LUT P2, RZ, R151, 0xff, RZ, 0xc0, !PT ;  /* 0x000000ff97ff1812 */ /* 0x000fe2000784c0ff */
[----:B------:R-:W-:Y:S01]  /*6760*/  VIADD R177, R178, UR49 ;  /* 0x00000031b2b17c36 */ /* 0x000fe20008000000 */
[----:B------:R-:W-:Y:S01]  /*6770*/  @P1 SEL R0, RZ, 0xffffffff, P3 ;  /* 0xffffffffff001807 */ /* 0x000fe20001800000 */
[----:B------:R-:W-:Y:S01]  /*6780*/  IMAD.MOV.U32 R106, RZ, RZ, -0x10 ;  /* 0xfffffff0ff6a7424 */ /* 0x000fe200078e00ff */
[----:B------:R-:W-:Y:S01]  /*6790*/  LOP3.LUT R162, R162, 0x1, RZ, 0x3c, !PT ;  /* 0x00000001a2a27812 */ /* 0x000fe200078e3cff */
[----:B------:R-:W-:Y:S01]  /*67a0*/  IMAD.SHL.U32 R104, R164, 0x10, RZ ;  /* 0x00000010a4687824 */ /* 0x000fe200078e00ff */
[----:B------:R-:W-:Y:S01]  /*67b0*/  @P0 SEL R0, R5, R0, !P2 ;  /* 0x0000000005000207 */ /* 0x000fe20005000000 */
[----:B------:R-:W-:Y:S01]  /*67c0*/  IMAD.IADD R173, R177, 0x1, R86 ;  /* 0x00000001b1ad7824 */ /* 0x000fe200078e0256 */
[----:B------:R-:W-:Y:S01]  /*67d0*/  SHF.L.U32 R3, R79, 0x1f, RZ ;  /* 0x0000001f4f037819 */ /* 0x000fe200000006ff */
[----:B------:R-:W-:Y:S01]  /*67e0*/  IMAD.IADD R176, R177, 0x1, R104 ;  /* 0x00000001b1b07824 */ /* 0x000fe200078e0268 */
[----:B------:R-:W-:Y:S01]  /*67f0*/  @P1 LOP3.LUT R0, R0, 0x1, RZ, 0xc0, !PT ;  /* 0x0000000100001812 */ /* 0x000fe200078ec0ff */
[--C-:B------:R-:W-:Y:S01]  /*6800*/  IMAD.IADD R171, R104, 0x1, R173.reuse ;  /* 0x0000000168ab7824 */ /* 0x100fe200078e02ad */
[----:B------:R-:W-:Y:S01]  /*6810*/  PLOP3.LUT P0, PT, PT, PT, UP1, 0x80, 0x8 ;  /* 0x000000000008781c */ /* 0x000fe20003f0f018 */
[----:B------:R-:W-:Y:S01]  /*6820*/  BSSY B1, `(.L_x_109) ;  /* 0x000004b000017945 */ /* 0x000fe20003800000 */
[----:B------:R-:W-:Y:S01]  /*6830*/  ISETP.NE.U32.OR P4, PT, R0, 0x1, !P1 ;  /* 0x000000010000780c */ /* 0x000fe20004f85470 */
[----:B------:R-:W-:Y:S01]  /*6840*/  IMAD.MOV.U32 R107, RZ, RZ, 0x1 ;  /* 0x00000001ff6b7424 */ /* 0x000fe200078e00ff */
[----:B------:R-:W-:Y:S01]  /*6850*/  SEL R0, RZ, 0xffffffff, P3 ;  /* 0xffffffffff007807 */ /* 0x000fe20001800000 */
[----:B------:R-:W-:Y:S01]  /*6860*/  IMAD R78, R79, 0xc0, R2 ;  /* 0x000000c04f4e7824 */ /* 0x000fe200078e0202 */
[----:B------:R-:W-:Y:S01]  /*6870*/  LOP3.LUT P3, R167, R151, 0xff, RZ, 0xc0, !PT ;  /* 0x000000ff97a77812 */ /* 0x000fe2000786c0ff */
[----:B------:R-:W-:Y:S01]  /*6880*/  IMAD.MOV.U32 R105, RZ, RZ, RZ ;  /* 0x000000ffff697224 */ /* 0x000fe200078e00ff */
[----:B------:R-:W-:Y:S02]  /*6890*/  P2R R174, PR, RZ, 0x10 ;  /* 0x00000010ffae7803 */ /* 0x000fe40000000000 */
[----:B------:R-:W-:Y:S02]  /*68a0*/  CS2R R142, SRZ ;  /* 0x00000000008e7805 */ /* 0x000fe4000001ff00 */
[----:B------:R-:W-:Y:S02]  /*68b0*/  CS2R R140, SRZ ;  /* 0x00000000008c7805 */ /* 0x000fe4000001ff00 */
[----:B------:R-:W-:Y:S02]  /*68c0*/  CS2R R134, SRZ ;  /* 0x0000000000867805 */ /* 0x000fe4000001ff00 */
[----:B------:R-:W-:Y:S02]  /*68d0*/  CS2R R132, SRZ ;  /* 0x0000000000847805 */ /* 0x000fe4000001ff00 */
[----:B------:R-:W-:Y:S02]  /*68e0*/  @P0 SEL R0, R5, R0, !P3 ;  /* 0x0000000005000207 */ /* 0x000fe40005800000 */
[----:B------:R-:W-:Y:S02]  /*68f0*/  CS2R R126, SRZ ;  /* 0x00000000007e7805 */ /* 0x000fe4000001ff00 */
[----:B------:R-:W-:Y:S02]  /*6900*/  @P4 SHF.L.U32 R4, R162, 0x1f, RZ ;  /* 0x0000001fa2044819 */ /* 0x000fe400000006ff */
[----:B------:R-:W-:Y:S02]  /*6910*/  CS2R R124, SRZ ;  /* 0x00000000007c7805 */ /* 0x000fe4000001ff00 */
[----:B------:R-:W-:Y:S02]  /*6920*/  LOP3.LUT R0, R0, 0x1, RZ, 0xc0, !PT ;  /* 0x0000000100007812 */ /* 0x000fe400078ec0ff */
[----:B------:R-:W-:Y:S01]  /*6930*/  CS2R R118, SRZ ;  /* 0x0000000000767805 */ /* 0x000fe2000001ff00 */
[----:B------:R-:W1:Y:S01]  /*6940*/  @P4 SYNCS.PHASECHK.TRANS64.TRYWAIT P2, [UR49+0xb0], R4 ;  /* 0x0000b004ff0045a7 */ /* 0x000e620008041131 */
[----:B------:R-:W-:Y:S02]  /*6950*/  ISETP.NE.AND P0, PT, R79, RZ, PT ;  /* 0x000000ff4f00720c */ /* 0x000fe40003f05270 */
[----:B------:R-:W-:Y:S02]  /*6960*/  CS2R R116, SRZ ;  /* 0x0000000000747805 */ /* 0x000fe4000001ff00 */
[----:B------:R-:W-:Y:S02]  /*6970*/  ISETP.NE.U32.AND P3, PT, R0, 0x1, PT ;  /* 0x000000010000780c */ /* 0x000fe40003f65070 */
[----:B------:R-:W-:Y:S02]  /*6980*/  CS2R R110, SRZ ;  /* 0x00000000006e7805 */ /* 0x000fe4000001ff00 */
[----:B------:R-:W-:Y:S02]  /*6990*/  CS2R R108, SRZ ;  /* 0x00000000006c7805 */ /* 0x000fe4000001ff00 */
[----:B------:R-:W-:Y:S02]  /*69a0*/  CS2R R102, SRZ ;  /* 0x0000000000667805 */ /* 0x000fe4000001ff00 */
[----:B------:R-:W-:Y:S02]  /*69b0*/  P2R R112, PR, RZ, 0x8 ;  /* 0x00000008ff707803 */ /* 0x000fe40000000000 */
[----:B------:R-:W-:Y:S02]  /*69c0*/  CS2R R100, SRZ ;  /* 0x0000000000647805 */ /* 0x000fe4000001ff00 */
[----:B------:R-:W-:Y:S02]  /*69d0*/  ISETP.NE.U32.AND P3, PT, R157, 0x1, PT ;  /* 0x000000019d00780c */ /* 0x000fe40003f65070 */
[----:B------:R-:W-:Y:S02]  /*69e0*/  CS2R R94, SRZ ;  /* 0x00000000005e7805 */ /* 0x000fe4000001ff00 */
[----:B------:R-:W-:Y:S02]  /*69f0*/  CS2R R92, SRZ ;  /* 0x00000000005c7805 */ /* 0x000fe4000001ff00 */
[----:B------:R-:W-:Y:S02]  /*6a00*/  CS2R R90, SRZ ;  /* 0x00000000005a7805 */ /* 0x000fe4000001ff00 */
[----:B------:R-:W-:Y:S02]  /*6a10*/  SEL R106, R106, 0x10, !P3 ;  /* 0x000000106a6a7807 */ /* 0x000fe40005800000 */
[----:B------:R-:W-:Y:S02]  /*6a20*/  CS2R R88, SRZ ;  /* 0x0000000000587805 */ /* 0x000fe4000001ff00 */
[----:B------:R-:W-:Y:S01]  /*6a30*/  SEL R81, RZ, 0xc0, P0 ;  /* 0x000000c0ff517807 */ /* 0x000fe20000000000 */
[----:B------:R3:W4:Y:S01]  /*6a40*/  SYNCS.PHASECHK.TRANS64.TRYWAIT P1, [UR49+0x120], R3 ;  /* 0x00012003ff0075a7 */ /* 0x0007220008021131 */
[----:B------:R-:W-:Y:S02]  /*6a50*/  IMAD.IADD R177, R177, 0x1, R106 ;  /* 0x00000001b1b17824 */ /* 0x000fe400078e026a */
[C---:B------:R-:W-:Y:S02]  /*6a60*/  IMAD.IADD R175, R106.reuse, 0x1, R176 ;  /* 0x000000016aaf7824 */ /* 0x040fe400078e02b0 */
[C---:B------:R-:W-:Y:S02]  /*6a70*/  IMAD.IADD R172, R106.reuse, 0x1, R173 ;  /* 0x000000016aac7824 */ /* 0x040fe400078e02ad */
[----:B------:R-:W-:Y:S01]  /*6a80*/  IMAD.IADD R170, R106, 0x1, R171 ;  /* 0x000000016aaa7824 */ /* 0x000fe200078e02ab */
[----:B-1----:R-:W-:Y:S01]  /*6a90*/  @P4 SEL R107, RZ, 0x1, !P2 ;  /* 0x00000001ff6b4807 */ /* 0x002fe20005000000 */
[----:B---3--:R-:W-:Y:S06]  /*6aa0*/  @!P4 BRA `(.L_x_110) ;  /* 0x000000000088c947 */ /* 0x008fec0003800000 */
[----:B------:R-:W-:Y:S01]  /*6ab0*/  IMAD.MOV.U32 R143, RZ, RZ, RZ ;  /* 0x000000ffff8f7224 */ /* 0x000fe200078e00ff */
[----:B------:R-:W-:Y:S01]  /*6ac0*/  ISETP.NE.AND P0, PT, R107, RZ, PT ;  /* 0x000000ff6b00720c */ /* 0x000fe20003f05270 */
[----:B------:R-:W-:Y:S01]  /*6ad0*/  BSSY B0, `(.L_x_111) ;  /* 0x0000014000007945 */ /* 0x000fe20003800000 */
[----:B------:R-:W-:Y:S02]  /*6ae0*/  CS2R R90, SRZ ;  /* 0x00000000005a7805 */ /* 0x000fe4000001ff00 */
        /* <DEDUP_REMOVED lines=13> */
[----:B------:R-:W-:Y:S01]  /*6bc0*/  CS2R R140, SRZ ;  /* 0x00000000008c7805 */ /* 0x000fe2000001ff00 */
[----:B------:R-:W-:Y:S06]  /*6bd0*/  @P0 BRA `(.L_x_112) ;  /* 0x00000000000c0947 */ /* 0x000fec0003800000 */
[----:B------:R-:W-:Y:S04]  /*6be0*/  SHF.L.U32 R5, R162, 0x1f, RZ ;  /* 0x0000001fa2057819 */ /* 0x000fe800000006ff */
[----:B------:R-:W1:Y:S02]  /*6bf0*/  SYNCS.PHASECHK.TRANS64.TRYWAIT P0, [UR49+0xb0], R5 ;  /* 0x0000b005ff0075a7 */ /* 0x000e640008001131 */
[----:B-1----:R-:W-:Y:S05]  /*6c00*/  @!P0 BRA `(.L_x_113) ;  /* 0x0000005c00b48947 */ /* 0x002fea0003800000 */
.L_x_112:
[----:B------:R-:W-:Y:S05]  /*6c10*/  BSYNC B0 ;  /* 0x0000000000007941 */ /* 0x000fea0003800000 */
.L_x_111:
[----:B------:R-:W-:Y:S01]  /*6c20*/  ISETP.NE.AND P0, PT, R112, RZ, PT ;  /* 0x000000ff7000720c */ /* 0x000fe20003f05270 */
[----:B------:R-:W-:Y:S11]  /*6c30*/  HFMA2 R105, -RZ, RZ, 0, 5.9604644775390625e-08 ;  /* 0x00000001ff697431 */ /* 0x000ff600000001ff */
[----:B------:R-:W-:Y:S01]  /*6c40*/  @!UPT UIADD3 URZ, UPT, UPT, URZ, URZ, URZ ;  /* 0x000000fffffff290 */ /* 0x000fe2000fffe0ff */
[----:B------:R3:W1:Y:S04]  /*6c50*/  @P0 LDS.128 R88, [R178+UR49+0x400] ;  /* 0x00040031b2580984 */ /* 0x0006680008000c00 */
[----:B------:R3:W1:Y:S04]  /*6c60*/  @P0 LDS.128 R92, [R177+0x400] ;  /* 0x00040000b15c0984 */ /* 0x0006680000000c00 */
[----:B------:R3:W1:Y:S04]  /*6c70*/  @P0 LDS.128 R100, [R176+0x400] ;  /* 0x00040000b0640984 */ /* 0x0006680000000c00 */
[----:B------:R3:W1:Y:S04]  /*6c80*/  @P0 LDS.128 R108, [R175+0x400] ;  /* 0x00040000af6c0984 */ /* 0x0006680000000c00 */
[----:B------:R3:W1:Y:S04]  /*6c90*/  @P0 LDS.128 R116, [R173+0x400] ;  /* 0x00040000ad740984 */ /* 0x0006680000000c00 */
[----:B------:R3:W1:Y:S04]  /*6ca0*/  @P0 LDS.128 R124, [R172+0x400] ;  /* 0x00040000ac7c0984 */ /* 0x0006680000000c00 */
[----:B------:R3:W1:Y:S04]  /*6cb0*/  @P0 LDS.128 R132, [R171+0x400] ;  /* 0x00040000ab840984 */ /* 0x0006680000000c00 */
[----:B------:R3:W1:Y:S02]  /*6cc0*/  @P0 LDS.128 R140, [R170+0x400] ;  /* 0x00040000aa8c0984 */ /* 0x0006640000000c00 */
.L_x_110:
[----:B------:R-:W-:Y:S05]  /*6cd0*/  BSYNC B1 ;  /* 0x0000000000017941 */ /* 0x000fea0003800000 */
.L_x_109:
[----:B------:R-:W-:Y:S05]  /*6ce0*/  IMAD.IADD R64, R78, 0x1, R81 ;  /* 0x000000014e407824 */ /* 0x000fea00078e0251 */
[----:B-1----:R-:W-:Y:S04]  /*6cf0*/  SHF.R.U32.HI R5, RZ, 0x15, R64 ;  /* 0x00000015ff057819 */ /* 0x002fe80000011640 */
[----:B------:R-:W-:Y:S01]  /*6d00*/  LOP3.LUT P0, RZ, R5, 0x3, R158, 0x48, !PT ;  /* 0x0000000305ff7812 */ /* 0x000fe2000780489e */
[----:B------:R-:W-:Y:S01]  /*6d10*/  @!UPT UIADD3 URZ, UPT, UPT, URZ, URZ, URZ ;  /* 0x000000fffffff290 */ /* 0x000fe2000fffe0ff */
[----:B----4-:R-:W-:Y:S11]  /*6d20*/  @P1 BRA `(.L_x_114) ;  /* 0x0000000000081947 */ /* 0x010ff60003800000 */
[----:B------:R-:W1:Y:S02]  /*6d30*/  SYNCS.PHASECHK.TRANS64.TRYWAIT P1, [UR49+0x120], R3 ;  /* 0x00012003ff0075a7 */ /* 0x000e640008021131 */
[----:B-1----:R-:W-:Y:S05]  /*6d40*/  @!P1 BRA `(.L_x_115) ;  /* 0x0000005c007c9947 */ /* 0x002fea0003800000 */
.L_x_114:
[----:B------:R-:W-:Y:S05]  /*6d50*/  @!P0 BRA `(.L_x_116) ;  /* 0x0000000000408947 */ /* 0x000fea0003800000 */
[----:B------:R-:W4:Y:S01]  /*6d60*/  LDCU.64 UR8, c[0x4][0x70] ;  /* 0x01000e00ff0877ac */ /* 0x000f220008000a00 */
[----:B------:R-:W-:Y:S01]  /*6d70*/  MOV R15, 0x0 ;  /* 0x00000000000f7802 */ /* 0x000fe20000000f00 */
[----:B------:R-:W-:Y:S02]  /*6d80*/  HFMA2 R12, -RZ, RZ, 0, 5.9604644775390625e-08 ;  /* 0x00000001ff0c7431 */ /* 0x000fe400000001ff */
[----:B------:R-:W-:Y:S02]  /*6d90*/  IMAD.MOV.U32 R8, RZ, RZ, 0x192 ;  /* 0x00000192ff087424 */ /* 0x000fe400078e00ff */
[----:B------:R-:W-:Y:S01]  /*6da0*/  IMAD.MOV.U32 R13, RZ, RZ, RZ ;  /* 0x000000ffff0d7224 */ /* 0x000fe200078e00ff */
[----:B------:R-:W5:Y:S01]  /*6db0*/  LDCU.64 UR6, c[0x4][0x78] ;  /* 0x01000f00ff0677ac */ /* 0x000f620008000a00 */
[----:B------:R-:W1:Y:S01]  /*6dc0*/  LDC.64 R14, c[0x4][R15] ;  /* 0x010000000f0e7b82 */ /* 0x000e620000000a00 */
[----:B------:R-:W2:Y:S01]  /*6dd0*/  LDCU.64 UR4, c[0x4][0x10] ;  /* 0x01000200ff0477ac */ /* 0x000ea20008000a00 */
[----:B----4-:R-:W-:Y:S01]  /*6de0*/  MOV R5, UR9 ;  /* 0x0000000900057c02 */ /* 0x010fe20008000f00 */
[----:B------:R-:W-:Y:S01]  /*6df0*/  IMAD.U32 R4, RZ, RZ, UR8 ;  /* 0x00000008ff047e24 */ /* 0x000fe2000f8e00ff */
[----:B-----5:R-:W-:Y:S01]  /*6e00*/  MOV R7, UR7 ;  /* 0x0000000700077c02 */ /* 0x020fe20008000f00 */
[----:B------:R-:W-:Y:S01]  /*6e10*/  IMAD.U32 R6, RZ, RZ, UR6 ;  /* 0x00000006ff067e24 */ /* 0x000fe2000f8e00ff */
[----:B--2---:R-:W-:Y:S01]  /*6e20*/  MOV R11, UR5 ;  /* 0x00000005000b7c02 */ /* 0x004fe20008000f00 */
[----:B------:R-:W-:Y:S02]  /*6e30*/  IMAD.U32 R10, RZ, RZ, UR4 ;  /* 0x00000004ff0a7e24 */ /* 0x000fe4000f8e00ff */
[----:B------:R-:W-:Y:S07]  /*6e40*/  LEPC R20, `(.L_x_116) ;  /* 0x000000001014794e */ /* 0x000fee0000000000 */
[----:B-1-3--:R-:W-:Y:S05]  /*6e50*/  CALL.ABS.NOINC R14 ;  /* 0x000000000e007343 */ /* 0x00afea0003c00000 */
.L_x_116:
[----:B------:R-:W-:Y:S01]  /*6e60*/  SHF.L.U32 R80, R88, 0x10, RZ ;  /* 0x0000001058507819 */ /* 0x000fe200000006ff */
[----:B------:R-:W-:Y:S05]  /*6e70*/  WARPSYNC.ALL ;  /* 0x0000000000007948 */ /* 0x000fea0003800000 */
[----:B------:R-:W-:Y:S01]  /*6e80*/  R2UR UR4, R64 ;  /* 0x00000000400472ca */ /* 0x000fe200000e0000 */
[----:B------:R-:W-:Y:S01]  /*6e90*/  UIADD3 UR5, UPT, UPT, UR49, 0x128, URZ ;  /* 0x0000012831057890 */ /* 0x000fe2000fffe0ff */
[----:B------:R-:W-:Y:S01]  /*6ea0*/  LOP3.LUT R82, R88, 0xffff0000, RZ, 0xc0, !PT ;  /* 0xffff000058527812 */ /* 0x000fe200078ec0ff */
[----:B------:R-:W-:Y:S01]  /*6eb0*/  BSSY.RECONVERGENT B0, `(.L_x_117) ;  /* 0x0000100000007945 */ /* 0x000fe20003800200 */
[----:B------:R-:W-:Y:S01]  /*6ec0*/  SHF.L.U32 R85, R89, 0x10, RZ ;  /* 0x0000001059557819 */ /* 0x000fe200000006ff */
[----:B------:R-:W-:Y:S01]  /*6ed0*/  UPRMT UR5, UR45, 0x654, UR5 ;  /* 0x000006542d057896 */ /* 0x000fe20008000005 */
[----:B------:R-:W-:Y:S02]  /*6ee0*/  SHF.L.U32 R87, R92, 0x10, RZ ;  /* 0x000000105c577819 */ /* 0x000fe400000006ff */
[----:B------:R-:W-:Y:S02]  /*6ef0*/  LOP3.LUT R84, R103, 0xffff0000, RZ, 0xc0, !PT ;  /* 0xffff000067547812 */ /* 0x000fe400078ec0ff */
[----:B------:R-:W-:Y:S03]  /*6f00*/  ISETP.NE.AND P0, PT, R165, RZ, PT ;  /* 0x000000ffa500720c */ /* 0x000fe60003f05270 */
[----:B------:R-:W4:Y:S01]  /*6f10*/  LDTM.x64 R4, tmem[UR4] ;  /* 0x00000004000479ee */ /* 0x000f220008340000 */
[----:B------:R-:W-:Y:S01]  /*6f20*/  NOP ;  /* 0x0000000000007918 */ /* 0x000fe20000000000 */
[----:B----4-:R-:W-:Y:S01]  /*6f30*/  SYNCS.ARRIVE.TRANS64.RED.A1T0 RZ, [UR5], RZ ;  /* 0x000000ffffff79a7 */ /* 0x010fe20008100405 */
[C---:B-12---:R-:W-:Y:S01]  /*6f40*/  FMUL R0, R76.reuse, R4 ;  /* 0x000000044c007220 */ /* 0x046fe20000400000 */
[C---:B------:R-:W-:Y:S01]  /*6f50*/  FMUL R3, R76.reuse, R5 ;  /* 0x000000054c037220 */ /* 0x040fe20000400000 */
[C---:B------:R-:W-:Y:S01]  /*6f60*/  FMUL R6, R76.reuse, R6 ;  /* 0x000000064c067220 */ /* 0x040fe20000400000 */
[----:B------:R-:W-:Y:S01]  /*6f70*/  FMUL R7, R76, R7 ;  /* 0x000000074c077220 */ /* 0x000fe20000400000 */
[----:B------:R-:W-:Y:S01]  /*6f80*/  FFMA R0, R83, R80, R0 ;  /* 0x0000005053007223 */ /* 0x000fe20000000000 */
[----:B------:R-:W-:Y:S01]  /*6f90*/  LOP3.LUT R80, R89, 0xffff0000, RZ, 0xc0, !PT ;  /* 0xffff000059507812 */ /* 0x000fe200078ec0ff */
[C---:B------:R-:W-:Y:S01]  /*6fa0*/  FFMA R3, R83.reuse, R82, R3 ;  /* 0x0000005253037223 */ /* 0x040fe20000000003 */
[C---:B------:R-:W-:Y:S01]  /*6fb0*/  SHF.L.U32 R82, R90.reuse, 0x10, RZ ;  /* 0x000000105a527819 */ /* 0x040fe200000006ff */
[----:B------:R-:W-:Y:S01]  /*6fc0*/  FFMA R6, R83, R85, R6 ;  /* 0x0000005553067223 */ /* 0x000fe20000000006 */
[----:B------:R-:W-:Y:S01]  /*6fd0*/  SHF.L.U32 R85, R91, 0x10, RZ ;  /* 0x000000105b557819 */ /* 0x000fe200000006ff */
[----:B------:R-:W-:Y:S01]  /*6fe0*/  FFMA R7, R83, R80, R7 ;  /* 0x0000005053077223 */ /* 0x000fe20000000007 */
[----:B------:R-:W-:Y:S01]  /*6ff0*/  LOP3.LUT R80, R90, 0xffff0000, RZ, 0xc0, !PT ;  /* 0xffff00005a507812 */ /* 0x000fe200078ec0ff */
[C---:B------:R-:W-:Y:S01]  /*7000*/  FMUL R4, R76.reuse, R8 ;  /* 0x000000084c047220 */ /* 0x040fe20000400000 */
[----:B------:R-:W-:Y:S01]  /*7010*/  F2FP.BF16.F32.PACK_AB R96, R3, R0 ;  /* 0x000000000360723e */ /* 0x000fe200000010ff */
[C---:B------:R-:W-:Y:S01]  /*7020*/  FMUL R5, R76.reuse, R9 ;  /* 0x000000094c057220 */ /* 0x040fe20000400000 */
[----:B------:R-:W-:Y:S01]  /*7030*/  F2FP.BF16.F32.PACK_AB R97, R7, R6 ;  /* 0x000000060761723e */ /* 0x000fe200000010ff */
[----:B------:R-:W-:Y:S01]  /*7040*/  FFMA R4, R83, R82, R4 ;  /* 0x0000005253047223 */ /* 0x000fe20000000004 */
[----:B------:R-:W-:Y:S01]  /*7050*/  LOP3.LUT R82, R91, 0xffff0000, RZ, 0xc0, !PT ;  /* 0xffff00005b527812 */ /* 0x000fe200078ec0ff */
[----:B------:R-:W-:Y:S01]  /*7060*/  FMUL R10, R76, R10 ;  /* 0x0000000a4c0a7220 */ /* 0x000fe20000400000 */
[----:B------:R-:W-:Y:S01]  /*7070*/  FFMA R5, R83, R80, R5 ;  /* 0x0000005053057223 */ /* 0x000fe20000000005 */
[----:B------:R-:W-:Y:S01]  /*7080*/  LOP3.LUT R80, R92, 0xffff0000, RZ, 0xc0, !PT ;  /* 0xffff00005c507812 */ /* 0x000fe200078ec0ff */
[C---:B------:R-:W-:Y:S01]  /*7090*/  FMUL R11, R76.reuse, R11 ;  /* 0x0000000b4c0b7220 */ /* 0x040fe20000400000 */
[C---:B------:R-:W-:Y:S01]  /*70a0*/  FMUL R8, R76.reuse, R12 ;  /* 0x0000000c4c087220 */ /* 0x040fe20000400000 */
[----:B------:R-:W-:Y:S01]  /*70b0*/  FMUL R9, R76, R13 ;  /* 0x0000000d4c097220 */ /* 0x000fe20000400000 */
[----:B------:R-:W-:Y:S01]  /*70c0*/  F2FP.BF16.F32.PACK_AB R98, R5, R4 ;  /* 0x000000040562723e */ /* 0x000fe200000010ff */
[C---:B------:R-:W-:Y:S01]  /*70d0*/  FFMA R10, R83.reuse, R85, R10 ;  /* 0x00000055530a7223 */ /* 0x040fe2000000000a */
[----:B------:R-:W-:Y:S01]  /*70e0*/  SHF.L.U32 R85, R94, 0x10, RZ ;  /* 0x000000105e557819 */ /* 0x000fe200000006ff */
[----:B------:R-:W-:Y:S01]  /*70f0*/  FFMA R11, R83, R82, R11 ;  /* 0x00000052530b7223 */ /* 0x000fe2000000000b */
[----:B------:R-:W-:Y:S01]  /*7100*/  SHF.L.U32 R82, R93, 0x10, RZ ;  /* 0x000000105d527819 */ /* 0x000fe200000006ff */
[----:B------:R-:W-:Y:S01]  /*7110*/  FFMA R8, R83, R87, R8 ;  /* 0x0000005753087223 */ /* 0x000fe20000000008 */
[----:B------:R-:W-:Y:S01]  /*7120*/  SHF.L.U32 R87, R95, 0x10, RZ ;  /* 0x000000105f577819 */ /* 0x000fe200000006ff */
[----:B------:R-:W-:Y:S01]  /*7130*/  FFMA R9, R83, R80, R9 ;  /* 0x0000005053097223 */ /* 0x000fe20000000009 */
[----:B------:R-:W-:Y:S01]  /*7140*/  LOP3.LUT R80, R93, 0xffff0000, RZ, 0xc0, !PT ;  /* 0xffff00005d507812 */ /* 0x000fe200078ec0ff */
[C---:B------:R-:W-:Y:S01]  /*7150*/  FMUL R14, R76.reuse, R14 ;  /* 0x0000000e4c0e7220 */ /* 0x040fe20000400000 */
[----:B------:R-:W-:Y:S01]  /*7160*/  F2FP.BF16.F32.PACK_AB R99, R11, R10 ;  /* 0x0000000a0b63723e */ /* 0x000fe200000010ff */
[----:B------:R-:W-:Y:S01]  /*7170*/  FMUL R15, R76, R15 ;  /* 0x0000000f4c0f7220 */ /* 0x000fe20000400000 */
[----:B------:R-:W-:Y:S01]  /*7180*/  F2FP.BF16.F32.PACK_AB R120, R9, R8 ;  /* 0x000000080978723e */ /* 0x000fe200000010ff */
[C---:B------:R-:W-:Y:S01]  /*7190*/  FFMA R14, R83.reuse, R82, R14 ;  /* 0x00000052530e7223 */ /* 0x040fe2000000000e */
[----:B------:R-:W-:Y:S01]  /*71a0*/  LOP3.LUT R82, R94, 0xffff0000, RZ, 0xc0, !PT ;  /* 0xffff00005e527812 */ /* 0x000fe200078ec0ff */
[C---:B------:R-:W-:Y:S01]  /*71b0*/  FMUL R12, R76.reuse, R16 ;  /* 0x000000104c0c7220 */ /* 0x040fe20000400000 */
        /* <DEDUP_REMOVED lines=8> */
[C---:B------:R-:W-:Y:S01]  /*7240*/  FFMA R13, R83.reuse, R82, R13 ;  /* 0x00000052530d7223 */ /* 0x040fe2000000000d */
[C---:B------:R-:W-:Y:S01]  /*7250*/  LOP3.LUT R82, R100.reuse, 0xffff0000, RZ, 0xc0, !PT ;  /* 0xffff000064527812 */ /* 0x040fe200078ec0ff */
[----:B------:R-:W-:Y:S01]  /*7260*/  FFMA R18, R83, R87, R18 ;  /* 0x0000005753127223 */ /* 0x000fe20000000012 */
[----:B------:R-:W-:Y:S01]  /*7270*/  SHF.L.U32 R87, R103, 0x10, RZ ;  /* 0x0000001067577819 */ /* 0x000fe200000006ff */
[----:B------:R-:W-:Y:S01]  /*7280*/  FFMA R19, R83, R80, R19 ;  /* 0x0000005053137223 */ /* 0x000fe20000000013 */
[----:B------:R-:W-:Y:S01]  /*7290*/  SHF.L.U32 R80, R100, 0x10, RZ ;  /* 0x0000001064507819 */ /* 0x000fe200000006ff */
[C---:B------:R-:W-:Y:S01]  /*72a0*/  FMUL R16, R76.reuse, R20 ;  /* 0x000000144c107220 */ /* 0x040fe20000400000 */
[----:B------:R-:W-:Y:S01]  /*72b0*/  F2FP.BF16.F32.PACK_AB R122, R13, R12 ;  /* 0x0000000c0d7a723e */ /* 0x000fe200000010ff */
[C---:B------:R-:W-:Y:S01]  /*72c0*/  FMUL R17, R76.reuse, R21 ;  /* 0x000000154c117220 */ /* 0x040fe20000400000 */
[----:B------:R-:W-:Y:S01]  /*72d0*/  F2FP.BF16.F32.PACK_AB R123, R19, R18 ;  /* 0x00000012137b723e */ /* 0x000fe200000010ff */
[----:B------:R-:W-:Y:S01]  /*72e0*/  FFMA R16, R83, R80, R16 ;  /* 0x0000005053107223 */ /* 0x000fe20000000010 */
[----:B------:R-:W-:Y:S01]  /*72f0*/  SHF.L.U32 R80, R101, 0x10, RZ ;  /* 0x0000001065507819 */ /* 0x000fe200000006ff */
[----:B------:R-:W-:Y:S01]  /*7300*/  FMUL R22, R76, R22 ;  /* 0x000000164c167220 */ /* 0x000fe20000400000 */
[C---:B------:R-:W-:Y:S01]  /*7310*/  FFMA R17, R83.reuse, R82, R17 ;  /* 0x0000005253117223 */ /* 0x040fe20000000011 */
[----:B------:R-:W-:Y:S01]  /*7320*/  LOP3.LUT R82, R102, 0xffff0000, RZ, 0xc0, !PT ;  /* 0xffff000066527812 */ /* 0x000fe200078ec0ff */
[C---:B------:R-:W-:Y:S01]  /*7330*/  FMUL R23, R76.reuse, R23 ;  /* 0x000000174c177220 */ /* 0x040fe20000400000 */
[----:B------:R-:W-:Y:S01]  /*7340*/  FFMA R22, R83, R80, R22 ;  /* 0x0000005053167223 */ /* 0x000fe20000000016 */
[----:B------:R-:W-:Y:S01]  /*7350*/  LOP3.LUT R80, R101, 0xffff0000, RZ, 0xc0, !PT ;  /* 0xffff000065507812 */ /* 0x000fe200078ec0ff */
[C---:B------:R-:W-:Y:S01]  /*7360*/  FMUL R20, R76.reuse, R24 ;  /* 0x000000184c147220 */ /* 0x040fe20000400000 */
[----:B------:R-:W-:Y:S01]  /*7370*/  F2FP.BF16.F32.PACK_AB R128, R17, R16 ;  /* 0x000000101180723e */ /* 0x000fe200000010ff */
[C---:B------:R-:W-:Y:S01]  /*7380*/  FMUL R21, R76.reuse, R25 ;  /* 0x000000194c157220 */ /* 0x040fe20000400000 */
[----:B------:R-:W-:Y:S01]  /*7390*/  FMUL R26, R76, R26 ;  /* 0x0000001a4c1a7220 */ /* 0x000fe20000400000 */
[C---:B------:R-:W-:Y:S01]  /*73a0*/  FFMA R23, R83.reuse, R80, R23 ;  /* 0x0000005053177223 */ /* 0x040fe20000000017 */
[----:B------:R-:W-:Y:S01]  /*73b0*/  SHF.L.U32 R80, R108, 0x10, RZ ;  /* 0x000000106c507819 */ /* 0x000fe200000006ff */
[C---:B------:R-:W-:Y:S01]  /*73c0*/  FMUL R27, R76.reuse, R27 ;  /* 0x0000001b4c1b7220 */ /* 0x040fe20000400000 */
[----:B------:R-:W-:Y:S01]  /*73d0*/  FFMA R20, R83, R85, R20 ;  /* 0x0000005553147223 */ /* 0x000fe20000000014 */
[----:B------:R-:W-:Y:S01]  /*73e0*/  SHF.L.U32 R85, R109, 0x10, RZ ;  /* 0x000000106d557819 */ /* 0x000fe200000006ff */
[----:B------:R-:W-:Y:S01]  /*73f0*/  FMUL R24, R76, R28 ;  /* 0x0000001c4c187220 */ /* 0x000fe20000400000 */
[----:B------:R-:W-:Y:S01]  /*7400*/  F2FP.BF16.F32.PACK_AB R129, R23, R22 ;  /* 0x000000161781723e */ /* 0x000fe200000010ff */
[C---:B------:R-:W-:Y:S01]  /*7410*/  FFMA R21, R83.reuse, R82, R21 ;  /* 0x0000005253157223 */ /* 0x040fe20000000015 */
[----:B------:R-:W-:Y:S01]  /*7420*/  LOP3.LUT R82, R108, 0xffff0000, RZ, 0xc0, !PT ;  /* 0xffff00006c527812 */ /* 0x000fe200078ec0ff */
[----:B------:R-:W-:Y:S01]  /*7430*/  FFMA R26, R83, R87, R26 ;  /* 0x00000057531a7223 */ /* 0x000fe2000000001a */
[----:B------:R-:W-:Y:S01]  /*7440*/  SHF.L.U32 R87, R111, 0x10, RZ ;  /* 0x000000106f577819 */ /* 0x000fe200000006ff */
[----:B------:R-:W-:Y:S01]  /*7450*/  FFMA R27, R83, R84, R27 ;  /* 0x00000054531b7223 */ /* 0x000fe2000000001b */
[----:B------:R-:W-:Y:S01]  /*7460*/  F2FP.BF16.F32.PACK_AB R130, R21, R20 ;  /* 0x000000141582723e */ /* 0x000fe200000010ff */
[----:B------:R-:W-:Y:S01]  /*7470*/  FFMA R24, R83, R80, R24 ;  /* 0x0000005053187223 */ /* 0x000fe20000000018 */
[----:B------:R-:W-:Y:S01]  /*7480*/  LOP3.LUT R80, R109, 0xffff0000, RZ, 0xc0, !PT ;  /* 0xffff00006d507812 */ /* 0x000fe200078ec0ff */
[C---:B------:R-:W-:Y:S01]  /*7490*/  FMUL R25, R76.reuse, R29 ;  /* 0x0000001d4c197220 */ /* 0x040fe20000400000 */
[----:B------:R-:W-:Y:S01]  /*74a0*/  F2FP.BF16.F32.PACK_AB R131, R27, R26 ;  /* 0x0000001a1b83723e */ /* 0x000fe200000010ff */
[C---:B------:R-:W-:Y:S01]  /*74b0*/  FMUL R30, R76.reuse, R30 ;  /* 0x0000001e4c1e7220 */ /* 0x040fe20000400000 */
[----:B------:R-:W-:Y:S01]  /*74c0*/  LOP3.LUT R84, R143, 0xffff0000, RZ, 0xc0, !PT ;  /* 0xffff00008f547812 */ /* 0x000fe200078ec0ff */
[----:B------:R-:W-:Y:S01]  /*74d0*/  FMUL R31, R76, R31 ;  /* 0x0000001f4c1f7220 */ /* 0x000fe20000400000 */
[----:B------:R-:W-:Y:S01]  /*74e0*/  FFMA R25, R83, R82, R25 ;  /* 0x0000005253197223 */ /* 0x000fe20000000019 */
[----:B------:R-:W-:Y:S01]  /*74f0*/  LOP3.LUT R82, R111, 0xffff0000, RZ, 0xc0, !PT ;  /* 0xffff00006f527812 */ /* 0x000fe200078ec0ff */
[C---:B------:R-:W-:Y:S01]  /*7500*/  FFMA R30, R83.reuse, R85, R30 ;  /* 0x00000055531e7223 */ /* 0x040fe2000000001e */
[C---:B------:R-:W-:Y:S01]  /*7510*/  SHF.L.U32 R85, R110.reuse, 0x10, RZ ;  /* 0x000000106e557819 */ /* 0x040fe200000006ff */
[C---:B------:R-:W-:Y:S01]  /*7520*/  FFMA R31, R83.reuse, R80, R31 ;  /* 0x00000050531f7223 */ /* 0x040fe2000000001f */
[----:B------:R-:W-:Y:S01]  /*7530*/  LOP3.LUT R80, R110, 0xffff0000, RZ, 0xc0, !PT ;  /* 0xffff00006e507812 */ /* 0x000fe200078ec0ff */
[C---:B------:R-:W-:Y:S01]  /*7540*/  FMUL R28, R76.reuse, R32 ;  /* 0x000000204c1c7220 */ /* 0x040fe20000400000 */
[C---:B------:R-:W-:Y:S01]  /*7550*/  FMUL R29, R76.reuse, R33 ;  /* 0x000000214c1d7220 */ /* 0x040fe20000400000 */
[C---:B------:R-:W-:Y:S01]  /*7560*/  FMUL R34, R76.reuse, R34 ;  /* 0x000000224c227220 */ /* 0x040fe20000400000 */
[----:B------:R-:W-:Y:S01]  /*7570*/  FMUL R35, R76, R35 ;  /* 0x000000234c237220 */ /* 0x000fe20000400000 */
[----:B------:R-:W-:Y:S01]  /*7580*/  FFMA R28, R83, R85, R28 ;  /* 0x00000055531c7223 */ /* 0x000fe2000000001c */
[----:B------:R-:W-:Y:S01]  /*7590*/  SHF.L.U32 R85, R117, 0x10, RZ ;  /* 0x0000001075557819 */ /* 0x000fe200000006ff */
[C---:B------:R-:W-:Y:S01]  /*75a0*/  FFMA R29, R83.reuse, R80, R29 ;  /* 0x00000050531d7223 */ /* 0x040fe2000000001d */
[C---:B------:R-:W-:Y:S01]  /*75b0*/  SHF.L.U32 R80, R116.reuse, 0x10, RZ ;  /* 0x0000001074507819 */ /* 0x040fe200000006ff */
[----:B------:R-:W-:Y:S01]  /*75c0*/  FFMA R34, R83, R87, R34 ;  /* 0x0000005753227223 */ /* 0x000fe20000000022 */
[----:B------:R-:W-:Y:S01]  /*75d0*/  SHF.L.U32 R87, R119, 0x10, RZ ;  /* 0x0000001077577819 */ /* 0x000fe200000006ff */
[C---:B------:R-:W-:Y:S01]  /*75e0*/  FFMA R35, R83.reuse, R82, R35 ;  /* 0x0000005253237223 */ /* 0x040fe20000000023 */
[----:B------:R-:W-:Y:S01]  /*75f0*/  LOP3.LUT R82, R116, 0xffff0000, RZ, 0xc0, !PT ;  /* 0xffff000074527812 */ /* 0x000fe200078ec0ff */
[C---:B------:R-:W-:Y:S01]  /*7600*/  FMUL R32, R76.reuse, R36 ;  /* 0x000000244c207220 */ /* 0x040fe20000400000 */
[C---:B------:R-:W-:Y:S01]  /*7610*/  FMUL R33, R76.reuse, R37 ;  /* 0x000000254c217220 */ /* 0x040fe20000400000 */
[----:B------:R-:W-:Y:S01]  /*7620*/  FMUL R38, R76, R38 ;  /* 0x000000264c267220 */ /* 0x000fe20000400000 */
[----:B------:R1:W-:Y:S01]  /*7630*/  STS.128 [R178+UR49+0x400], R96 ;  /* 0x00040060b2007988 */ /* 0x0003e20008000c31 */
[----:B------:R-:W-:Y:S01]  /*7640*/  FFMA R32, R83, R80, R32 ;  /* 0x0000005053207223 */ /* 0x000fe20000000020 */
[----:B------:R-:W-:Y:S01]  /*7650*/  LOP3.LUT R80, R117, 0xffff0000, RZ, 0xc0, !PT ;  /* 0xffff000075507812 */ /* 0x000fe200078ec0ff */
[C---:B------:R-:W-:Y:S01]  /*7660*/  FFMA R33, R83.reuse, R82, R33 ;  /* 0x0000005253217223 */ /* 0x040fe20000000021 */
[----:B------:R-:W-:Y:S01]  /*7670*/  LOP3.LUT R82, R118, 0xffff0000, RZ, 0xc0, !PT ;  /* 0xffff000076527812 */ /* 0x000fe200078ec0ff */
[----:B------:R-:W-:Y:S01]  /*7680*/  FMUL R39, R76, R39 ;  /* 0x000000274c277220 */ /* 0x000fe20000400000 */
[C---:B------:R-:W-:Y:S01]  /*7690*/  FFMA R38, R83.reuse, R85, R38 ;  /* 0x0000005553267223 */ /* 0x040fe20000000026 */
[----:B------:R-:W-:Y:S01]  /*76a0*/  SHF.L.U32 R85, R118, 0x10, RZ ;  /* 0x0000001076557819 */ /* 0x000fe200000006ff */
[C---:B------:R-:W-:Y:S01]  /*76b0*/  FMUL R36, R76.reuse, R40 ;  /* 0x000000284c247220 */ /* 0x040fe20000400000 */
[----:B------:R-:W-:Y:S01]  /*76c0*/  FFMA R39, R83, R80, R39 ;  /* 0x0000005053277223 */ /* 0x000fe20000000027 */
[----:B------:R-:W-:Y:S01]  /*76d0*/  LOP3.LUT R80, R119, 0xffff0000, RZ, 0xc0, !PT ;  /* 0xffff000077507812 */ /* 0x000fe200078ec0ff */
[C---:B------:R-:W-:Y:S01]  /*76e0*/  FMUL R37, R76.reuse, R41 ;  /* 0x000000294c257220 */ /* 0x040fe20000400000 */
[C---:B------:R-:W-:Y:S01]  /*76f0*/  FMUL R42, R76.reuse, R42 ;  /* 0x0000002a4c2a7220 */ /* 0x040fe20000400000 */
[----:B------:R-:W-:Y:S01]  /*7700*/  FMUL R43, R76, R43 ;  /* 0x0000002b4c2b7220 */ /* 0x000fe20000400000 */
[C---:B------:R-:W-:Y:S01]  /*7710*/  FFMA R36, R83.reuse, R85, R36 ;  /* 0x0000005553247223 */ /* 0x040fe20000000024 */
[C---:B------:R-:W-:Y:S01]  /*7720*/  SHF.L.U32 R85, R124.reuse, 0x10, RZ ;  /* 0x000000107c557819 */ /* 0x040fe200000006ff */
[----:B------:R2:W-:Y:S01]  /*7730*/  STS.128 [R177+0x400], R120 ;  /* 0x00040078b1007388 */ /* 0x0005e20000000c00 */
[----:B------:R-:W-:Y:S01]  /*7740*/  FFMA R37, R83, R82, R37 ;  /* 0x0000005253257223 */ /* 0x000fe20000000025 */
[----:B------:R-:W-:Y:S01]  /*7750*/  LOP3.LUT R82, R125, 0xffff0000, RZ, 0xc0, !PT ;  /* 0xffff00007d527812 */ /* 0x000fe200078ec0ff */
[----:B------:R-:W-:Y:S01]  /*7760*/  FFMA R42, R83, R87, R42 ;  /* 0x00000057532a7223 */ /* 0x000fe2000000002a */
[----:B------:R-:W-:Y:S01]  /*7770*/  SHF.L.U32 R87, R125, 0x10, RZ ;  /* 0x000000107d577819 */ /* 0x000fe200000006ff */
        /* <DEDUP_REMOVED lines=8> */
[----:B------:R4:W-:Y:S01]  /*7800*/  STS.128 [R176+0x400], R128 ;  /* 0x00040080b0007388 */ /* 0x0009e20000000c00 */
[C---:B------:R-:W-:Y:S01]  /*7810*/  FFMA R41, R83.reuse, R80, R41 ;  /* 0x0000005053297223 */ /* 0x040fe20000000029 */
[C---:B------:R-:W-:Y:S01]  /*7820*/  SHF.L.U32 R80, R126.reuse, 0x10, RZ ;  /* 0x000000107e507819 */ /* 0x040fe200000006ff */
[----:B------:R-:W-:Y:S01]  /*7830*/  FFMA R46, R83, R87, R46 ;  /* 0x00000057532e7223 */ /* 0x000fe2000000002e */
[----:B------:R-:W-:Y:S01]  /*7840*/  SHF.L.U32 R87, R133, 0x10, RZ ;  /* 0x0000001085577819 */ /* 0x000fe200000006ff */
[----:B------:R-:W-:Y:S01]  /*7850*/  FFMA R47, R83, R82, R47 ;  /* 0x00000052532f7223 */ /* 0x000fe2000000002f */
[----:B------:R-:W-:Y:S01]  /*7860*/  LOP3.LUT R82, R126, 0xffff0000, RZ, 0xc0, !PT ;  /* 0xffff00007e527812 */ /* 0x000fe200078ec0ff */
[C---:B------:R-:W-:Y:S01]  /*7870*/  FMUL R44, R76.reuse, R48 ;  /* 0x000000304c2c7220 */ /* 0x040fe20000400000 */
[----:B-1----:R-:W-:Y:S01]  /*7880*/  F2FP.BF16.F32.PACK_AB R96, R25, R24 ;  /* 0x000000181960723e */ /* 0x002fe200000010ff */
[C---:B------:R-:W-:Y:S01]  /*7890*/  FMUL R45, R76.reuse, R49 ;  /* 0x000000314c2d7220 */ /* 0x040fe20000400000 */
[----:B------:R-:W-:Y:S01]  /*78a0*/  F2FP.BF16.F32.PACK_AB R97, R31, R30 ;  /* 0x0000001e1f61723e */ /* 0x000fe200000010ff */
[----:B------:R-:W-:Y:S01]  /*78b0*/  FMUL R50, R76, R50 ;  /* 0x000000324c327220 */ /* 0x000fe20000400000 */
[----:B------:R-:W-:Y:S01]  /*78c0*/  F2FP.BF16.F32.PACK_AB R98, R29, R28 ;  /* 0x0000001c1d62723e */ /* 0x000fe200000010ff */
[----:B------:R-:W-:Y:S01]  /*78d0*/  FFMA R44, R83, R80, R44 ;  /* 0x00000050532c7223 */ /* 0x000fe2000000002c */
[----:B------:R-:W-:Y:S01]  /*78e0*/  LOP3.LUT R80, R127, 0xffff0000, RZ, 0xc0, !PT ;  /* 0xffff00007f507812 */ /* 0x000fe200078ec0ff */
[----:B------:R-:W-:Y:S01]  /*78f0*/  FFMA R45, R83, R82, R45 ;  /* 0x00000052532d7223 */ /* 0x000fe2000000002d */
[----:B------:R-:W-:Y:S01]  /*7900*/  LOP3.LUT R82, R132, 0xffff0000, RZ, 0xc0, !PT ;  /* 0xffff000084527812 */ /* 0x000fe200078ec0ff */
[----:B------:R-:W-:Y:S01]  /*7910*/  FMUL R51, R76, R51 ;  /* 0x000000334c337220 */ /* 0x000fe20000400000 */
[----:B------:R-:W-:Y:S01]  /*7920*/  F2FP.BF16.F32.PACK_AB R99, R35, R34 ;  /* 0x000000222363723e */ /* 0x000fe200000010ff */
[----:B------:R-:W-:Y:S01]  /*7930*/  FFMA R50, R83, R85, R50 ;  /* 0x0000005553327223 */ /* 0x000fe20000000032 */
[----:B------:R-:W-:Y:S01]  /*7940*/  SHF.L.U32 R85, R132, 0x10, RZ ;  /* 0x0000001084557819 */ /* 0x000fe200000006ff */
[C---:B------:R-:W-:Y:S01]  /*7950*/  FMUL R48, R76.reuse, R52 ;  /* 0x000000344c307220 */ /* 0x040fe20000400000 */
[----:B--2---:R-:W-:Y:S01]  /*7960*/  F2FP.BF16.F32.PACK_AB R120, R33, R32 ;  /* 0x000000202178723e */ /* 0x004fe200000010ff */
[----:B------:R-:W-:Y:S01]  /*7970*/  FFMA R51, R83, R80, R51 ;  /* 0x0000005053337223 */ /* 0x000fe20000000033 */
[----:B------:R-:W-:Y:S01]  /*7980*/  LOP3.LUT R80, R133, 0xffff0000, RZ, 0xc0, !PT ;  /* 0xffff000085507812 */ /* 0x000fe200078ec0ff */
[----:B------:R1:W-:Y:S01]  /*7990*/  STS.128 [R175+0x400], R96 ;  /* 0x00040060af007388 */ /* 0x0003e20000000c00 */
[----:B------:R-:W-:Y:S01]  /*79a0*/  F2FP.BF16.F32.PACK_AB R121, R39, R38 ;  /* 0x000000262779723e */ /* 0x000fe200000010ff */
[C---:B------:R-:W-:Y:S01]  /*79b0*/  FMUL R49, R76.reuse, R53 ;  /* 0x000000354c317220 */ /* 0x040fe20000400000 */
[----:B------:R-:W-:Y:S01]  /*79c0*/  F2FP.BF16.F32.PACK_AB R122, R37, R36 ;  /* 0x00000024257a723e */ /* 0x000fe200000010ff */
[C---:B------:R-:W-:Y:S01]  /*79d0*/  FMUL R54, R76.reuse, R54 ;  /* 0x000000364c367220 */ /* 0x040fe20000400000 */
[----:B------:R-:W-:Y:S01]  /*79e0*/  F2FP.BF16.F32.PACK_AB R123, R43, R42 ;  /* 0x0000002a2b7b723e */ /* 0x000fe200000010ff */
[----:B------:R-:W-:Y:S01]  /*79f0*/  FMUL R55, R76, R55 ;  /* 0x000000374c377220 */ /* 0x000fe20000400000 */
[----:B----4-:R-:W-:Y:S01]  /*7a00*/  F2FP.BF16.F32.PACK_AB R128, R41, R40 ;  /* 0x000000282980723e */ /* 0x010fe200000010ff */
[C---:B------:R-:W-:Y:S01]  /*7a10*/  FFMA R48, R83.reuse, R85, R48 ;  /* 0x0000005553307223 */ /* 0x040fe20000000030 */
[C---:B------:R-:W-:Y:S01]  /*7a20*/  FFMA R49, R83.reuse, R82, R49 ;  /* 0x0000005253317223 */ /* 0x040fe20000000031 */
[----:B------:R1:W-:Y:S01]  /*7a30*/  STS.128 [R173+0x400], R120 ;  /* 0x00040078ad007388 */ /* 0x0003e20000000c00 */
[C---:B------:R-:W-:Y:S01]  /*7a40*/  SHF.L.U32 R85, R134.reuse, 0x10, RZ ;  /* 0x0000001086557819 */ /* 0x040fe200000006ff */
[----:B------:R-:W-:Y:S01]  /*7a50*/  FFMA R54, R83, R87, R54 ;  /* 0x0000005753367223 */ /* 0x000fe20000000036 */
[----:B------:R-:W-:Y:S01]  /*7a60*/  SHF.L.U32 R87, R135, 0x10, RZ ;  /* 0x0000001087577819 */ /* 0x000fe200000006ff */
[----:B------:R-:W-:Y:S01]  /*7a70*/  FFMA R55, R83, R80, R55 ;  /* 0x0000005053377223 */ /* 0x000fe20000000037 */
[----:B------:R-:W-:Y:S01]  /*7a80*/  LOP3.LUT R80, R134, 0xffff0000, RZ, 0xc0, !PT ;  /* 0xffff000086507812 */ /* 0x000fe200078ec0ff */
[C---:B------:R-:W-:Y:S01]  /*7a90*/  FMUL R52, R76.reuse, R56 ;  /* 0x000000384c347220 */ /* 0x040fe20000400000 */
[----:B------:R-:W-:Y:S01]  /*7aa0*/  LOP3.LUT R82, R135, 0xffff0000, RZ, 0xc0, !PT ;  /* 0xffff000087527812 */ /* 0x000fe200078ec0ff */
[C---:B------:R-:W-:Y:S01]  /*7ab0*/  FMUL R53, R76.reuse, R57 ;  /* 0x000000394c357220 */ /* 0x040fe20000400000 */
[C---:B------:R-:W-:Y:S01]  /*7ac0*/  FMUL R58, R76.reuse, R58 ;  /* 0x0000003a4c3a7220 */ /* 0x040fe20000400000 */
[----:B------:R-:W-:Y:S01]  /*7ad0*/  FMUL R59, R76, R59 ;  /* 0x0000003b4c3b7220 */ /* 0x000fe20000400000 */
[C---:B------:R-:W-:Y:S01]  /*7ae0*/  FFMA R52, R83.reuse, R85, R52 ;  /* 0x0000005553347223 */ /* 0x040fe20000000034 */
[C---:B------:R-:W-:Y:S01]  /*7af0*/  FFMA R53, R83.reuse, R80, R53 ;  /* 0x0000005053357223 */ /* 0x040fe20000000035 */
[C---:B------:R-:W-:Y:S01]  /*7b00*/  FFMA R58, R83.reuse, R87, R58 ;  /* 0x00000057533a7223 */ /* 0x040fe2000000003a */
[----:B------:R-:W-:Y:S01]  /*7b10*/  FFMA R59, R83, R82, R59 ;  /* 0x00000052533b7223 */ /* 0x000fe2000000003b */
[----:B------:R-:W-:Y:S01]  /*7b20*/  SHF.L.U32 R80, R140, 0x10, RZ ;  /* 0x000000108c507819 */ /* 0x000fe200000006ff */
[----:B------:R-:W-:Y:S01]  /*7b30*/  FMUL R56, R76, R60 ;  /* 0x0000003c4c387220 */ /* 0x000fe20000400000 */
[----:B------:R-:W-:Y:S01]  /*7b40*/  LOP3.LUT R82, R140, 0xffff0000, RZ, 0xc0, !PT ;  /* 0xffff00008c527812 */ /* 0x000fe200078ec0ff */
[C---:B------:R-:W-:Y:S01]  /*7b50*/  FMUL R57, R76.reuse, R61 ;  /* 0x0000003d4c397220 */ /* 0x040fe20000400000 */
[----:B------:R-:W-:Y:S01]  /*7b60*/  SHF.L.U32 R85, R141, 0x10, RZ ;  /* 0x000000108d557819 */ /* 0x000fe200000006ff */
[C---:B------:R-:W-:Y:S01]  /*7b70*/  FMUL R62, R76.reuse, R62 ;  /* 0x0000003e4c3e7220 */ /* 0x040fe20000400000 */
[----:B------:R-:W-:Y:S01]  /*7b80*/  F2FP.BF16.F32.PACK_AB R129, R47, R46 ;  /* 0x0000002e2f81723e */ /* 0x000fe200000010ff */
[----:B------:R-:W-:Y:S01]  /*7b90*/  FFMA R56, R83, R80, R56 ;  /* 0x0000005053387223 */ /* 0x000fe20000000038 */
[----:B------:R-:W-:Y:S01]  /*7ba0*/  F2FP.BF16.F32.PACK_AB R130, R45, R44 ;  /* 0x0000002c2d82723e */ /* 0x000fe200000010ff */
[----:B------:R-:W-:Y:S01]  /*7bb0*/  FFMA R57, R83, R82, R57 ;  /* 0x0000005253397223 */ /* 0x000fe20000000039 */
[----:B------:R-:W-:Y:S01]  /*7bc0*/  F2FP.BF16.F32.PACK_AB R131, R51, R50 ;  /* 0x000000323383723e */ /* 0x000fe200000010ff */
[----:B------:R-:W-:Y:S01]  /*7bd0*/  FFMA R62, R83, R85, R62 ;  /* 0x00000055533e7223 */ /* 0x000fe2000000003e */
[----:B------:R-:W-:Y:S01]  /*7be0*/  LOP3.LUT R80, R141, 0xffff0000, RZ, 0xc0, !PT ;  /* 0xffff00008d507812 */ /* 0x000fe200078ec0ff */
[----:B------:R-:W-:Y:S01]  /*7bf0*/  FMUL R63, R76, R63 ;  /* 0x0000003f4c3f7220 */ /* 0x000fe20000400000 */
[----:B------:R-:W-:Y:S01]  /*7c00*/  SHF.L.U32 R85, R142, 0x10, RZ ;  /* 0x000000108e557819 */ /* 0x000fe200000006ff */
[----:B------:R1:W-:Y:S01]  /*7c10*/  STS.128 [R172+0x400], R128 ;  /* 0x00040080ac007388 */ /* 0x0003e20000000c00 */
[----:B------:R-:W-:Y:S01]  /*7c20*/  FMUL R60, R76, R64 ;  /* 0x000000404c3c7220 */ /* 0x000fe20000400000 */
[----:B------:R-:W-:Y:S01]  /*7c30*/  LOP3.LUT R82, R142, 0xffff0000, RZ, 0xc0, !PT ;  /* 0xffff00008e527812 */ /* 0x000fe200078ec0ff */
[C---:B------:R-:W-:Y:S01]  /*7c40*/  FMUL R61, R76.reuse, R65 ;  /* 0x000000414c3d7220 */ /* 0x040fe20000400000 */
[----:B------:R-:W-:Y:S01]  /*7c50*/  SHF.L.U32 R87, R143, 0x10, RZ ;  /* 0x000000108f577819 */ /* 0x000fe200000006ff */
[C---:B------:R-:W-:Y:S01]  /*7c60*/  FMUL R66, R76.reuse, R66 ;  /* 0x000000424c427220 */ /* 0x040fe20000400000 */
[----:B------:R-:W-:Y:S01]  /*7c70*/  FFMA R63, R83, R80, R63 ;  /* 0x00000050533f7223 */ /* 0x000fe2000000003f */
[----:B------:R-:W-:Y:S01]  /*7c80*/  FMUL R67, R76, R67 ;  /* 0x000000434c437220 */ /* 0x000fe20000400000 */
[----:B------:R-:W-:Y:S01]  /*7c90*/  F2FP.BF16.F32.PACK_AB R136, R49, R48 ;  /* 0x000000303188723e */ /* 0x000fe200000010ff */
[----:B------:R-:W-:Y:S01]  /*7ca0*/  FFMA R60, R83, R85, R60 ;  /* 0x00000055533c7223 */ /* 0x000fe2000000003c */
[----:B------:R-:W-:Y:S01]  /*7cb0*/  F2FP.BF16.F32.PACK_AB R137, R55, R54 ;  /* 0x000000363789723e */ /* 0x000fe200000010ff */
[----:B------:R-:W-:Y:S01]  /*7cc0*/  FFMA R61, R83, R82, R61 ;  /* 0x00000052533d7223 */ /* 0x000fe2000000003d */
[----:B------:R-:W-:Y:S01]  /*7cd0*/  F2FP.BF16.F32.PACK_AB R138, R53, R52 ;  /* 0x00000034358a723e */ /* 0x000fe200000010ff */
[----:B------:R-:W-:Y:S01]  /*7ce0*/  FFMA R66, R83, R87, R66 ;  /* 0x0000005753427223 */ /* 0x000fe20000000042 */
[----:B------:R-:W-:Y:S01]  /*7cf0*/  F2FP.BF16.F32.PACK_AB R139, R59, R58 ;  /* 0x0000003a3b8b723e */ /* 0x000fe200000010ff */
[----:B------:R-:W-:Y:S01]  /*7d00*/  FFMA R67, R83, R84, R67 ;  /* 0x0000005453437223 */ /* 0x000fe20000000043 */
[----:B------:R-:W-:Y:S02]  /*7d10*/  F2FP.BF16.F32.PACK_AB R180, R57, R56 ;  /* 0x0000003839b4723e */ /* 0x000fe400000010ff */
[----:B------:R-:W-:Y:S01]  /*7d20*/  F2FP.BF16.F32.PACK_AB R181, R63, R62 ;  /* 0x0000003e3fb5723e */ /* 0x000fe200000010ff */
[----:B------:R1:W-:Y:S01]  /*7d30*/  STS.128 [R171+0x400], R136 ;  /* 0x00040088ab007388 */ /* 0x0003e20000000c00 */
[----:B------:R-:W-:Y:S02]  /*7d40*/  F2FP.BF16.F32.PACK_AB R182, R61, R60 ;  /* 0x0000003c3db6723e */ /* 0x000fe400000010ff */
[----:B------:R-:W-:Y:S05]  /*7d50*/  F2FP.BF16.F32.PACK_AB R183, R67, R66 ;  /* 0x0000004243b7723e */ /* 0x000fea00000010ff */
[----:B------:R1:W-:Y:S01]  /*7d60*/  STS.128 [R170+0x400], R180 ;  /* 0x000400b4aa007388 */ /* 0x0003e20000000c00 */
[----:B------:R-:W-:Y:S01]  /*7d70*/  @!PT LDS RZ, [RZ] ;  /* 0x00000000fffff984 */ /* 0x000fe20000000800 */
[----:B------:R-:W-:Y:S01]  /*7d80*/  @!PT LDS RZ, [RZ] ;  /* 0x00000000fffff984 */ /* 0x000fe20000000800 */
[----:B------:R-:W-:Y:S01]  /*7d90*/  @!PT LDS RZ, [RZ] ;  /* 0x00000000fffff984 */ /* 0x000fe20000000800 */
[----:B------:R-:W-:Y:S01]  /*7da0*/  @!PT LDS RZ, [RZ] ;  /* 0x00000000fffff984 */ /* 0x000fe20000000800 */
[----:B------:R2:W-:Y:S07]  /*7db0*/  MEMBAR.ALL.CTA ;  /* 0x0000000000007992 */ /* 0x0005ee0000008000 */
[----:B--2---:R-:W2:Y:S02]  /*7dc0*/  FENCE.VIEW.ASYNC.S ;  /* 0x00000000000073c6 */ /* 0x004ea40000000000 */
[----:B--2---:R-:W-:Y:S06]  /*7dd0*/  BAR.SYNC.DEFER_BLOCKING 0x1, 0x80 ;  /* 0x0042000000007b1d */ /* 0x004fec0000010000 */
[----:B------:R-:W-:Y:S05]  /*7de0*/  @P0 BRA `(.L_x_118) ;  /* 0x0000000000300947 */ /* 0x000fea0003800000 */
[----:B------:R-:W-:Y:S01]  /*7df0*/  UIADD3 UR6, UPT, UPT, UR49, 0x400, URZ ;  /* 0x0000040031067890 */ /* 0x000fe2000fffe0ff */
[----:B------:R-:W-:Y:S01]  /*7e00*/  IMAD.IADD R0, R168, 0x1, R81 ;  /* 0x00000001a8007824 */ /* 0x000fe200078e0251 */
[----:B------:R-:W-:Y:S01]  /*7e10*/  UIADD3 UR4, UP0, UPT, UR52, 0xa80, URZ ;  /* 0x00000a8034047890 */ /* 0x000fe2000ff1e0ff */
[----:B------:R-:W-:Y:S03]  /*7e20*/  UMOV UR43, UR44 ;  /* 0x0000002c002b7c82 */ /* 0x000fe60008000000 */
[----:B------:R-:W-:Y:S01]  /*7e30*/  IMAD.U32 R159, RZ, RZ, UR6 ;  /* 0x00000006ff9f7e24 */ /* 0x000fe2000f8e00ff */
[----:B------:R-:W-:Y:S01]  /*7e40*/  R2UR UR41, R0 ;  /* 0x00000000002972ca */ /* 0x000fe200000e0000 */
[----:B------:R-:W-:Y:S03]  /*7e50*/  UIADD3.X UR5, UPT, UPT, URZ, UR53, URZ, UP0, !UPT ;  /* 0x00000035ff057290 */ /* 0x000fe600087fe4ff */
[----:B------:R-:W-:Y:S11]  /*7e60*/  R2UR UR40, R159 ;  /* 0x000000009f2872ca */ /* 0x000ff600000e0000 */
[----:B------:R-:W-:Y:S02]  /*7e70*/  @!UPT UIADD3 URZ, UPT, UPT, URZ, URZ, URZ ;  /* 0x000000fffffff290 */ /* 0x000fe4000fffe0ff */
[----:B------:R2:W-:Y:S01]  /*7e80*/  UTMASTG.3D [UR40], [UR4] ;  /* 0x00000028040073b5 */ /* 0x0005e20008010000 */
[----:B------:R0:W-:Y:S01]  /*7e90*/  UTMACMDFLUSH ;  /* 0x00000000000079b7 */ /* 0x0001e20000000000 */
[----:B--2---:R-:W-:Y:S04]  /*7ea0*/  DEPBAR.LE SB0, 0x1 ;  /* 0x000080400000791a */ /* 0x004fe80000000000 */
.L_x_118:
[----:B------:R-:W-:Y:S05]  /*7eb0*/  BSYNC.RECONVERGENT B0 ;  /* 0x0000000000007941 */ /* 0x000fea0003800200 */
.L_x_117:
[----:B------:R-:W-:Y:S01]  /*7ec0*/  BAR.SYNC.DEFER_BLOCKING 0x1, 0x80 ;  /* 0x0042000000007b1d */ /* 0x000fe20000010000 */
[----:B------:R-:W-:Y:S01]  /*7ed0*/  ISETP.NE.AND P2, PT, R174, RZ, PT ;  /* 0x000000ffae00720c */ /* 0x000fe20003f45270 */
[----:B------:R-:W-:Y:S01]  /*7ee0*/  UISETP.NE.AND UP0, UPT, UR50, URZ, UPT ;  /* 0x000000ff3200728c */ /* 0x000fe2000bf05270 */
[----:B------:R-:W-:Y:S11]  /*7ef0*/  LEA R3, R105, UR49, 0x3 ;  /* 0x0000003169037c11 */ /* 0x000ff6000f8e18ff */
[----:B------:R-:W-:Y:S01]  /*7f00*/  @P2 SHF.L.U32 R6, R162, 0x1f, RZ ;  /* 0x0000001fa2062819 */ /* 0x000fe200000006ff */
[----:B------:R-:W-:Y:S06]  /*7f10*/  BRA.U !UP0, `(.L_x_119) ;  /* 0x0000000108247547 */ /* 0x000fec000b800000 */
[----:B------:R-:W2:Y:S01]  /*7f20*/  S2R R0, SR_CgaCtaId ;  /* 0x0000000000007919 */ /* 0x000ea20000008800 */
[----:B------:R-:W-:Y:S01]  /*7f30*/  IMAD.U32 R4, RZ, RZ, UR51 ;  /* 0x00000033ff047e24 */ /* 0x000fe2000f8e00ff */
[----:B------:R-:W-:Y:S04]  /*7f40*/  UIADD3 UR51, UPT, UPT, UR51, 0x1, URZ ;  /* 0x0000000133337890 */ /* 0x000fe8000fffe0ff */
[----:B------:R-:W-:Y:S01]  /*7f50*/  @P2 LEA R4, R4, UR49, 0x3 ;  /* 0x0000003104042c11 */ /* 0x000fe2000f8e18ff */
[----:B------:R-:W-:Y:S04]  /*7f60*/  UISETP.NE.AND UP0, UPT, UR51, 0x4, UPT ;  /* 0x000000043300788c */ /* 0x000fe8000bf05270 */
[----:B------:R-:W-:Y:S01]  /*7f70*/  @P2 VIADD R5, R4, 0xd0 ;  /* 0x000000d004052836 */ /* 0x000fe20000000000 */
[----:B------:R-:W-:Y:S04]  /*7f80*/  USEL UR51, UR51, URZ, UP0 ;  /* 0x000000ff33337287 */ /* 0x000fe80008000000 */
[----:B--2---:R-:W-:Y:S04]  /*7f90*/  @P2 PRMT R0, R0, 0x654, R5 ;  /* 0x0000065400002816 */ /* 0x004fe80000000005 */
[----:B------:R2:W-:Y:S04]  /*7fa0*/  @P2 SYNCS.ARRIVE.TRANS64.RED.A1T0 RZ, [R0+URZ], RZ ;  /* 0x000000ff00ff29a7 */ /* 0x0005e800081004ff */
.L_x_119:
[----:B------:R-:W4:Y:S01]  /*7fb0*/  @P2 SYNCS.PHASECHK.TRANS64.TRYWAIT P1, [R3+URZ+0xb0], R6 ;  /* 0x0000b006030025a7 */ /* 0x000f2200080211ff */
[----:B------:R-:W-:Y:S01]  /*7fc0*/  ISETP.NE.AND P0, PT, R79, RZ, PT ;  /* 0x000000ff4f00720c */ /* 0x000fe20003f05270 */
[----:B--2---:R-:W-:Y:S01]  /*7fd0*/  IMAD.MOV.U32 R0, RZ, RZ, 0x80 ;  /* 0x00000080ff007424 */ /* 0x004fe200078e00ff */
[----:B------:R-:W-:Y:S04]  /*7fe0*/  BSSY B1, `(.L_x_120) ;  /* 0x0000020000017945 */ /* 0x000fe80003800000 */
[----:B------:R-:W-:Y:S02]  /*7ff0*/  SEL R81, R0, 0x40, !P0 ;  /* 0x0000004000517807 */ /* 0x000fe40004000000 */
[----:B----4-:R-:W-:Y:S01]  /*8000*/  @P2 SEL R107, RZ, 0x1, !P1 ;  /* 0x00000001ff6b2807 */ /* 0x010fe20004800000 */
[----:B------:R-:W-:Y:S06]  /*8010*/  @!P2 BRA `(.L_x_121) ;  /* 0x000000000070a947 */ /* 0x000fec0003800000 */
[----:B------:R-:W-:Y:S01]  /*8020*/  ISETP.NE.AND P2, PT, R112, RZ, PT ;  /* 0x000000ff7000720c */ /* 0x000fe20003f45270 */
[----:B------:R-:W-:Y:S01]  /*8030*/  BSSY B0, `(.L_x_122) ;  /* 0x000000b000007945 */ /* 0x000fe20003800000 */
[----:B------:R-:W-:Y:S11]  /*8040*/  ISETP.NE.AND P0, PT, R107, RZ, PT ;  /* 0x000000ff6b00720c */ /* 0x000ff60003f05270 */
[----:B------:R-:W-:Y:S05]  /*8050*/  @P2 IMAD R6, R105, 0x4000, R178 ;  /* 0x0000400069062824 */ /* 0x000fea00078e02b2 */
[----:B------:R-:W-:Y:S04]  /*8060*/  @P2 IADD3 R9, PT, PT, R6, UR49, RZ ;  /* 0x0000003106092c10 */ /* 0x000fe8000fffe0ff */
[----:B------:R-:W-:Y:S01]  /*8070*/  @P2 IADD3 R7, PT, PT, R104, R9, RZ ;  /* 0x0000000968072210 */ /* 0x000fe20007ffe0ff */
[--C-:B------:R-:W-:Y:S02]  /*8080*/  @P2 IMAD.IADD R5, R86, 0x1, R9.reuse ;  /* 0x0000000156052824 */ /* 0x100fe400078e0209 */
[----:B------:R-:W-:Y:S01]  /*8090*/  @P2 IMAD.IADD R4, R106, 0x1, R9 ;  /* 0x000000016a042824 */ /* 0x000fe200078e0209 */
[----:B------:R-:W-:Y:S06]  /*80a0*/  @P0 BRA `(.L_x_123) ;  /* 0x00000000000c0947 */ /* 0x000fec0003800000 */
[----:B------:R-:W-:Y:S04]  /*80b0*/  SHF.L.U32 R0, R162, 0x1f, RZ ;  /* 0x0000001fa2007819 */ /* 0x000fe800000006ff */
[----:B------:R-:W2:Y:S02]  /*80c0*/  SYNCS.PHASECHK.TRANS64.TRYWAIT P0, [R3+URZ+0xb0], R0 ;  /* 0x0000b000030075a7 */ /* 0x000ea400080011ff */
[----:B--2---:R-:W-:Y:S05]  /*80d0*/  @!P0 BRA `(.L_x_124) ;  /* 0x0000004800b08947 */ /* 0x004fea0003800000 */
.L_x_123:
[----:B------:R-:W-:Y:S05]  /*80e0*/  BSYNC B0 ;  /* 0x0000000000007941 */ /* 0x000fea0003800000 */
.L_x_122:
[----:B------:R-:W-:Y:S01]  /*80f0*/  ISETP.NE.AND P0, PT, R112, RZ, PT ;  /* 0x000000ff7000720c */ /* 0x000fe20003f05270 */
[----:B------:R-:W-:Y:S11]  /*8100*/  VIADD R105, R105, 0x1 ;  /* 0x0000000169697836 */ /* 0x000ff60000000000 */
[----:B------:R-:W-:Y:S01]  /*8110*/  @!UPT UIADD3 URZ, UPT, UPT, URZ, URZ, URZ ;  /* 0x000000fffffff290 */ /* 0x000fe2000fffe0ff */
[----:B------:R4:W1:Y:S01]  /*8120*/  @P0 LDS.128 R88, [R6+UR49+0x400] ;  /* 0x0004003106580984 */ /* 0x0008620008000c00 */
[--C-:B--2---:R-:W-:Y:S01]  /*8130*/  @P0 IMAD.IADD R3, R104, 0x1, R5.reuse ;  /* 0x0000000168030824 */ /* 0x104fe200078e0205 */
[C---:B------:R-:W-:Y:S01]  /*8140*/  @P0 IADD3 R0, PT, PT, R106.reuse, R7, RZ ;  /* 0x000000076a000210 */ /* 0x040fe20007ffe0ff */
[C---:B------:R-:W-:Y:S01]  /*8150*/  @P0 IMAD.IADD R8, R106.reuse, 0x1, R5 ;  /* 0x000000016a080824 */ /* 0x040fe200078e0205 */
[----:B------:R4:W2:Y:S02]  /*8160*/  @P0 LDS.128 R92, [R4+0x400] ;  /* 0x00040000045c0984 */ /* 0x0008a40000000c00 */
[----:B------:R-:W-:Y:S02]  /*8170*/  @P0 IADD3 R9, PT, PT, R106, R3, RZ ;  /* 0x000000036a090210 */ /* 0x000fe40007ffe0ff */
[----:B------:R4:W1:Y:S04]  /*8180*/  @P0 LDS.128 R100, [R7+0x400] ;  /* 0x0004000007640984 */ /* 0x0008680000000c00 */
[----:B------:R4:W1:Y:S04]  /*8190*/  @P0 LDS.128 R108, [R0+0x400] ;  /* 0x00040000006c0984 */ /* 0x0008680000000c00 */
[----:B------:R4:W1:Y:S04]  /*81a0*/  @P0 LDS.128 R116, [R5+0x400] ;  /* 0x0004000005740984 */ /* 0x0008680000000c00 */
[----:B------:R4:W1:Y:S04]  /*81b0*/  @P0 LDS.128 R124, [R8+0x400] ;  /* 0x00040000087c0984 */ /* 0x0008680000000c00 */
[----:B------:R4:W1:Y:S04]  /*81c0*/  @P0 LDS.128 R132, [R3+0x400] ;  /* 0x0004000003840984 */ /* 0x0008680000000c00 */
[----:B------:R4:W1:Y:S02]  /*81d0*/  @P0 LDS.128 R140, [R9+0x400] ;  /* 0x00040000098c0984 */ /* 0x0008640000000c00 */
.L_x_121:
[----:B------:R-:W-:Y:S05]  /*81e0*/  BSYNC B1 ;  /* 0x0000000000017941 */ /* 0x000fea0003800000 */
.L_x_120:
[----:B------:R-:W-:Y:S05]  /*81f0*/  IMAD.IADD R50, R78, 0x1, R81 ;  /* 0x000000014e327824 */ /* 0x000fea00078e0251 */
[----:B----4-:R-:W-:Y:S04]  /*8200*/  SHF.R.U32.HI R3, RZ, 0x15, R50 ;  /* 0x00000015ff037819 */ /* 0x010fe80000011632 */
[----:B------:R-:W-:Y:S11]  /*8210*/  LOP3.LUT P0, RZ, R3, 0x3, R158, 0x48, !PT ;  /* 0x0000000303ff7812 */ /* 0x000ff6000780489e */
[----:B------:R-:W-:Y:S02]  /*8220*/  @!UPT UIADD3 URZ, UPT, UPT, URZ, URZ, URZ ;  /* 0x000000fffffff290 */ /* 0x000fe4000fffe0ff */
        /* <DEDUP_REMOVED lines=17> */
.L_x_125:
[----:B-1----:R-:W-:Y:S01]  /*8340*/  SHF.L.U32 R80, R88, 0x10, RZ ;  /* 0x0000001058507819 */ /* 0x002fe200000006ff */
[----:B------:R-:W-:Y:S05]  /*8350*/  WARPSYNC.ALL ;  /* 0x0000000000007948 */ /* 0x000fea0003800000 */
[----:B------:R-:W-:Y:S01]  /*8360*/  R2UR UR4, R50 ;  /* 0x00000000320472ca */ /* 0x000fe200000e0000 */
[----:B------:R-:W1:Y:S01]  /*8370*/  S2R R179, SR_CgaCtaId ;  /* 0x0000000000b37919 */ /* 0x000e620000008800 */
[----:B------:R-:W-:Y:S01]  /*8380*/  LOP3.LUT R82, R88, 0xffff0000, RZ, 0xc0, !PT ;  /* 0xffff000058527812 */ /* 0x000fe200078ec0ff */
[----:B------:R-:W-:Y:S01]  /*8390*/  BSSY.RECONVERGENT B0, `(.L_x_126) ;  /* 0x0000102000007945 */ /* 0x000fe20003800200 */
[----:B------:R-:W-:Y:S02]  /*83a0*/  SHF.L.U32 R85, R89, 0x10, RZ ;  /* 0x0000001059557819 */ /* 0x000fe400000006ff */
[----:B------:R-:W-:Y:S02]  /*83b0*/  LOP3.LUT R84, R91, 0xffff0000, RZ, 0xc0, !PT ;  /* 0xffff00005b547812 */ /* 0x000fe400078ec0ff */
[----:B------:R-:W-:Y:S02]  /*83c0*/  ISETP.NE.AND P6, PT, R174, RZ, PT ;  /* 0x000000ffae00720c */ /* 0x000fe40003fc5270 */
[----:B------:R-:W-:Y:S03]  /*83d0*/  ISETP.NE.AND P0, PT, R165, RZ, PT ;  /* 0x000000ffa500720c */ /* 0x000fe60003f05270 */
[----:B------:R-:W4:Y:S02]  /*83e0*/  LDTM.x64 R4, tmem[UR4] ;  /* 0x00000004000479ee */ /* 0x000f240008340000 */
[C---:B----4-:R-:W-:Y:S01]  /*83f0*/  FMUL R0, R76.reuse, R4 ;  /* 0x000000044c007220 */ /* 0x050fe20000400000 */
[C---:B------:R-:W-:Y:S01]  /*8400*/  FMUL R3, R76.reuse, R5 ;  /* 0x000000054c037220 */ /* 0x040fe20000400000 */
[C---:B------:R-:W-:Y:S01]  /*8410*/  FMUL R6, R76.reuse, R6 ;  /* 0x000000064c067220 */ /* 0x040fe20000400000 */
[----:B------:R-:W-:Y:S01]  /*8420*/  FMUL R7, R76, R7 ;  /* 0x000000074c077220 */ /* 0x000fe20000400000 */
[----:B------:R-:W-:Y:S01]  /*8430*/  FFMA R0, R83, R80, R0 ;  /* 0x0000005053007223 */ /* 0x000fe20000000000 */
[----:B------:R-:W-:Y:S01]  /*8440*/  LOP3.LUT R80, R89, 0xffff0000, RZ, 0xc0, !PT ;  /* 0xffff000059507812 */ /* 0x000fe200078ec0ff */
[----:B------:R-:W-:Y:S01]  /*8450*/  FFMA R3, R83, R82, R3 ;  /* 0x0000005253037223 */ /* 0x000fe20000000003 */
[----:B------:R-:W-:Y:S01]  /*8460*/  SHF.L.U32 R82, R91, 0x10, RZ ;  /* 0x000000105b527819 */ /* 0x000fe200000006ff */
[C---:B------:R-:W-:Y:S01]  /*8470*/  FFMA R6, R83.reuse, R85, R6 ;  /* 0x0000005553067223 */ /* 0x040fe20000000006 */
[----:B------:R-:W-:Y:S01]  /*8480*/  SHF.L.U32 R85, R90, 0x10, RZ ;  /* 0x000000105a557819 */ /* 0x000fe200000006ff */
[----:B------:R-:W-:Y:S01]  /*8490*/  FFMA R7, R83, R80, R7 ;  /* 0x0000005053077223 */ /* 0x000fe20000000007 */
[----:B------:R-:W-:Y:S01]  /*84a0*/  F2FP.BF16.F32.PACK_AB R96, R3, R0 ;  /* 0x000000000360723e */ /* 0x000fe200000010ff */
[----:B------:R-:W-:Y:S01]  /*84b0*/  FMUL R4, R76, R8 ;  /* 0x000000084c047220 */ /* 0x000fe20000400000 */
[----:B------:R-:W-:Y:S01]  /*84c0*/  LOP3.LUT R80, R90, 0xffff0000, RZ, 0xc0, !PT ;  /* 0xffff00005a507812 */ /* 0x000fe200078ec0ff */
[C---:B------:R-:W-:Y:S01]  /*84d0*/  FMUL R0, R76.reuse, R9 ;  /* 0x000000094c007220 */ /* 0x040fe20000400000 */
[----:B------:R-:W-:Y:S01]  /*84e0*/  F2FP.BF16.F32.PACK_AB R97, R7, R6 ;  /* 0x000000060761723e */ /* 0x000fe200000010ff */
[----:B------:R-:W-:Y:S01]  /*84f0*/  FMUL R3, R76, R10 ;  /* 0x0000000a4c037220 */ /* 0x000fe20000400000 */
[C---:B------:R-:W-:Y:S01]  /*8500*/  FFMA R4, R83.reuse, R85, R4 ;  /* 0x0000005553047223 */ /* 0x040fe20000000004 */
[----:B--2---:R-:W-:Y:S01]  /*8510*/  SHF.L.U32 R85, R94, 0x10, RZ ;  /* 0x000000105e557819 */ /* 0x004fe200000006ff */
[----:B------:R-:W-:Y:S01]  /*8520*/  FMUL R5, R76, R11 ;  /* 0x0000000b4c057220 */ /* 0x000fe20000400000 */
[C---:B------:R-:W-:Y:S01]  /*8530*/  FFMA R0, R83.reuse, R80, R0 ;  /* 0x0000005053007223 */ /* 0x040fe20000000000 */
[C---:B------:R-:W-:Y:S01]  /*8540*/  SHF.L.U32 R80, R92.reuse, 0x10, RZ ;  /* 0x000000105c507819 */ /* 0x040fe200000006ff */
[C---:B------:R-:W-:Y:S01]  /*8550*/  FFMA R3, R83.reuse, R82, R3 ;  /* 0x0000005253037223 */ /* 0x040fe20000000003 */
[----:B------:R-:W-:Y:S01]  /*8560*/  LOP3.LUT R82, R92, 0xffff0000, RZ, 0xc0, !PT ;  /* 0xffff00005c527812 */ /* 0x000fe200078ec0ff */
[----:B------:R-:W-:Y:S01]  /*8570*/  FMUL R6, R76, R12 ;  /* 0x0000000c4c067220 */ /* 0x000fe20000400000 */
[----:B------:R-:W-:Y:S01]  /*8580*/  F2FP.BF16.F32.PACK_AB R98, R0, R4 ;  /* 0x000000040062723e */ /* 0x000fe200000010ff */
[C---:B------:R-:W-:Y:S01]  /*8590*/  FFMA R5, R83.reuse, R84, R5 ;  /* 0x0000005453057223 */ /* 0x040fe20000000005 */
[C---:B------:R-:W-:Y:S01]  /*85a0*/  FMUL R7, R76.reuse, R13 ;  /* 0x0000000d4c077220 */ /* 0x040fe20000400000 */
[----:B------:R-:W-:Y:S01]  /*85b0*/  FFMA R6, R83, R80, R6 ;  /* 0x0000005053067223 */ /* 0x000fe20000000006 */
[----:B------:R-:W-:Y:S01]  /*85c0*/  SHF.L.U32 R80, R93, 0x10, RZ ;  /* 0x000000105d507819 */ /* 0x000fe200000006ff */
[C---:B------:R-:W-:Y:S01]  /*85d0*/  FMUL R0, R76.reuse, R14 ;  /* 0x0000000e4c007220 */ /* 0x040fe20000400000 */
[----:B------:R-:W-:Y:S01]  /*85e0*/  F2FP.BF16.F32.PACK_AB R99, R5, R3 ;  /* 0x000000030563723e */ /* 0x000fe200000010ff */
[----:B------:R-:W-:Y:S01]  /*85f0*/  FFMA R7, R83, R82, R7 ;  /* 0x0000005253077223 */ /* 0x000fe20000000007 */
[----:B------:R-:W-:Y:S01]  /*8600*/  LOP3.LUT R82, R93, 0xffff0000, RZ, 0xc0, !PT ;  /* 0xffff00005d527812 */ /* 0x000fe200078ec0ff */
[C---:B------:R-:W-:Y:S01]  /*8610*/  FMUL R3, R76.reuse, R15 ;  /* 0x0000000f4c037220 */ /* 0x040fe20000400000 */
[----:B------:R-:W-:Y:S01]  /*8620*/  FMUL R4, R76, R16 ;  /* 0x000000104c047220 */ /* 0x000fe20000400000 */
[C---:B------:R-:W-:Y:S01]  /*8630*/  FFMA R0, R83.reuse, R80, R0 ;  /* 0x0000005053007223 */ /* 0x040fe20000000000 */
[----:B------:R-:W-:Y:S01]  /*8640*/  LOP3.LUT R80, R94, 0xffff0000, RZ, 0xc0, !PT ;  /* 0xffff00005e507812 */ /* 0x000fe200078ec0ff */
[----:B------:R-:W-:Y:S01]  /*8650*/  FFMA R3, R83, R82, R3 ;  /* 0x0000005253037223 */ /* 0x000fe20000000003 */
[----:B------:R-:W-:Y:S01]  /*8660*/  F2FP.BF16.F32.PACK_AB R120, R7, R6 ;  /* 0x000000060778723e */ /* 0x000fe200000010ff */
[----:B------:R-:W-:Y:S01]  /*8670*/  FFMA R4, R83, R85, R4 ;  /* 0x0000005553047223 */ /* 0x000fe20000000004 */
[C---:B------:R-:W-:Y:S01]  /*8680*/  SHF.L.U32 R85, R95.reuse, 0x10, RZ ;  /* 0x000000105f557819 */ /* 0x040fe200000006ff */
[C---:B------:R-:W-:Y:S01]  /*8690*/  FMUL R5, R76.reuse, R17 ;  /* 0x000000114c057220 */ /* 0x040fe20000400000 */
[----:B------:R-:W-:Y:S01]  /*86a0*/  LOP3.LUT R82, R95, 0xffff0000, RZ, 0xc0, !PT ;  /* 0xffff00005f527812 */ /* 0x000fe200078ec0ff */
[C---:B------:R-:W-:Y:S01]  /*86b0*/  FMUL R6, R76.reuse, R18 ;  /* 0x000000124c067220 */ /* 0x040fe20000400000 */
[----:B------:R-:W-:Y:S01]  /*86c0*/  F2FP.BF16.F32.PACK_AB R121, R3, R0 ;  /* 0x000000000379723e */ /* 0x000fe200000010ff */
[----:B------:R-:W-:Y:S01]  /*86d0*/  FMUL R7, R76, R19 ;  /* 0x000000134c077220 */ /* 0x000fe20000400000 */
        /* <DEDUP_REMOVED lines=11> */
[----:B------:R-:W-:Y:S01]  /*8790*/  SHF.L.U32 R80, R101, 0x10, RZ ;  /* 0x0000001065507819 */ /* 0x000fe200000006ff */
[----:B------:R-:W-:Y:S01]  /*87a0*/  FFMA R3, R83, R82, R3 ;  /* 0x0000005253037223 */ /* 0x000fe20000000003 */
[----:B------:R-:W-:Y:S01]  /*87b0*/  LOP3.LUT R82, R103, 0xffff0000, RZ, 0xc0, !PT ;  /* 0xffff000067527812 */ /* 0x000fe200078ec0ff */
[C---:B------:R-:W-:Y:S01]  /*87c0*/  FMUL R4, R76.reuse, R22 ;  /* 0x000000164c047220 */ /* 0x040fe20000400000 */
[----:B------:R2:W-:Y:S01]  /*87d0*/  STS.128 [R178+UR49+0x4400], R96 ;  /* 0x00440060b2007988 */ /* 0x0005e20008000c31 */
[C---:B------:R-:W-:Y:S01]  /*87e0*/  FMUL R5, R76.reuse, R23 ;  /* 0x000000174c057220 */ /* 0x040fe20000400000 */
[----:B------:R-:W-:Y:S01]  /*87f0*/  F2FP.BF16.F32.PACK_AB R128, R3, R0 ;  /* 0x000000000380723e */ /* 0x000fe200000010ff */
[----:B------:R-:W-:Y:S01]  /*8800*/  FFMA R4, R83, R80, R4 ;  /* 0x0000005053047223 */ /* 0x000fe20000000004 */
[----:B------:R-:W-:Y:S01]  /*8810*/  LOP3.LUT R0, R101, 0xffff0000, RZ, 0xc0, !PT ;  /* 0xffff000065007812 */ /* 0x000fe200078ec0ff */
[----:B------:R-:W-:Y:S01]  /*8820*/  FMUL R6, R76, R24 ;  /* 0x000000184c067220 */ /* 0x000fe20000400000 */
[----:B------:R-:W-:Y:S01]  /*8830*/  SHF.L.U32 R3, R102, 0x10, RZ ;  /* 0x0000001066037819 */ /* 0x000fe200000006ff */
[----:B------:R-:W-:Y:S01]  /*8840*/  FMUL R7, R76, R25 ;  /* 0x000000194c077220 */ /* 0x000fe20000400000 */
[----:B------:R-:W-:Y:S01]  /*8850*/  LOP3.LUT R80, R102, 0xffff0000, RZ, 0xc0, !PT ;  /* 0xffff000066507812 */ /* 0x000fe200078ec0ff */
[C---:B------:R-:W-:Y:S01]  /*8860*/  FFMA R5, R83.reuse, R0, R5 ;  /* 0x0000000053057223 */ /* 0x040fe20000000005 */
[----:B------:R-:W-:Y:S01]  /*8870*/  SHF.L.U32 R0, R108, 0x10, RZ ;  /* 0x000000106c007819 */ /* 0x000fe200000006ff */
[C---:B------:R-:W-:Y:S01]  /*8880*/  FMUL R8, R76.reuse, R26 ;  /* 0x0000001a4c087220 */ /* 0x040fe20000400000 */
        /* <DEDUP_REMOVED lines=18> */
[----:B------:R4:W-:Y:S01]  /*89b0*/  STS.128 [R177+0x4400], R120 ;  /* 0x00440078b1007388 */ /* 0x0009e20000000c00 */
[----:B------:R-:W-:Y:S01]  /*89c0*/  FFMA R11, R83, R80, R11 ;  /* 0x00000050530b7223 */ /* 0x000fe2000000000b */
[----:B------:R-:W-:Y:S01]  /*89d0*/  LOP3.LUT R80, R111, 0xffff0000, RZ, 0xc0, !PT ;  /* 0xffff00006f507812 */ /* 0x000fe200078ec0ff */
[C---:B------:R-:W-:Y:S01]  /*89e0*/  FFMA R12, R83.reuse, R3, R12 ;  /* 0x00000003530c7223 */ /* 0x040fe2000000000c */
[C---:B------:R-:W-:Y:S01]  /*89f0*/  SHF.L.U32 R3, R110.reuse, 0x10, RZ ;  /* 0x000000106e037819 */ /* 0x040fe200000006ff */
[----:B------:R-:W-:Y:S01]  /*8a00*/  FFMA R13, R83, R0, R13 ;  /* 0x00000000530d7223 */ /* 0x000fe2000000000d */
[----:B------:R-:W-:Y:S01]  /*8a10*/  LOP3.LUT R0, R110, 0xffff0000, RZ, 0xc0, !PT ;  /* 0xffff00006e007812 */ /* 0x000fe200078ec0ff */
[C---:B------:R-:W-:Y:S01]  /*8a20*/  FMUL R14, R76.reuse, R32 ;  /* 0x000000204c0e7220 */ /* 0x040fe20000400000 */
[----:B--2---:R-:W-:Y:S01]  /*8a30*/  F2FP.BF16.F32.PACK_AB R96, R11, R10 ;  /* 0x0000000a0b60723e */ /* 0x004fe200000010ff */
[C---:B------:R-:W-:Y:S01]  /*8a40*/  FMUL R15, R76.reuse, R33 ;  /* 0x000000214c0f7220 */ /* 0x040fe20000400000 */
[----:B------:R-:W-:Y:S01]  /*8a50*/  F2FP.BF16.F32.PACK_AB R97, R13, R12 ;  /* 0x0000000c0d61723e */ /* 0x000fe200000010ff */
        /* <DEDUP_REMOVED lines=14> */
[----:B------:R-:W-:Y:S01]  /*8b40*/  FMUL R20, R76, R38 ;  /* 0x000000264c147220 */ /* 0x000fe20000400000 */
[----:B------:R-:W-:Y:S01]  /*8b50*/  FFMA R18, R83, R0, R18 ;  /* 0x0000000053127223 */ /* 0x000fe20000000012 */
[----:B------:R-:W-:Y:S01]  /*8b60*/  LOP3.LUT R0, R117, 0xffff0000, RZ, 0xc0, !PT ;  /* 0xffff000075007812 */ /* 0x000fe200078ec0ff */
[C---:B------:R-:W-:Y:S01]  /*8b70*/  FFMA R19, R83.reuse, R80, R19 ;  /* 0x0000005053137223 */ /* 0x040fe20000000013 */
[C---:B------:R-:W-:Y:S01]  /*8b80*/  LOP3.LUT R80, R118.reuse, 0xffff0000, RZ, 0xc0, !PT ;  /* 0xffff000076507812 */ /* 0x040fe200078ec0ff */
[----:B------:R-:W-:Y:S01]  /*8b90*/  FFMA R20, R83, R3, R20 ;  /* 0x0000000353147223 */ /* 0x000fe20000000014 */
[----:B------:R-:W-:Y:S01]  /*8ba0*/  SHF.L.U32 R3, R118, 0x10, RZ ;  /* 0x0000001076037819 */ /* 0x000fe200000006ff */
[C---:B------:R-:W-:Y:S01]  /*8bb0*/  FMUL R21, R76.reuse, R39 ;  /* 0x000000274c157220 */ /* 0x040fe20000400000 */
[----:B----4-:R-:W-:Y:S01]  /*8bc0*/  F2FP.BF16.F32.PACK_AB R120, R19, R18 ;  /* 0x000000121378723e */ /* 0x010fe200000010ff */
[C---:B------:R-:W-:Y:S01]  /*8bd0*/  FMUL R22, R76.reuse, R40 ;  /* 0x000000284c167220 */ /* 0x040fe20000400000 */
[----:B------:R-:W-:Y:S01]  /*8be0*/  STS.128 [R176+0x4400], R128 ;  /* 0x00440080b0007388 */ /* 0x000fe20000000c00 */
[C---:B------:R-:W-:Y:S01]  /*8bf0*/  FMUL R23, R76.reuse, R41 ;  /* 0x000000294c177220 */ /* 0x040fe20000400000 */
[----:B------:R-:W-:Y:S01]  /*8c00*/  FMUL R24, R76, R42 ;  /* 0x0000002a4c187220 */ /* 0x000fe20000400000 */
[C---:B------:R-:W-:Y:S01]  /*8c10*/  FFMA R21, R83.reuse, R0, R21 ;  /* 0x0000000053157223 */ /* 0x040fe20000000015 */
[----:B------:R-:W-:Y:S01]  /*8c20*/  SHF.L.U32 R0, R124, 0x10, RZ ;  /* 0x000000107c007819 */ /* 0x000fe200000006ff */
[----:B------:R-:W-:Y:S01]  /*8c30*/  FMUL R25, R76, R43 ;  /* 0x0000002b4c197220 */ /* 0x000fe20000400000 */
[----:B------:R-:W-:Y:S01]  /*8c40*/  FFMA R22, R83, R3, R22 ;  /* 0x0000000353167223 */ /* 0x000fe20000000016 */
[----:B------:R-:W-:Y:S01]  /*8c50*/  SHF.L.U32 R3, R125, 0x10, RZ ;  /* 0x000000107d037819 */ /* 0x000fe200000006ff */
[----:B------:R-:W-:Y:S01]  /*8c60*/  FFMA R23, R83, R80, R23 ;  /* 0x0000005053177223 */ /* 0x000fe20000000017 */
[----:B------:R-:W-:Y:S01]  /*8c70*/  LOP3.LUT R80, R124, 0xffff0000, RZ, 0xc0, !PT ;  /* 0xffff00007c507812 */ /* 0x000fe200078ec0ff */
[C---:B------:R-:W-:Y:S01]  /*8c80*/  FMUL R26, R76.reuse, R44 ;  /* 0x0000002c4c1a7220 */ /* 0x040fe20000400000 */
[----:B------:R-:W-:Y:S01]  /*8c90*/  F2FP.BF16.F32.PACK_AB R121, R21, R20 ;  /* 0x000000141579723e */ /* 0x000fe200000010ff */
[----:B------:R-:W-:Y:S01]  /*8ca0*/  FFMA R24, R83, R85, R24 ;  /* 0x0000005553187223 */ /* 0x000fe20000000018 */
[----:B------:R-:W-:Y:S01]  /*8cb0*/  F2FP.BF16.F32.PACK_AB R122, R23, R22 ;  /* 0x00000016177a723e */ /* 0x000fe200000010ff */
[----:B------:R-:W-:Y:S01]  /*8cc0*/  FFMA R25, R83, R82, R25 ;  /* 0x0000005253197223 */ /* 0x000fe20000000019 */
[----:B------:R-:W-:Y:S01]  /*8cd0*/  SHF.L.U32 R85, R127, 0x10, RZ ;  /* 0x000000107f557819 */ /* 0x000fe200000006ff */
[C---:B------:R-:W-:Y:S01]  /*8ce0*/  FMUL R27, R76.reuse, R45 ;  /* 0x0000002d4c1b7220 */ /* 0x040fe20000400000 */
[----:B------:R-:W-:Y:S01]  /*8cf0*/  LOP3.LUT R82, R143, 0xffff0000, RZ, 0xc0, !PT ;  /* 0xffff00008f527812 */ /* 0x000fe200078ec0ff */
[----:B------:R-:W-:Y:S01]  /*8d00*/  FMUL R28, R76, R46 ;  /* 0x0000002e4c1c7220 */ /* 0x000fe20000400000 */
[----:B------:R-:W-:Y:S01]  /*8d10*/  F2FP.BF16.F32.PACK_AB R123, R25, R24 ;  /* 0x00000018197b723e */ /* 0x000fe200000010ff */
[----:B------:R2:W-:Y:S01]  /*8d20*/  STS.128 [R175+0x4400], R96 ;  /* 0x00440060af007388 */ /* 0x0005e20000000c00 */
        /* <DEDUP_REMOVED lines=12> */
[----:B------:R4:W-:Y:S01]  /*8df0*/  STS.128 [R173+0x4400], R120 ;  /* 0x00440078ad007388 */ /* 0x0009e20000000c00 */
[----:B------:R-:W-:Y:S01]  /*8e00*/  FMUL R33, R76, R51 ;  /* 0x000000334c217220 */ /* 0x000fe20000400000 */
[C---:B------:R-:W-:Y:S01]  /*8e10*/  FFMA R30, R83.reuse, R3, R30 ;  /* 0x00000003531e7223 */ /* 0x040fe2000000001e */
[C---:B------:R-:W-:Y:S01]  /*8e20*/  SHF.L.U32 R3, R132.reuse, 0x10, RZ ;  /* 0x0000001084037819 */ /* 0x040fe200000006ff */
[C---:B------:R-:W-:Y:S01]  /*8e30*/  FFMA R31, R83.reuse, R80, R31 ;  /* 0x00000050531f7223 */ /* 0x040fe2000000001f */
[----:B------:R-:W-:Y:S01]  /*8e40*/  LOP3.LUT R80, R132, 0xffff0000, RZ, 0xc0, !PT ;  /* 0xffff000084507812 */ /* 0x000fe200078ec0ff */
[----:B------:R-:W-:Y:S01]  /*8e50*/  FFMA R32, R83, R85, R32 ;  /* 0x0000005553207223 */ /* 0x000fe20000000020 */
        /* <DEDUP_REMOVED lines=9> */
[----:B------:R-:W-:Y:S01]  /*8ef0*/  FFMA R35, R83, R80, R35 ;  /* 0x0000005053237223 */ /* 0x000fe20000000023 */
[----:B------:R-:W-:Y:S01]  /*8f00*/  LOP3.LUT R80, R135, 0xffff0000, RZ, 0xc0, !PT ;  /* 0xffff000087507812 */ /* 0x000fe200078ec0ff */
[----:B------:R-:W-:Y:S01]  /*8f10*/  FFMA R36, R83, R85, R36 ;  /* 0x0000005553247223 */ /* 0x000fe20000000024 */
[----:B------:R-:W-:Y:S01]  /*8f20*/  SHF.L.U32 R85, R135, 0x10, RZ ;  /* 0x0000001087557819 */ /* 0x000fe200000006ff */
[----:B------:R-:W-:Y:S01]  /*8f30*/  FFMA R37, R83, R0, R37 ;  /* 0x0000000053257223 */ /* 0x000fe20000000025 */
[----:B------:R-:W-:Y:S01]  /*8f40*/  LOP3.LUT R0, R134, 0xffff0000, RZ, 0xc0, !PT ;  /* 0xffff000086007812 */ /* 0x000fe200078ec0ff */
[C---:B------:R-:W-:Y:S01]  /*8f50*/  FMUL R38, R76.reuse, R56 ;  /* 0x000000384c267220 */ /* 0x040fe20000400000 */
[----:B--2---:R-:W-:Y:S01]  /*8f60*/  F2FP.BF16.F32.PACK_AB R96, R27, R26 ;  /* 0x0000001a1b60723e */ /* 0x004fe200000010ff */
[C---:B------:R-:W-:Y:S01]  /*8f70*/  FMUL R39, R76.reuse, R57 ;  /* 0x000000394c277220 */ /* 0x040fe20000400000 */
[----:B------:R-:W-:Y:S01]  /*8f80*/  F2FP.BF16.F32.PACK_AB R97, R29, R28 ;  /* 0x0000001c1d61723e */ /* 0x000fe200000010ff */
[C---:B------:R-:W-:Y:S01]  /*8f90*/  FMUL R40, R76.reuse, R58 ;  /* 0x0000003a4c287220 */ /* 0x040fe20000400000 */
[----:B------:R-:W-:Y:S01]  /*8fa0*/  F2FP.BF16.F32.PACK_AB R98, R31, R30 ;  /* 0x0000001e1f62723e */ /* 0x000fe200000010ff */
[----:B------:R-:W-:Y:S01]  /*8fb0*/  FMUL R41, R76, R59 ;  /* 0x0000003b4c297220 */ /* 0x000fe20000400000 */
[----:B------:R-:W-:Y:S01]  /*8fc0*/  F2FP.BF16.F32.PACK_AB R99, R33, R32 ;  /* 0x000000202163723e */ /* 0x000fe200000010ff */
[----:B------:R-:W-:Y:S01]  /*8fd0*/  FFMA R38, R83, R3, R38 ;  /* 0x0000000353267223 */ /* 0x000fe20000000026 */
[----:B------:R-:W-:Y:S01]  /*8fe0*/  SHF.L.U32 R3, R141, 0x10, RZ ;  /* 0x000000108d037819 */ /* 0x000fe200000006ff */
[C---:B------:R-:W-:Y:S01]  /*8ff0*/  FFMA R39, R83.reuse, R0, R39 ;  /* 0x0000000053277223 */ /* 0x040fe20000000027 */
[C---:B------:R-:W-:Y:S01]  /*9000*/  SHF.L.U32 R0, R140.reuse, 0x10, RZ ;  /* 0x000000108c007819 */ /* 0x040fe200000006ff */
[----:B------:R-:W-:Y:S01]  /*9010*/  FFMA R40, R83, R85, R40 ;  /* 0x0000005553287223 */ /* 0x000fe20000000028 */
[----:B------:R-:W-:Y:S01]  /*9020*/  SHF.L.U32 R85, R143, 0x10, RZ ;  /* 0x000000108f557819 */ /* 0x000fe200000006ff */
[----:B------:R2:W-:Y:S01]  /*9030*/  STS.128 [R172+0x4400], R96 ;  /* 0x00440060ac007388 */ /* 0x0005e20000000c00 */
[----:B----4-:R-:W-:Y:S01]  /*9040*/  F2FP.BF16.F32.PACK_AB R120, R35, R34 ;  /* 0x000000222378723e */ /* 0x010fe200000010ff */
[----:B------:R-:W-:Y:S01]  /*9050*/  FFMA R41, R83, R80, R41 ;  /* 0x0000005053297223 */ /* 0x000fe20000000029 */
[----:B------:R-:W-:Y:S01]  /*9060*/  LOP3.LUT R80, R140, 0xffff0000, RZ, 0xc0, !PT ;  /* 0xffff00008c507812 */ /* 0x000fe200078ec0ff */
[C---:B------:R-:W-:Y:S01]  /*9070*/  FMUL R42, R76.reuse, R60 ;  /* 0x0000003c4c2a7220 */ /* 0x040fe20000400000 */
[----:B------:R-:W-:Y:S01]  /*9080*/  F2FP.BF16.F32.PACK_AB R121, R37, R36 ;  /* 0x000000242579723e */ /* 0x000fe200000010ff */
[C---:B------:R-:W-:Y:S01]  /*9090*/  FMUL R43, R76.reuse, R61 ;  /* 0x0000003d4c2b7220 */ /* 0x040fe20000400000 */
[----:B------:R-:W-:Y:S01]  /*90a0*/  F2FP.BF16.F32.PACK_AB R122, R39, R38 ;  /* 0x00000026277a723e */ /* 0x000fe200000010ff */
[C---:B------:R-:W-:Y:S01]  /*90b0*/  FMUL R44, R76.reuse, R62 ;  /* 0x0000003e4c2c7220 */ /* 0x040fe20000400000 */
[C---:B------:R-:W-:Y:S01]  /*90c0*/  FFMA R42, R83.reuse, R0, R42 ;  /* 0x00000000532a7223 */ /* 0x040fe2000000002a */
[----:B------:R-:W-:Y:S01]  /*90d0*/  FFMA R43, R83, R80, R43 ;  /* 0x00000050532b7223 */ /* 0x000fe2000000002b */
[----:B------:R-:W-:Y:S01]  /*90e0*/  LOP3.LUT R0, R141, 0xffff0000, RZ, 0xc0, !PT ;  /* 0xffff00008d007812 */ /* 0x000fe200078ec0ff */
[C---:B------:R-:W-:Y:S01]  /*90f0*/  FFMA R44, R83.reuse, R3, R44 ;  /* 0x00000003532c7223 */ /* 0x040fe2000000002c */
[----:B------:R-:W-:Y:S01]  /*9100*/  FMUL R45, R76, R63 ;  /* 0x0000003f4c2d7220 */ /* 0x000fe20000400000 */
[----:B------:R-:W-:Y:S01]  /*9110*/  SHF.L.U32 R3, R142, 0x10, RZ ;  /* 0x000000108e037819 */ /* 0x000fe200000006ff */
[----:B------:R-:W-:Y:S01]  /*9120*/  FMUL R46, R76, R64 ;  /* 0x000000404c2e7220 */ /* 0x000fe20000400000 */
[----:B------:R-:W-:Y:S01]  /*9130*/  LOP3.LUT R80, R142, 0xffff0000, RZ, 0xc0, !PT ;  /* 0xffff00008e507812 */ /* 0x000fe200078ec0ff */
[C---:B------:R-:W-:Y:S01]  /*9140*/  FMUL R47, R76.reuse, R65 ;  /* 0x000000414c2f7220 */ /* 0x040fe20000400000 */
[C---:B------:R-:W-:Y:S01]  /*9150*/  FMUL R48, R76.reuse, R66 ;  /* 0x000000424c307220 */ /* 0x040fe20000400000 */
[----:B------:R-:W-:Y:S01]  /*9160*/  FFMA R45, R83, R0, R45 ;  /* 0x00000000532d7223 */ /* 0x000fe2000000002d */
[----:B------:R-:W-:Y:S01]  /*9170*/  FMUL R49, R76, R67 ;  /* 0x000000434c317220 */ /* 0x000fe20000400000 */
[----:B------:R-:W-:Y:S01]  /*9180*/  F2FP.BF16.F32.PACK_AB R123, R41, R40 ;  /* 0x00000028297b723e */ /* 0x000fe200000010ff */
[C---:B------:R-:W-:Y:S01]  /*9190*/  FFMA R46, R83.reuse, R3, R46 ;  /* 0x00000003532e7223 */ /* 0x040fe2000000002e */
[C---:B------:R-:W-:Y:S01]  /*91a0*/  FFMA R47, R83.reuse, R80, R47 ;  /* 0x00000050532f7223 */ /* 0x040fe2000000002f */
[C---:B------:R-:W-:Y:S01]  /*91b0*/  FFMA R48, R83.reuse, R85, R48 ;  /* 0x0000005553307223 */ /* 0x040fe20000000030 */
[----:B------:R-:W-:Y:S01]  /*91c0*/  FFMA R49, R83, R82, R49 ;  /* 0x0000005253317223 */ /* 0x000fe20000000031 */
[----:B------:R2:W-:Y:S01]  /*91d0*/  STS.128 [R171+0x4400], R120 ;  /* 0x00440078ab007388 */ /* 0x0005e20000000c00 */
[----:B------:R-:W-:Y:S02]  /*91e0*/  F2FP.BF16.F32.PACK_AB R128, R43, R42 ;  /* 0x0000002a2b80723e */ /* 0x000fe400000010ff */
[----:B------:R-:W-:Y:S02]  /*91f0*/  F2FP.BF16.F32.PACK_AB R129, R45, R44 ;  /* 0x0000002c2d81723e */ /* 0x000fe400000010ff */
[----:B------:R-:W-:Y:S02]  /*9200*/  F2FP.BF16.F32.PACK_AB R130, R47, R46 ;  /* 0x0000002e2f82723e */ /* 0x000fe400000010ff */
[----:B------:R-:W-:Y:S02]  /*9210*/  F2FP.BF16.F32.PACK_AB R131, R49, R48 ;  /* 0x000000303183723e */ /* 0x000fe400000010ff */
[----:B------:R-:W-:Y:S02]  /*9220*/  MOV R0, UR51 ;  /* 0x0000003300007c02 */ /* 0x000fe40008000f00 */
[----:B------:R-:W-:Y:S01]  /*9230*/  LEA R3, R105, UR49, 0x3 ;  /* 0x0000003169037c11 */ /* 0x000fe2000f8e18ff */
[----:B------:R2:W-:Y:S01]  /*9240*/  STS.128 [R170+0x4400], R128 ;  /* 0x00440080aa007388 */ /* 0x0005e20000000c00 */
[----:B------:R-:W-:Y:S02]  /*9250*/  @P6 LEA R0, R0, UR49, 0x3 ;  /* 0x0000003100006c11 */ /* 0x000fe4000f8e18ff */
[----:B------:R-:W-:Y:S02]  /*9260*/  @P6 SHF.L.U32 R80, R162, 0x1f, RZ ;  /* 0x0000001fa2506819 */ /* 0x000fe400000006ff */
[----:B------:R-:W-:Y:S01]  /*9270*/  @P6 IADD3 R0, PT, PT, R0, 0xd0, RZ ;  /* 0x000000d000006810 */ /* 0x000fe20007ffe0ff */
[----:B------:R-:W-:Y:S01]  /*9280*/  @!PT LDS RZ, [RZ] ;  /* 0x00000000fffff984 */ /* 0x000fe20000000800 */
[----:B------:R-:W-:Y:S01]  /*9290*/  @!PT LDS RZ, [RZ] ;  /* 0x00000000fffff984 */ /* 0x000fe20000000800 */
[----:B------:R-:W-:Y:S01]  /*92a0*/  @!PT LDS RZ, [RZ] ;  /* 0x00000000fffff984 */ /* 0x000fe20000000800 */
[----:B------:R-:W-:Y:S01]  /*92b0*/  @!PT LDS RZ, [RZ] ;  /* 0x00000000fffff984 */ /* 0x000fe20000000800 */
[----:B------:R4:W-:Y:S06]  /*92c0*/  MEMBAR.ALL.CTA ;  /* 0x0000000000007992 */ /* 0x0009ec0000008000 */
[----:B----4-:R-:W4:Y:S01]  /*92d0*/  FENCE.VIEW.ASYNC.S ;  /* 0x00000000000073c6 */ /* 0x010f220000000000 */
[----:B-1----:R-:W-:Y:S01]  /*92e0*/  @P6 PRMT R0, R179, 0x654, R0 ;  /* 0x00000654b3006816 */ /* 0x002fe20000000000 */
[----:B----4-:R-:W-:Y:S06]  /*92f0*/  BAR.SYNC.DEFER_BLOCKING 0x1, 0x80 ;  /* 0x0042000000007b1d */ /* 0x010fec0000010000 */
[----:B------:R-:W-:Y:S05]  /*9300*/  @P0 BRA `(.L_x_127) ;  /* 0x0000000000280947 */ /* 0x000fea0003800000 */
[----:B------:R-:W-:Y:S01]  /*9310*/  R2UR UR4, R81 ;  /* 0x00000000510472ca */ /* 0x000fe200000e0000 */
[----:B------:R-:W-:Y:S01]  /*9320*/  UIADD3 UR6, UP0, UPT, UR52, 0xa80, URZ ;  /* 0x00000a8034067890 */ /* 0x000fe2000ff1e0ff */
[----:B------:R-:W-:Y:S01]  /*9330*/  R2UR UR5, R168 ;  /* 0x00000000a80572ca */ /* 0x000fe200000e0000 */
[----:B------:R-:W-:Y:S02]  /*9340*/  UIADD3 UR40, UPT, UPT, UR49, 0x4400, URZ ;  /* 0x0000440031287890 */ /* 0x000fe4000fffe0ff */
[----:B------:R-:W-:Y:S01]  /*9350*/  UIADD3.X UR7, UPT, UPT, URZ, UR53, URZ, UP0, !UPT ;  /* 0x00000035ff077290 */ /* 0x000fe200087fe4ff */
[----:B------:R-:W-:Y:S09]  /*9360*/  UMOV UR43, UR44 ;  /* 0x0000002c002b7c82 */ /* 0x000ff20008000000 */
[----:B------:R-:W-:Y:S09]  /*9370*/  UIADD3 UR41, UPT, UPT, UR5, UR4, URZ ;  /* 0x0000000405297290 */ /* 0x000ff2000fffe0ff */
[----:B------:R1:W-:Y:S01]  /*9380*/  UTMASTG.3D [UR40], [UR6] ;  /* 0x00000028060073b5 */ /* 0x0003e20008010000 */
[----:B------:R0:W-:Y:S01]  /*9390*/  UTMACMDFLUSH ;  /* 0x00000000000079b7 */ /* 0x0001e20000000000 */
[----:B-1----:R-:W-:Y:S04]  /*93a0*/  DEPBAR.LE SB0, 0x1 ;  /* 0x000080400000791a */ /* 0x002fe80000000000 */
.L_x_127:
[----:B------:R-:W-:Y:S05]  /*93b0*/  BSYNC.RECONVERGENT B0 ;  /* 0x0000000000007941 */ /* 0x000fea0003800200 */
.L_x_126:
[----:B------:R-:W-:Y:S01]  /*93c0*/  BAR.SYNC.DEFER_BLOCKING 0x1, 0x80 ;  /* 0x0042000000007b1d */ /* 0x000fe20000010000 */
[----:B------:R-:W-:Y:S01]  /*93d0*/  UIADD3 UR54, UPT, UPT, UR51, 0x1, URZ ;  /* 0x0000000133367890 */ /* 0x000fe2000fffe0ff */
[----:B------:R-:W-:Y:S03]  /*93e0*/  ISETP.NE.AND P0, PT, R79, RZ, PT ;  /* 0x000000ff4f00720c */ /* 0x000fe60003f05270 */
[----:B------:R-:W-:Y:S04]  /*93f0*/  UISETP.NE.AND UP0, UPT, UR54, 0x4, UPT ;  /* 0x000000043600788c */ /* 0x000fe8000bf05270 */
[----:B------:R-:W-:Y:S01]  /*9400*/  USEL UR54, UR54, URZ, UP0 ;  /* 0x000000ff36367287 */ /* 0x000fe20008000000 */
[----:B------:R1:W-:Y:S01]  /*9410*/  @P6 SYNCS.ARRIVE.TRANS64.RED.A1T0 RZ, [R0+URZ], RZ ;  /* 0x000000ff00ff69a7 */ /* 0x0003e200081004ff */
[----:B------:R-:W-:Y:S01]  /*9420*/  BSSY B1, `(.L_x_128) ;  /* 0x0000022000017945 */ /* 0x000fe20003800000 */
[----:B------:R-:W4:Y:S01]  /*9430*/  @P6 SYNCS.PHASECHK.TRANS64.TRYWAIT P1, [R3+URZ+0xb0], R80 ;  /* 0x0000b050030065a7 */ /* 0x000f2200080211ff */
[----:B-1----:R-:W-:Y:S05]  /*9440*/  IMAD.MOV.U32 R0, RZ, RZ, 0x40 ;  /* 0x00000040ff007424 */ /* 0x002fea00078e00ff */
        /* <DEDUP_REMOVED lines=13> */
[----:B------:R-:W1:Y:S02]  /*9520*/  SYNCS.PHASECHK.TRANS64.TRYWAIT P0, [R3+URZ+0xb0], R6 ;  /* 0x0000b006030075a7 */ /* 0x000e6400080011ff */
[----:B-1----:R-:W-:Y:S05]  /*9530*/  @!P0 BRA `(.L_x_132) ;  /* 0x0000003400ac8947 */ /* 0x002fea0003800000 */
.L_x_131:
[----:B------:R-:W-:Y:S05]  /*9540*/  BSYNC B0 ;  /* 0x0000000000007941 */ /* 0x000fea0003800000 */
.L_x_130:
[----:B------:R-:W-:Y:S01]  /*9550*/  ISETP.NE.AND P0, PT, R112, RZ, PT ;  /* 0x000000ff7000720c */ /* 0x000fe20003f05270 */
[----:B------:R-:W-:Y:S11]  /*9560*/  VIADD R105, R105, 0x1 ;  /* 0x0000000169697836 */ /* 0x000ff60000000000 */
[----:B------:R-:W-:Y:S01]  /*9570*/  @!UPT UIADD3 URZ, UPT, UPT, URZ, URZ, URZ ;  /* 0x000000fffffff290 */ /* 0x000fe2000fffe0ff */
[----:B------:R4:W2:Y:S01]  /*9580*/  @P0 LDS.128 R88, [R4+UR49+0x400] ;  /* 0x0004003104580984 */ /* 0x0008a20008000c00 */
[--C-:B-1----:R-:W-:Y:S01]  /*9590*/  @P0 IMAD.IADD R3, R104, 0x1, R5.reuse ;  /* 0x0000000168030824 */ /* 0x102fe200078e0205 */
[C---:B------:R-:W-:Y:S01]  /*95a0*/  @P0 IADD3 R6, PT, PT, R106.reuse, R7, RZ ;  /* 0x000000076a060210 */ /* 0x040fe20007ffe0ff */
[C---:B------:R-:W-:Y:S01]  /*95b0*/  @P0 IMAD.IADD R8, R106.reuse, 0x1, R5 ;  /* 0x000000016a080824 */ /* 0x040fe200078e0205 */
[----:B------:R4:W1:Y:S02]  /*95c0*/  @P0 LDS.128 R92, [R0+0x400] ;  /* 0x00040000005c0984 */ /* 0x0008640000000c00 */
[----:B------:R-:W-:Y:S02]  /*95d0*/  @P0 IADD3 R9, PT, PT, R106, R3, RZ ;  /* 0x000000036a090210 */ /* 0x000fe40007ffe0ff */
[----:B------:R4:W1:Y:S04]  /*95e0*/  @P0 LDS.128 R100, [R7+0x400] ;  /* 0x0004000007640984 */ /* 0x0008680000000c00 */
[----:B------:R4:W1:Y:S04]  /*95f0*/  @P0 LDS.128 R108, [R6+0x400] ;  /* 0x00040000066c0984 */ /* 0x0008680000000c00 */
[----:B------:R4:W1:Y:S04]  /*9600*/  @P0 LDS.128 R116, [R5+0x400] ;  /* 0x0004000005740984 */ /* 0x0008680000000c00 */
[----:B------:R4:W1:Y:S04]  /*9610*/  @P0 LDS.128 R124, [R8+0x400] ;  /* 0x00040000087c0984 */ /* 0x0008680000000c00 */
[----:B------:R4:W1:Y:S04]  /*9620*/  @P0 LDS.128 R132, [R3+0x400] ;  /* 0x0004000003840984 */ /* 0x0008680000000c00 */
[----:B------:R4:W1:Y:S02]  /*9630*/  @P0 LDS.128 R140, [R9+0x400] ;  /* 0x00040000098c0984 */ /* 0x0008640000000c00 */
.L_x_129:
[----:B------:R-:W-:Y:S05]  /*9640*/  BSYNC B1 ;  /* 0x0000000000017941 */ /* 0x000fea0003800000 */
.L_x_128:
        /* <DEDUP_REMOVED lines=21> */
.L_x_133:
[----:B--2---:R-:W-:Y:S01]  /*97a0*/  SHF.L.U32 R80, R88, 0x10, RZ ;  /* 0x0000001058507819 */ /* 0x004fe200000006ff */
[----:B------:R-:W-:Y:S05]  /*97b0*/  WARPSYNC.ALL ;  /* 0x0000000000007948 */ /* 0x000fea0003800000 */
[----:B------:R-:W-:Y:S01]  /*97c0*/  R2UR UR4, R16 ;  /* 0x00000000100472ca */ /* 0x000fe200000e0000 */
[----:B------:R-:W-:Y:S01]  /*97d0*/  BSSY.RECONVERGENT B0, `(.L_x_134) ;  /* 0x0000103000007945 */ /* 0x000fe20003800200 */
[----:B------:R-:W-:Y:S02]  /*97e0*/  LOP3.LUT R82, R91, 0xffff0000, RZ, 0xc0, !PT ;  /* 0xffff00005b527812 */ /* 0x000fe400078ec0ff */
[----:B------:R-:W-:Y:S02]  /*97f0*/  ISETP.NE.AND P6, PT, R174, RZ, PT ;  /* 0x000000ffae00720c */ /* 0x000fe40003fc5270 */
[----:B------:R-:W-:Y:S07]  /*9800*/  ISETP.NE.AND P0, PT, R165, RZ, PT ;  /* 0x000000ffa500720c */ /* 0x000fee0003f05270 */
[----:B------:R-:W2:Y:S02]  /*9810*/  LDTM.x64 R4, tmem[UR4] ;  /* 0x00000004000479ee */ /* 0x000ea40008340000 */
[----:B--2---:R-:W-:Y:S01]  /*9820*/  FMUL R0, R76, R4 ;  /* 0x000000044c007220 */ /* 0x004fe20000400000 */
[----:B------:R-:W-:Y:S01]  /*9830*/  LOP3.LUT R4, R88, 0xffff0000, RZ, 0xc0, !PT ;  /* 0xffff000058047812 */ /* 0x000fe200078ec0ff */
[C---:B------:R-:W-:Y:S01]  /*9840*/  FMUL R3, R76.reuse, R5 ;  /* 0x000000054c037220 */ /* 0x040fe20000400000 */
[----:B------:R-:W-:Y:S01]  /*9850*/  SHF.L.U32 R5, R89, 0x10, RZ ;  /* 0x0000001059057819 */ /* 0x000fe200000006ff */
[----:B------:R-:W-:Y:S01]  /*9860*/  FFMA R0, R83, R80, R0 ;  /* 0x0000005053007223 */ /* 0x000fe20000000000 */
[----:B------:R-:W-:Y:S01]  /*9870*/  LOP3.LUT R80, R89, 0xffff0000, RZ, 0xc0, !PT ;  /* 0xffff000059507812 */ /* 0x000fe200078ec0ff */
[C---:B------:R-:W-:Y:S01]  /*9880*/  FMUL R6, R76.reuse, R6 ;  /* 0x000000064c067220 */ /* 0x040fe20000400000 */
[C---:B------:R-:W-:Y:S01]  /*9890*/  FFMA R3, R83.reuse, R4, R3 ;  /* 0x0000000453037223 */ /* 0x040fe20000000003 */
[C---:B------:R-:W-:Y:S01]  /*98a0*/  FMUL R7, R76.reuse, R7 ;  /* 0x000000074c077220 */ /* 0x040fe20000400000 */
[----:B------:R-:W-:Y:S01]  /*98b0*/  FMUL R4, R76, R8 ;  /* 0x000000084c047220 */ /* 0x000fe20000400000 */
[C---:B------:R-:W-:Y:S01]  /*98c0*/  LOP3.LUT R8, R90.reuse, 0xffff0000, RZ, 0xc0, !PT ;  /* 0xffff00005a087812 */ /* 0x040fe200078ec0ff */
[C---:B------:R-:W-:Y:S01]  /*98d0*/  FFMA R6, R83.reuse, R5, R6 ;  /* 0x0000000553067223 */ /* 0x040fe20000000006 */
[----:B------:R-:W-:Y:S01]  /*98e0*/  SHF.L.U32 R5, R90, 0x10, RZ ;  /* 0x000000105a057819 */ /* 0x000fe200000006ff */
[----:B------:R-:W-:Y:S01]  /*98f0*/  FFMA R7, R83, R80, R7 ;  /* 0x0000005053077223 */ /* 0x000fe20000000007 */
[----:B------:R-:W-:Y:S01]  /*9900*/  F2FP.BF16.F32.PACK_AB R96, R3, R0 ;  /* 0x000000000360723e */ /* 0x000fe200000010ff */
[----:B------:R-:W-:Y:S01]  /*9910*/  FMUL R0, R76, R9 ;  /* 0x000000094c007220 */ /* 0x000fe20000400000 */
[----:B------:R-:W-:Y:S01]  /*9920*/  SHF.L.U32 R80, R91, 0x10, RZ ;  /* 0x000000105b507819 */ /* 0x000fe200000006ff */
[----:B------:R-:W-:Y:S01]  /*9930*/  FFMA R4, R83, R5, R4 ;  /* 0x0000000553047223 */ /* 0x000fe20000000004 */
[----:B------:R-:W-:Y:S01]  /*9940*/  F2FP.BF16.F32.PACK_AB R97, R7, R6 ;  /* 0x000000060761723e */ /* 0x000fe200000010ff */
[C---:B------:R-:W-:Y:S01]  /*9950*/  FFMA R0, R83.reuse, R8, R0 ;  /* 0x0000000853007223 */ /* 0x040fe20000000000 */
[----:B-1----:R-:W-:Y:S01]  /*9960*/  SHF.L.U32 R8, R92, 0x10, RZ ;  /* 0x000000105c087819 */ /* 0x002fe200000006ff */
[----:B------:R-:W-:Y:S01]  /*9970*/  FMUL R3, R76, R10 ;  /* 0x0000000a4c037220 */ /* 0x000fe20000400000 */
[----:B------:R-:W-:Y:S01]  /*9980*/  LOP3.LUT R10, R92, 0xffff0000, RZ, 0xc0, !PT ;  /* 0xffff00005c0a7812 */ /* 0x000fe200078ec0ff */
[----:B------:R-:W-:Y:S01]  /*9990*/  FMUL R5, R76, R11 ;  /* 0x0000000b4c057220 */ /* 0x000fe20000400000 */
[----:B------:R-:W-:Y:S01]  /*99a0*/  F2FP.BF16.F32.PACK_AB R98, R0, R4 ;  /* 0x000000040062723e */ /* 0x000fe200000010ff */
[C---:B------:R-:W-:Y:S01]  /*99b0*/  FMUL R6, R76.reuse, R12 ;  /* 0x0000000c4c067220 */ /* 0x040fe20000400000 */
[C---:B------:R-:W-:Y:S01]  /*99c0*/  FMUL R7, R76.reuse, R13 ;  /* 0x0000000d4c077220 */ /* 0x040fe20000400000 */
[----:B------:R-:W-:Y:S01]  /*99d0*/  FFMA R3, R83, R80, R3 ;  /* 0x0000005053037223 */ /* 0x000fe20000000003 */
[----:B------:R-:W-:Y:S01]  /*99e0*/  SHF.L.U32 R80, R93, 0x10, RZ ;  /* 0x000000105d507819 */ /* 0x000fe200000006ff */
[C---:B------:R-:W-:Y:S01]  /*99f0*/  FFMA R5, R83.reuse, R82, R5 ;  /* 0x0000005253057223 */ /* 0x040fe20000000005 */
[C---:B------:R-:W-:Y:S01]  /*9a00*/  FFMA R6, R83.reuse, R8, R6 ;  /* 0x0000000853067223 */ /* 0x040fe20000000006 */
[C---:B------:R-:W-:Y:S01]  /*9a10*/  FMUL R0, R76.reuse, R14 ;  /* 0x0000000e4c007220 */ /* 0x040fe20000400000 */
[----:B------:R-:W-:Y:S01]  /*9a20*/  FFMA R7, R83, R10, R7 ;  /* 0x0000000a53077223 */ /* 0x000fe20000000007 */
[C---:B------:R-:W-:Y:S01]  /*9a30*/  FMUL R14, R76.reuse, R24 ;  /* 0x000000184c0e7220 */ /* 0x040fe20000400000 */
[----:B------:R-:W-:Y:S01]  /*9a40*/  F2FP.BF16.F32.PACK_AB R99, R5, R3 ;  /* 0x000000030563723e */ /* 0x000fe200000010ff */
[C---:B------:R-:W-:Y:S01]  /*9a50*/  FMUL R24, R76.reuse, R34 ;  /* 0x000000224c187220 */ /* 0x040fe20000400000 */
[C---:B------:R-:W-:Y:S01]  /*9a60*/  FMUL R34, R76.reuse, R44 ;  /* 0x0000002c4c227220 */ /* 0x040fe20000400000 */
[C---:B------:R-:W-:Y:S01]  /*9a70*/  FMUL R44, R76.reuse, R54 ;  /* 0x000000364c2c7220 */ /* 0x040fe20000400000 */
[C---:B------:R-:W-:Y:S01]  /*9a80*/  FMUL R54, R76.reuse, R64 ;  /* 0x000000404c367220 */ /* 0x040fe20000400000 */
[----:B------:R-:W-:Y:S01]  /*9a90*/  F2FP.BF16.F32.PACK_AB R64, R7, R6 ;  /* 0x000000060740723e */ /* 0x000fe200000010ff */
[----:B------:R-:W-:Y:S01]  /*9aa0*/  STS.128 [R178+UR49+0x8400], R96 ;  /* 0x00840060b2007988 */ /* 0x000fe20008000c31 */
[----:B------:R-:W-:Y:S01]  /*9ab0*/  LOP3.LUT R6, R93, 0xffff0000, RZ, 0xc0, !PT ;  /* 0xffff00005d067812 */ /* 0x000fe200078ec0ff */
[----:B------:R-:W-:Y:S01]  /*9ac0*/  FMUL R3, R76, R15 ;  /* 0x0000000f4c037220 */ /* 0x000fe20000400000 */
[----:B------:R-:W-:Y:S01]  /*9ad0*/  SHF.L.U32 R7, R94, 0x10, RZ ;  /* 0x000000105e077819 */ /* 0x000fe200000006ff */
[C---:B------:R-:W-:Y:S01]  /*9ae0*/  FMUL R8, R76.reuse, R18 ;  /* 0x000000124c087220 */ /* 0x040fe20000400000 */
[C---:B------:R-:W-:Y:S01]  /*9af0*/  FFMA R0, R83.reuse, R80, R0 ;  /* 0x0000005053007223 */ /* 0x040fe20000000000 */
[C---:B------:R-:W-:Y:S01]  /*9b00*/  FMUL R9, R76.reuse, R19 ;  /* 0x000000134c097220 */ /* 0x040fe20000400000 */
[----:B------:R-:W-:Y:S01]  /*9b10*/  FMUL R18, R76, R28 ;  /* 0x0000001c4c127220 */ /* 0x000fe20000400000 */
[----:B------:R-:W-:Y:S01]  /*9b20*/  FFMA R3, R83, R6, R3 ;  /* 0x0000000653037223 */ /* 0x000fe20000000003 */
[----:B------:R-:W-:Y:S01]  /*9b30*/  LOP3.LUT R6, R100, 0xffff0000, RZ, 0xc0, !PT ;  /* 0xffff000064067812 */ /* 0x000fe200078ec0ff */
[C---:B------:R-:W-:Y:S01]  /*9b40*/  FMUL R10, R76.reuse, R20 ;  /* 0x000000144c0a7220 */ /* 0x040fe20000400000 */
        /* <DEDUP_REMOVED lines=10> */
[----:B------:R-:W-:Y:S01]  /*9bf0*/  FMUL R48, R76, R58 ;  /* 0x0000003a4c307220 */ /* 0x000fe20000400000 */
[----:B------:R-:W-:Y:S01]  /*9c00*/  LOP3.LUT R58, R94, 0xffff0000, RZ, 0xc0, !PT ;  /* 0xffff00005e3a7812 */ /* 0x000fe200078ec0ff */
[C---:B------:R-:W-:Y:S01]  /*9c10*/  FMUL R4, R76.reuse, R16 ;  /* 0x000000104c047220 */ /* 0x040fe20000400000 */
[C---:B------:R-:W-:Y:S01]  /*9c20*/  FMUL R40, R76.reuse, R50 ;  /* 0x000000324c287220 */ /* 0x040fe20000400000 */
[C---:B------:R-:W-:Y:S01]  /*9c30*/  FMUL R45, R76.reuse, R55 ;  /* 0x000000374c2d7220 */ /* 0x040fe20000400000 */
[C---:B------:R-:W-:Y:S01]  /*9c40*/  FMUL R49, R76.reuse, R59 ;  /* 0x0000003b4c317220 */ /* 0x040fe20000400000 */
[----:B------:R-:W-:Y:S01]  /*9c50*/  SHF.L.U32 R59, R95, 0x10, RZ ;  /* 0x000000105f3b7819 */ /* 0x000fe200000006ff */
[C---:B------:R-:W-:Y:S01]  /*9c60*/  FMUL R55, R76.reuse, R65 ;  /* 0x000000414c377220 */ /* 0x040fe20000400000 */
[----:B------:R-:W-:Y:S01]  /*9c70*/  F2FP.BF16.F32.PACK_AB R65, R3, R0 ;  /* 0x000000000341723e */ /* 0x000fe200000010ff */
[----:B------:R-:W-:Y:S01]  /*9c80*/  FMUL R5, R76, R17 ;  /* 0x000000114c057220 */ /* 0x000fe20000400000 */
[----:B------:R-:W-:Y:S01]  /*9c90*/  SHF.L.U32 R0, R100, 0x10, RZ ;  /* 0x0000001064007819 */ /* 0x000fe200000006ff */
[C---:B------:R-:W-:Y:S01]  /*9ca0*/  FMUL R50, R76.reuse, R60 ;  /* 0x0000003c4c327220 */ /* 0x040fe20000400000 */
[----:B------:R-:W-:Y:S01]  /*9cb0*/  LOP3.LUT R60, R95, 0xffff0000, RZ, 0xc0, !PT ;  /* 0xffff00005f3c7812 */ /* 0x000fe200078ec0ff */
[----:B------:R-:W-:Y:S01]  /*9cc0*/  FFMA R4, R83, R7, R4 ;  /* 0x0000000753047223 */ /* 0x000fe20000000004 */
[----:B------:R-:W-:Y:S01]  /*9cd0*/  SHF.L.U32 R3, R101, 0x10, RZ ;  /* 0x0000001065037819 */ /* 0x000fe200000006ff */
[C---:B------:R-:W-:Y:S01]  /*9ce0*/  FFMA R5, R83.reuse, R58, R5 ;  /* 0x0000003a53057223 */ /* 0x040fe20000000005 */
[C---:B------:R-:W-:Y:S01]  /*9cf0*/  FFMA R8, R83.reuse, R59, R8 ;  /* 0x0000003b53087223 */ /* 0x040fe20000000008 */
[C---:B------:R-:W-:Y:S01]  /*9d00*/  FFMA R9, R83.reuse, R60, R9 ;  /* 0x0000003c53097223 */ /* 0x040fe20000000009 */
[----:B------:R-:W-:Y:S01]  /*9d10*/  FFMA R10, R83, R0, R10 ;  /* 0x00000000530a7223 */ /* 0x000fe2000000000a */
[----:B------:R-:W-:Y:S01]  /*9d20*/  LOP3.LUT R0, R101, 0xffff0000, RZ, 0xc0, !PT ;  /* 0xffff000065007812 */ /* 0x000fe200078ec0ff */
[C---:B------:R-:W-:Y:S01]  /*9d30*/  FMUL R11, R76.reuse, R21 ;  /* 0x000000154c0b7220 */ /* 0x040fe20000400000 */
[C---:B------:R-:W-:Y:S01]  /*9d40*/  FMUL R12, R76.reuse, R22 ;  /* 0x000000164c0c7220 */ /* 0x040fe20000400000 */
[C---:B------:R-:W-:Y:S01]  /*9d50*/  FMUL R13, R76.reuse, R23 ;  /* 0x000000174c0d7220 */ /* 0x040fe20000400000 */
[C---:B------:R-:W-:Y:S01]  /*9d60*/  FMUL R16, R76.reuse, R26 ;  /* 0x0000001a4c107220 */ /* 0x040fe20000400000 */
[C---:B------:R-:W-:Y:S01]  /*9d70*/  FMUL R26, R76.reuse, R36 ;  /* 0x000000244c1a7220 */ /* 0x040fe20000400000 */
[----:B------:R-:W-:Y:S01]  /*9d80*/  FFMA R11, R83, R6, R11 ;  /* 0x00000006530b7223 */ /* 0x000fe2000000000b */
[----:B------:R-:W-:Y:S01]  /*9d90*/  LOP3.LUT R6, R111, 0xffff0000, RZ, 0xc0, !PT ;  /* 0xffff00006f067812 */ /* 0x000fe200078ec0ff */
[----:B------:R-:W-:Y:S01]  /*9da0*/  FMUL R36, R76, R46 ;  /* 0x0000002e4c247220 */ /* 0x000fe20000400000 */
[----:B------:R-:W-:Y:S01]  /*9db0*/  FFMA R12, R83, R3, R12 ;  /* 0x00000003530c7223 */ /* 0x000fe2000000000c */
[----:B------:R-:W-:Y:S01]  /*9dc0*/  SHF.L.U32 R3, R102, 0x10, RZ ;  /* 0x0000001066037819 */ /* 0x000fe200000006ff */
[C---:B------:R-:W-:Y:S01]  /*9dd0*/  FMUL R46, R76.reuse, R56 ;  /* 0x000000384c2e7220 */ /* 0x040fe20000400000 */
[----:B------:R-:W-:Y:S01]  /*9de0*/  FMUL R56, R76, R66 ;  /* 0x000000424c387220 */ /* 0x000fe20000400000 */
[----:B------:R-:W-:Y:S01]  /*9df0*/  F2FP.BF16.F32.PACK_AB R66, R5, R4 ;  /* 0x000000040542723e */ /* 0x000fe200000010ff */
[C---:B------:R-:W-:Y:S01]  /*9e00*/  FFMA R13, R83.reuse, R0, R13 ;  /* 0x00000000530d7223 */ /* 0x040fe2000000000d */
[----:B------:R-:W-:Y:S01]  /*9e10*/  LOP3.LUT R0, R102, 0xffff0000, RZ, 0xc0, !PT ;  /* 0xffff000066007812 */ /* 0x000fe200078ec0ff */
[----:B------:R-:W-:Y:S01]  /*9e20*/  FFMA R14, R83, R3, R14 ;  /* 0x00000003530e7223 */ /* 0x000fe2000000000e */
[C---:B------:R-:W-:Y:S01]  /*9e30*/  SHF.L.U32 R5, R103.reuse, 0x10, RZ ;  /* 0x0000001067057819 */ /* 0x040fe200000006ff */
[----:B------:R-:W-:Y:S01]  /*9e40*/  FMUL R17, R76, R27 ;  /* 0x0000001b4c117220 */ /* 0x000fe20000400000 */
        /* <DEDUP_REMOVED lines=8> */
[----:B------:R-:W-:Y:S01]  /*9ed0*/  SHF.L.U32 R5, R111, 0x10, RZ ;  /* 0x000000106f057819 */ /* 0x000fe200000006ff */
[C---:B------:R-:W-:Y:S01]  /*9ee0*/  FMUL R37, R76.reuse, R47 ;  /* 0x0000002f4c257220 */ /* 0x040fe20000400000 */
[C---:B------:R-:W-:Y:S01]  /*9ef0*/  FMUL R47, R76.reuse, R57 ;  /* 0x000000394c2f7220 */ /* 0x040fe20000400000 */
[----:B------:R-:W-:Y:S01]  /*9f00*/  FMUL R57, R76, R67 ;  /* 0x000000434c397220 */ /* 0x000fe20000400000 */
[----:B------:R-:W-:Y:S01]  /*9f10*/  F2FP.BF16.F32.PACK_AB R67, R9, R8 ;  /* 0x000000080943723e */ /* 0x000fe200000010ff */
[----:B------:R-:W-:Y:S01]  /*9f20*/  FFMA R18, R83, R0, R18 ;  /* 0x0000000053127223 */ /* 0x000fe20000000012 */
[----:B------:R-:W-:Y:S01]  /*9f30*/  LOP3.LUT R0, R109, 0xffff0000, RZ, 0xc0, !PT ;  /* 0xffff00006d007812 */ /* 0x000fe200078ec0ff */
[C---:B------:R-:W-:Y:S01]  /*9f40*/  FFMA R19, R83.reuse, R4, R19 ;  /* 0x0000000453137223 */ /* 0x040fe20000000013 */
[C---:B------:R-:W-:Y:S01]  /*9f50*/  LOP3.LUT R4, R110.reuse, 0xffff0000, RZ, 0xc0, !PT ;  /* 0xffff00006e047812 */ /* 0x040fe200078ec0ff */
[----:B------:R-:W-:Y:S01]  /*9f60*/  FFMA R20, R83, R3, R20 ;  /* 0x0000000353147223 */ /* 0x000fe20000000014 */
[----:B------:R-:W-:Y:S01]  /*9f70*/  SHF.L.U32 R3, R110, 0x10, RZ ;  /* 0x000000106e037819 */ /* 0x000fe200000006ff */
[C---:B------:R-:W-:Y:S01]  /*9f80*/  FMUL R21, R76.reuse, R31 ;  /* 0x0000001f4c157220 */ /* 0x040fe20000400000 */
[----:B------:R-:W-:Y:S01]  /*9f90*/  F2FP.BF16.F32.PACK_AB R8, R11, R10 ;  /* 0x0000000a0b08723e */ /* 0x000fe200000010ff */
[C---:B------:R-:W-:Y:S01]  /*9fa0*/  FMUL R22, R76.reuse, R32 ;  /* 0x000000204c167220 */ /* 0x040fe20000400000 */
[----:B------:R-:W-:Y:S01]  /*9fb0*/  F2FP.BF16.F32.PACK_AB R9, R13, R12 ;  /* 0x0000000c0d09723e */ /* 0x000fe200000010ff */
[----:B------:R-:W-:Y:S01]  /*9fc0*/  STS.128 [R177+0x8400], R64 ;  /* 0x00840040b1007388 */ /* 0x000fe20000000c00 */
[----:B------:R-:W-:Y:S01]  /*9fd0*/  F2FP.BF16.F32.PACK_AB R10, R15, R14 ;  /* 0x0000000e0f0a723e */ /* 0x000fe200000010ff */
[----:B------:R-:W-:Y:S01]  /*9fe0*/  FMUL R23, R76, R33 ;  /* 0x000000214c177220 */ /* 0x000fe20000400000 */
[----:B------:R-:W-:Y:S01]  /*9ff0*/  F2FP.BF16.F32.PACK_AB R11, R17, R16 ;  /* 0x00000010110b723e */ /* 0x000fe200000010ff */
[----:B------:R-:W-:Y:S01]  /*a000*/  FFMA R21, R83, R0, R21 ;  /* 0x0000000053157223 */ /* 0x000fe20000000015 */
[----:B------:R-:W-:Y:S01]  /*a010*/  F2FP.BF16.F32.PACK_AB R12, R19, R18 ;  /* 0x00000012130c723e */ /* 0x000fe200000010ff */
[C---:B------:R-:W-:Y:S01]  /*a020*/  FFMA R22, R83.reuse, R3, R22 ;  /* 0x0000000353167223 */ /* 0x040fe20000000016 */
[C---:B------:R-:W-:Y:S01]  /*a030*/  SHF.L.U32 R0, R116.reuse, 0x10, RZ ;  /* 0x0000001074007819 */ /* 0x040fe200000006ff */
[----:B------:R-:W-:Y:S01]  /*a040*/  FFMA R23, R83, R4, R23 ;  /* 0x0000000453177223 */ /* 0x000fe20000000017 */
[----:B------:R-:W-:Y:S01]  /*a050*/  F2FP.BF16.F32.PACK_AB R13, R21, R20 ;  /* 0x00000014150d723e */ /* 0x000fe200000010ff */
[C---:B------:R-:W-:Y:S01]  /*a060*/  FFMA R24, R83.reuse, R5, R24 ;  /* 0x0000000553187223 */ /* 0x040fe20000000018 */
[----:B------:R-:W-:Y:S01]  /*a070*/  LOP3.LUT R4, R116, 0xffff0000, RZ, 0xc0, !PT ;  /* 0xffff000074047812 */ /* 0x000fe200078ec0ff */
[----:B------:R-:W-:Y:S01]  /*a080*/  FFMA R25, R83, R6, R25 ;  /* 0x0000000653197223 */ /* 0x000fe20000000019 */
[----:B------:R-:W-:Y:S01]  /*a090*/  F2FP.BF16.F32.PACK_AB R14, R23, R22 ;  /* 0x00000016170e723e */ /* 0x000fe200000010ff */
[----:B------:R1:W-:Y:S01]  /*a0a0*/  STS.128 [R176+0x8400], R8 ;  /* 0x00840008b0007388 */ /* 0x0003e20000000c00 */
[----:B------:R-:W-:Y:S01]  /*a0b0*/  SHF.L.U32 R3, R117, 0x10, RZ ;  /* 0x0000001075037819 */ /* 0x000fe200000006ff */
[----:B------:R-:W-:Y:S01]  /*a0c0*/  FFMA R26, R83, R0, R26 ;  /* 0x00000000531a7223 */ /* 0x000fe2000000001a */
[----:B------:R-:W-:Y:S01]  /*a0d0*/  F2FP.BF16.F32.PACK_AB R15, R25, R24 ;  /* 0x00000018190f723e */ /* 0x000fe200000010ff */
[----:B------:R-:W-:Y:S01]  /*a0e0*/  FFMA R27, R83, R4, R27 ;  /* 0x00000004531b7223 */ /* 0x000fe2000000001b */
[----:B------:R-:W-:Y:S01]  /*a0f0*/  LOP3.LUT R0, R117, 0xffff0000, RZ, 0xc0, !PT ;  /* 0xffff000075007812 */ /* 0x000fe200078ec0ff */
[C---:B------:R-:W-:Y:S01]  /*a100*/  FFMA R28, R83.reuse, R3, R28 ;  /* 0x00000003531c7223 */ /* 0x040fe2000000001c */
[C---:B------:R-:W-:Y:S01]  /*a110*/  SHF.L.U32 R3, R118.reuse, 0x10, RZ ;  /* 0x0000001076037819 */ /* 0x040fe200000006ff */
[----:B------:R2:W-:Y:S01]  /*a120*/  STS.128 [R175+0x8400], R12 ;  /* 0x0084000caf007388 */ /* 0x0005e20000000c00 */
[----:B------:R-:W-:Y:S01]  /*a130*/  LOP3.LUT R4, R118, 0xffff0000, RZ, 0xc0, !PT ;  /* 0xffff000076047812 */ /* 0x000fe200078ec0ff */
[----:B------:R-:W-:Y:S01]  /*a140*/  FFMA R29, R83, R0, R29 ;  /* 0x00000000531d7223 */ /* 0x000fe2000000001d */
[C---:B------:R-:W-:Y:S01]  /*a150*/  SHF.L.U32 R5, R119.reuse, 0x10, RZ ;  /* 0x0000001077057819 */ /* 0x040fe200000006ff */
[C---:B------:R-:W-:Y:S01]  /*a160*/  FMUL R31, R76.reuse, R41 ;  /* 0x000000294c1f7220 */ /* 0x040fe20000400000 */
[----:B------:R-:W-:Y:S01]  /*a170*/  LOP3.LUT R6, R119, 0xffff0000, RZ, 0xc0, !PT ;  /* 0xffff000077067812 */ /* 0x000fe200078ec0ff */
[----:B------:R-:W-:Y:S01]  /*a180*/  FMUL R32, R76, R42 ;  /* 0x0000002a4c207220 */ /* 0x000fe20000400000 */
[----:B------:R-:W-:Y:S01]  /*a190*/  SHF.L.U32 R0, R124, 0x10, RZ ;  /* 0x000000107c007819 */ /* 0x000fe200000006ff */
[----:B------:R-:W-:Y:S01]  /*a1a0*/  FMUL R33, R76, R43 ;  /* 0x0000002b4c217220 */ /* 0x000fe20000400000 */
[----:B------:R-:W-:Y:S01]  /*a1b0*/  @P6 SHF.L.U32 R16, R162, 0x1f, RZ ;  /* 0x0000001fa2106819 */ /* 0x000fe200000006ff */
[----:B------:R-:W-:Y:S01]  /*a1c0*/  FFMA R30, R83, R3, R30 ;  /* 0x00000003531e7223 */ /* 0x000fe2000000001e */
[----:B------:R-:W-:Y:S01]  /*a1d0*/  SHF.L.U32 R3, R125, 0x10, RZ ;  /* 0x000000107d037819 */ /* 0x000fe200000006ff */
[C---:B------:R-:W-:Y:S01]  /*a1e0*/  FFMA R31, R83.reuse, R4, R31 ;  /* 0x00000004531f7223 */ /* 0x040fe2000000001f */
[----:B------:R-:W-:Y:S01]  /*a1f0*/  LOP3.LUT R4, R124, 0xffff0000, RZ, 0xc0, !PT ;  /* 0xffff00007c047812 */ /* 0x000fe200078ec0ff */
[----:B------:R-:W-:Y:S01]  /*a200*/  FFMA R32, R83, R5, R32 ;  /* 0x0000000553207223 */ /* 0x000fe20000000020 */
[----:B------:R-:W-:Y:S01]  /*a210*/  SHF.L.U32 R5, R127, 0x10, RZ ;  /* 0x000000107f057819 */ /* 0x000fe200000006ff */
[----:B------:R-:W-:Y:S01]  /*a220*/  FFMA R33, R83, R6, R33 ;  /* 0x0000000653217223 */ /* 0x000fe20000000021 */
[----:B------:R-:W-:Y:S01]  /*a230*/  LOP3.LUT R6, R143, 0xffff0000, RZ, 0xc0, !PT ;  /* 0xffff00008f067812 */ /* 0x000fe200078ec0ff */
[----:B------:R-:W-:Y:S01]  /*a240*/  FFMA R34, R83, R0, R34 ;  /* 0x0000000053227223 */ /* 0x000fe20000000022 */
[----:B------:R-:W-:Y:S01]  /*a250*/  LOP3.LUT R0, R125, 0xffff0000, RZ, 0xc0, !PT ;  /* 0xffff00007d007812 */ /* 0x000fe200078ec0ff */
[C---:B------:R-:W-:Y:S01]  /*a260*/  FFMA R35, R83.reuse, R4, R35 ;  /* 0x0000000453237223 */ /* 0x040fe20000000023 */
[----:B------:R-:W-:Y:S01]  /*a270*/  LOP3.LUT R4, R132, 0xffff0000, RZ, 0xc0, !PT ;  /* 0xffff000084047812 */ /* 0x000fe200078ec0ff */
[C---:B------:R-:W-:Y:S01]  /*a280*/  FFMA R36, R83.reuse, R3, R36 ;  /* 0x0000000353247223 */ /* 0x040fe20000000024 */
[C---:B------:R-:W-:Y:S01]  /*a290*/  SHF.L.U32 R3, R126.reuse, 0x10, RZ ;  /* 0x000000107e037819 */ /* 0x040fe200000006ff */
[----:B------:R-:W-:Y:S01]  /*a2a0*/  FFMA R37, R83, R0, R37 ;  /* 0x0000000053257223 */ /* 0x000fe20000000025 */
[----:B------:R-:W-:Y:S01]  /*a2b0*/  LOP3.LUT R0, R126, 0xffff0000, RZ, 0xc0, !PT ;  /* 0xffff00007e007812 */ /* 0x000fe200078ec0ff */
[----:B------:R-:W-:Y:S01]  /*a2c0*/  FMUL R41, R76, R51 ;  /* 0x000000334c297220 */ /* 0x000fe20000400000 */
[----:B-1----:R-:W-:Y:S01]  /*a2d0*/  F2FP.BF16.F32.PACK_AB R8, R35, R34 ;  /* 0x000000222308723e */ /* 0x002fe200000010ff */
[C---:B------:R-:W-:Y:S01]  /*a2e0*/  FFMA R38, R83.reuse, R3, R38 ;  /* 0x0000000353267223 */ /* 0x040fe20000000026 */
[----:B------:R-:W-:Y:S01]  /*a2f0*/  SHF.L.U32 R3, R132, 0x10, RZ ;  /* 0x0000001084037819 */ /* 0x000fe200000006ff */
[----:B------:R-:W-:Y:S01]  /*a300*/  FFMA R39, R83, R0, R39 ;  /* 0x0000000053277223 */ /* 0x000fe20000000027 */
[----:B--2---:R-:W-:Y:S01]  /*a310*/  F2FP.BF16.F32.PACK_AB R12, R27, R26 ;  /* 0x0000001a1b0c723e */ /* 0x004fe200000010ff */
[----:B------:R-:W-:Y:S01]  /*a320*/  FFMA R40, R83, R5, R40 ;  /* 0x0000000553287223 */ /* 0x000fe20000000028 */
[----:B------:R-:W-:Y:S01]  /*a330*/  F2FP.BF16.F32.PACK_AB R13, R29, R28 ;  /* 0x0000001c1d0d723e */ /* 0x000fe200000010ff */
[C---:B------:R-:W-:Y:S01]  /*a340*/  FMUL R42, R76.reuse, R52 ;  /* 0x000000344c2a7220 */ /* 0x040fe20000400000 */
[----:B------:R-:W-:Y:S01]  /*a350*/  F2FP.BF16.F32.PACK_AB R14, R31, R30 ;  /* 0x0000001e1f0e723e */ /* 0x000fe200000010ff */
[C---:B------:R-:W-:Y:S01]  /*a360*/  FMUL R43, R76.reuse, R53 ;  /* 0x000000354c2b7220 */ /* 0x040fe20000400000 */
[----:B------:R-:W-:Y:S01]  /*a370*/  F2FP.BF16.F32.PACK_AB R15, R33, R32 ;  /* 0x00000020210f723e */ /* 0x000fe200000010ff */
[C---:B------:R-:W-:Y:S01]  /*a380*/  FMUL R51, R76.reuse, R61 ;  /* 0x0000003d4c337220 */ /* 0x040fe20000400000 */
[----:B------:R-:W-:Y:S01]  /*a390*/  LOP3.LUT R0, R127, 0xffff0000, RZ, 0xc0, !PT ;  /* 0xffff00007f007812 */ /* 0x000fe200078ec0ff */
[----:B------:R-:W-:Y:S01]  /*a3a0*/  FMUL R52, R76, R62 ;  /* 0x0000003e4c347220 */ /* 0x000fe20000400000 */
[----:B------:R-:W-:Y:S01]  /*a3b0*/  SHF.L.U32 R5, R133, 0x10, RZ ;  /* 0x0000001085057819 */ /* 0x000fe200000006ff */
[----:B------:R1:W-:Y:S01]  /*a3c0*/  STS.128 [R173+0x8400], R12 ;  /* 0x0084000cad007388 */ /* 0x0003e20000000c00 */
[----:B------:R-:W-:Y:S01]  /*a3d0*/  F2FP.BF16.F32.PACK_AB R9, R37, R36 ;  /* 0x000000242509723e */ /* 0x000fe200000010ff */
[----:B------:R-:W-:Y:S01]  /*a3e0*/  FFMA R41, R83, R0, R41 ;  /* 0x0000000053297223 */ /* 0x000fe20000000029 */
[----:B------:R-:W-:Y:S01]  /*a3f0*/  LOP3.LUT R0, R133, 0xffff0000, RZ, 0xc0, !PT ;  /* 0xffff000085007812 */ /* 0x000fe200078ec0ff */
[C---:B------:R-:W-:Y:S01]  /*a400*/  FFMA R42, R83.reuse, R3, R42 ;  /* 0x00000003532a7223 */ /* 0x040fe2000000002a */
[C---:B------:R-:W-:Y:S01]  /*a410*/  SHF.L.U32 R3, R134.reuse, 0x10, RZ ;  /* 0x0000001086037819 */ /* 0x040fe200000006ff */
[----:B------:R-:W-:Y:S01]  /*a420*/  FFMA R43, R83, R4, R43 ;  /* 0x00000004532b7223 */ /* 0x000fe2000000002b */
[----:B------:R-:W-:Y:S01]  /*a430*/  LOP3.LUT R4, R135, 0xffff0000, RZ, 0xc0, !PT ;  /* 0xffff000087047812 */ /* 0x000fe200078ec0ff */
[----:B------:R-:W-:Y:S01]  /*a440*/  FFMA R44, R83, R5, R44 ;  /* 0x00000005532c7223 */ /* 0x000fe2000000002c */
[----:B------:R-:W-:Y:S01]  /*a450*/  SHF.L.U32 R5, R135, 0x10, RZ ;  /* 0x0000001087057819 */ /* 0x000fe200000006ff */
[C---:B------:R-:W-:Y:S01]  /*a460*/  FFMA R45, R83.reuse, R0, R45 ;  /* 0x00000000532d7223 */ /* 0x040fe2000000002d */
[----:B------:R-:W-:Y:S01]  /*a470*/  LOP3.LUT R0, R134, 0xffff0000, RZ, 0xc0, !PT ;  /* 0xffff000086007812 */ /* 0x000fe200078ec0ff */
[----:B------:R-:W-:Y:S01]  /*a480*/  FFMA R46, R83, R3, R46 ;  /* 0x00000003532e7223 */ /* 0x000fe2000000002e */
[----:B------:R-:W-:Y:S01]  /*a490*/  SHF.L.U32 R3, R141, 0x10, RZ ;  /* 0x000000108d037819 */ /* 0x000fe200000006ff */
[----:B------:R-:W-:Y:S01]  /*a4a0*/  FMUL R53, R76, R63 ;  /* 0x0000003f4c357220 */ /* 0x000fe20000400000 */
        /* <DEDUP_REMOVED lines=8> */
[----:B------:R-:W-:Y:S01]  /*a530*/  LOP3.LUT R0, R141, 0xffff0000, RZ, 0xc0, !PT ;  /* 0xffff00008d007812 */ /* 0x000fe200078ec0ff */
[----:B------:R2:W-:Y:S01]  /*a540*/  STS.128 [R172+0x8400], R8 ;  /* 0x00840008ac007388 */ /* 0x0005e20000000c00 */
[----:B------:R-:W-:Y:S01]  /*a550*/  SHF.L.U32 R5, R143, 0x10, RZ ;  /* 0x000000108f057819 */ /* 0x000fe200000006ff */
[C---:B------:R-:W-:Y:S01]  /*a560*/  FFMA R51, R83.reuse, R4, R51 ;  /* 0x0000000453337223 */ /* 0x040fe20000000033 */
[C---:B------:R-:W-:Y:S01]  /*a570*/  LOP3.LUT R4, R142.reuse, 0xffff0000, RZ, 0xc0, !PT ;  /* 0xffff00008e047812 */ /* 0x040fe200078ec0ff */
[C---:B------:R-:W-:Y:S01]  /*a580*/  FFMA R52, R83.reuse, R3, R52 ;  /* 0x0000000353347223 */ /* 0x040fe20000000034 */
[----:B------:R-:W-:Y:S01]  /*a590*/  SHF.L.U32 R3, R142, 0x10, RZ ;  /* 0x000000108e037819 */ /* 0x000fe200000006ff */
[----:B------:R-:W-:Y:S01]  /*a5a0*/  FFMA R53, R83, R0, R53 ;  /* 0x0000000053357223 */ /* 0x000fe20000000035 */
[----:B-1----:R-:W-:Y:S02]  /*a5b0*/  F2FP.BF16.F32.PACK_AB R12, R43, R42 ;  /* 0x0000002a2b0c723e */ /* 0x002fe400000010ff */
[----:B------:R-:W-:Y:S01]  /*a5c0*/  F2FP.BF16.F32.PACK_AB R13, R45, R44 ;  /* 0x0000002c2d0d723e */ /* 0x000fe200000010ff */
[----:B------:R-:W-:Y:S01]  /*a5d0*/  FFMA R54, R83, R3, R54 ;  /* 0x0000000353367223 */ /* 0x000fe20000000036 */
[----:B------:R-:W-:Y:S01]  /*a5e0*/  F2FP.BF16.F32.PACK_AB R14, R47, R46 ;  /* 0x0000002e2f0e723e */ /* 0x000fe200000010ff */
[----:B------:R-:W-:Y:S01]  /*a5f0*/  FFMA R55, R83, R4, R55 ;  /* 0x0000000453377223 */ /* 0x000fe20000000037 */
[----:B------:R-:W-:Y:S01]  /*a600*/  F2FP.BF16.F32.PACK_AB R15, R49, R48 ;  /* 0x00000030310f723e */ /* 0x000fe200000010ff */
[C---:B------:R-:W-:Y:S01]  /*a610*/  FFMA R56, R83.reuse, R5, R56 ;  /* 0x0000000553387223 */ /* 0x040fe20000000038 */
[----:B------:R-:W-:Y:S01]  /*a620*/  FFMA R57, R83, R6, R57 ;  /* 0x0000000653397223 */ /* 0x000fe20000000039 */
[----:B------:R-:W-:Y:S02]  /*a630*/  F2FP.BF16.F32.PACK_AB R4, R51, R50 ;  /* 0x000000323304723e */ /* 0x000fe400000010ff */
[----:B------:R2:W-:Y:S01]  /*a640*/  STS.128 [R171+0x8400], R12 ;  /* 0x0084000cab007388 */ /* 0x0005e20000000c00 */
[----:B------:R-:W-:Y:S02]  /*a650*/  F2FP.BF16.F32.PACK_AB R5, R53, R52 ;  /* 0x000000343505723e */ /* 0x000fe400000010ff */
[----:B------:R-:W-:Y:S02]  /*a660*/  F2FP.BF16.F32.PACK_AB R6, R55, R54 ;  /* 0x000000363706723e */ /* 0x000fe400000010ff */
[----:B------:R-:W-:Y:S02]  /*a670*/  F2FP.BF16.F32.PACK_AB R7, R57, R56 ;  /* 0x000000383907723e */ /* 0x000fe400000010ff */
[----:B------:R-:W-:Y:S02]  /*a680*/  MOV R0, UR54 ;  /* 0x0000003600007c02 */ /* 0x000fe40008000f00 */
[----:B------:R-:W-:Y:S01]  /*a690*/  LEA R3, R105, UR49, 0x3 ;  /* 0x0000003169037c11 */ /* 0x000fe2000f8e18ff */
[----:B------:R2:W-:Y:S01]  /*a6a0*/  STS.128 [R170+0x8400], R4 ;  /* 0x00840004aa007388 */ /* 0x0005e20000000c00 */
[----:B------:R-:W-:Y:S04]  /*a6b0*/  @P6 LEA R0, R0, UR49, 0x3 ;  /* 0x0000003100006c11 */ /* 0x000fe8000f8e18ff */
[----:B------:R-:W-:Y:S01]  /*a6c0*/  @P6 IADD3 R0, PT, PT, R0, 0xd0, RZ ;  /* 0x000000d000006810 */ /* 0x000fe20007ffe0ff */
[----:B------:R-:W-:Y:S01]  /*a6d0*/  @!PT LDS RZ, [RZ] ;  /* 0x00000000fffff984 */ /* 0x000fe20000000800 */
[----:B------:R-:W-:Y:S01]  /*a6e0*/  @!PT LDS RZ, [RZ] ;  /* 0x00000000fffff984 */ /* 0x000fe20000000800 */
[----:B------:R-:W-:Y:S01]  /*a6f0*/  @!PT LDS RZ, [RZ] ;  /* 0x00000000fffff984 */ /* 0x000fe20000000800 */
[----:B------:R-:W-:Y:S01]  /*a700*/  @!PT LDS RZ, [RZ] ;  /* 0x00000000fffff984 */ /* 0x000fe20000000800 */
[----:B------:R1:W-:Y:S06]  /*a710*/  MEMBAR.ALL.CTA ;  /* 0x0000000000007992 */ /* 0x0003ec0000008000 */
[----:B-1----:R-:W1:Y:S01]  /*a720*/  FENCE.VIEW.ASYNC.S ;  /* 0x00000000000073c6 */ /* 0x002e620000000000 */
[----:B------:R-:W-:Y:S01]  /*a730*/  @P6 PRMT R0, R179, 0x654, R0 ;  /* 0x00000654b3006816 */ /* 0x000fe20000000000 */
[----:B-1----:R-:W-:Y:S06]  /*a740*/  BAR.SYNC.DEFER_BLOCKING 0x1, 0x80 ;  /* 0x0042000000007b1d */ /* 0x002fec0000010000 */
        /* <DEDUP_REMOVED lines=11> */
.L_x_135:
[----:B------:R-:W-:Y:S05]  /*a800*/  BSYNC.RECONVERGENT B0 ;  /* 0x0000000000007941 */ /* 0x000fea0003800200 */
.L_x_134:
[----:B------:R-:W-:Y:S01]  /*a810*/  BAR.SYNC.DEFER_BLOCKING 0x1, 0x80 ;  /* 0x0042000000007b1d */ /* 0x000fe20000010000 */
[----:B------:R-:W-:Y:S01]  /*a820*/  UIADD3 UR51, UPT, UPT, UR54, 0x1, URZ ;  /* 0x0000000136337890 */ /* 0x000fe2000fffe0ff */
[----:B------:R-:W-:Y:S03]  /*a830*/  ISETP.NE.AND P0, PT, R79, RZ, PT ;  /* 0x000000ff4f00720c */ /* 0x000fe60003f05270 */
[----:B------:R-:W-:Y:S01]  /*a840*/  UISETP.NE.AND UP0, UPT, UR51, 0x4, UPT ;  /* 0x000000043300788c */ /* 0x000fe2000bf05270 */
[----:B------:R-:W-:Y:S03]  /*a850*/  SEL R81, RZ, 0xc0, !P0 ;  /* 0x000000c0ff517807 */ /* 0x000fe60004000000 */
[----:B------:R-:W-:Y:S01]  /*a860*/  USEL UR51, UR51, URZ, UP0 ;  /* 0x000000ff33337287 */ /* 0x000fe20008000000 */
[----:B------:R1:W-:Y:S01]  /*a870*/  @P6 SYNCS.ARRIVE.TRANS64.RED.A1T0 RZ, [R0+URZ], RZ ;  /* 0x000000ff00ff69a7 */ /* 0x0003e200081004ff */
[----:B------:R-:W-:Y:S01]  /*a880*/  BSSY B1, `(.L_x_136) ;  /* 0x000001f000017945 */ /* 0x000fe20003800000 */
[----:B------:R-:W4:Y:S02]  /*a890*/  @P6 SYNCS.PHASECHK.TRANS64.TRYWAIT P1, [R3+URZ+0xb0], R16 ;  /* 0x0000b010030065a7 */ /* 0x000f2400080211ff */
[----:B----4-:R-:W-:Y:S01]  /*a8a0*/  @P6 SEL R107, RZ, 0x1, !P1 ;  /* 0x00000001ff6b6807 */ /* 0x010fe20004800000 */
[----:B-1----:R-:W-:Y:S06]  /*a8b0*/  @!P6 BRA `(.L_x_137) ;  /* 0x00000000006ce947 */ /* 0x002fec0003800000 */
[----:B------:R-:W-:Y:S01]  /*a8c0*/  ISETP.NE.AND P2, PT, R112, RZ, PT ;  /* 0x000000ff7000720c */ /* 0x000fe20003f45270 */
[----:B------:R-:W-:Y:S01]  /*a8d0*/  BSSY B0, `(.L_x_138) ;  /* 0x000000b000007945 */ /* 0x000fe20003800000 */
[----:B------:R-:W-:Y:S11]  /*a8e0*/  ISETP.NE.AND P0, PT, R107, RZ, PT ;  /* 0x000000ff6b00720c */ /* 0x000ff60003f05270 */
[----:B------:R-:W-:Y:S05]  /*a8f0*/  @P2 IMAD R105, R105, 0x4000, R178 ;  /* 0x0000400069692824 */ /* 0x000fea00078e02b2 */
[----:B--2---:R-:W-:Y:S04]  /*a900*/  @P2 IADD3 R9, PT, PT, R105, UR49, RZ ;  /* 0x0000003169092c10 */ /* 0x004fe8000fffe0ff */
[----:B------:R-:W-:Y:S01]  /*a910*/  @P2 IADD3 R7, PT, PT, R104, R9, RZ ;  /* 0x0000000968072210 */ /* 0x000fe20007ffe0ff */
[--C-:B------:R-:W-:Y:S02]  /*a920*/  @P2 IMAD.IADD R5, R86, 0x1, R9.reuse ;  /* 0x0000000156052824 */ /* 0x100fe400078e0209 */
[----:B------:R-:W-:Y:S01]  /*a930*/  @P2 IMAD.IADD R4, R106, 0x1, R9 ;  /* 0x000000016a042824 */ /* 0x000fe200078e0209 */
[----:B------:R-:W-:Y:S06]  /*a940*/  @P0 BRA `(.L_x_139) ;  /* 0x00000000000c0947 */ /* 0x000fec0003800000 */
[----:B------:R-:W-:Y:S04]  /*a950*/  SHF.L.U32 R0, R162, 0x1f, RZ ;  /* 0x0000001fa2007819 */ /* 0x000fe800000006ff */
[----:B------:R-:W1:Y:S02]  /*a960*/  SYNCS.PHASECHK.TRANS64.TRYWAIT P0, [R3+URZ+0xb0], R0 ;  /* 0x0000b000030075a7 */ /* 0x000e6400080011ff */
[----:B-1----:R-:W-:Y:S05]  /*a970*/  @!P0 BRA `(.L_x_140) ;  /* 0x0000002000b08947 */ /* 0x002fea0003800000 */
.L_x_139:
[----:B------:R-:W-:Y:S05]  /*a980*/  BSYNC B0 ;  /* 0x0000000000007941 */ /* 0x000fea0003800000 */
.L_x_138:
[----:B------:R-:W-:Y:S11]  /*a990*/  ISETP.NE.AND P0, PT, R112, RZ, PT ;  /* 0x000000ff7000720c */ /* 0x000ff60003f05270 */
[----:B------:R-:W-:Y:S02]  /*a9a0*/  @!UPT UIADD3 URZ, UPT, UPT, URZ, URZ, URZ ;  /* 0x000000fffffff290 */ /* 0x000fe4000fffe0ff */
[----:B------:R4:W2:Y:S01]  /*a9b0*/  @P0 LDS.128 R88, [R105+UR49+0x400] ;  /* 0x0004003169580984 */ /* 0x0008a20008000c00 */
[----:B-1----:R-:W-:Y:S01]  /*a9c0*/  @P0 IMAD.IADD R3, R104, 0x1, R5 ;  /* 0x0000000168030824 */ /* 0x002fe200078e0205 */
        /* <DEDUP_REMOVED lines=10> */
.L_x_137:
[----:B------:R-:W-:Y:S05]  /*aa70*/  BSYNC B1 ;  /* 0x0000000000017941 */ /* 0x000fea0003800000 */
.L_x_136:
[----:B------:R-:W-:Y:S01]  /*aa80*/  IMAD.IADD R16, R78, 0x1, R81 ;  /* 0x000000014e107824 */ /* 0x000fe200078e0251 */
[----:B------:R-:W-:Y:S04]  /*aa90*/  BSSY.RECONVERGENT B6, `(.L_x_141) ;  /* 0x0000015000067945 */ /* 0x000fe80003800200 */
[----:B----4-:R-:W-:Y:S04]  /*aaa0*/  SHF.R.U32.HI R3, RZ, 0x15, R16 ;  /* 0x00000015ff037819 */ /* 0x010fe80000011610 */
[----:B------:R-:W-:Y:S11]  /*aab0*/  LOP3.LUT P0, RZ, R3, 0x3, R158, 0x48, !PT ;  /* 0x0000000303ff7812 */ /* 0x000ff6000780489e */
[----:B------:R-:W-:Y:S02]  /*aac0*/  @!UPT UIADD3 URZ, UPT, UPT, URZ, URZ, URZ ;  /* 0x000000fffffff290 */ /* 0x000fe4000fffe0ff */
[----:B------:R-:W-:Y:S05]  /*aad0*/  @!P0 BRA `(.L_x_142) ;  /* 0x0000000000408947 */ /* 0x000fea0003800000 */
[----:B------:R-:W4:Y:S01]  /*aae0*/  LDCU.64 UR8, c[0x4][0x70] ;  /* 0x01000e00ff0877ac */ /* 0x000f220008000a00 */
[----:B--2---:R-:W-:Y:S01]  /*aaf0*/  MOV R15, 0x0 ;  /* 0x00000000000f7802 */ /* 0x004fe20000000f00 */
[----:B------:R-:W-:Y:S02]  /*ab00*/  HFMA2 R12, -RZ, RZ, 0, 5.9604644775390625e-08 ;  /* 0x00000001ff0c7431 */ /* 0x000fe400000001ff */
[----:B------:R-:W-:Y:S02]  /*ab10*/  IMAD.MOV.U32 R8, RZ, RZ, 0x192 ;  /* 0x00000192ff087424 */ /* 0x000fe400078e00ff */
[----:B------:R-:W-:Y:S01]  /*ab20*/  IMAD.MOV.U32 R13, RZ, RZ, RZ ;  /* 0x000000ffff0d7224 */ /* 0x000fe200078e00ff */
[----:B------:R-:W2:Y:S01]  /*ab30*/  LDCU.64 UR6, c[0x4][0x78] ;  /* 0x01000f00ff0677ac */ /* 0x000ea20008000a00 */
[----:B------:R-:W1:Y:S01]  /*ab40*/  LDC.64 R14, c[0x4][R15] ;  /* 0x010000000f0e7b82 */ /* 0x000e620000000a00 */
[----:B------:R-:W5:Y:S01]  /*ab50*/  LDCU.64 UR4, c[0x4][0x10] ;  /* 0x01000200ff0477ac */ /* 0x000f620008000a00 */
[----:B----4-:R-:W-:Y:S01]  /*ab60*/  MOV R5, UR9 ;  /* 0x0000000900057c02 */ /* 0x010fe20008000f00 */
[----:B------:R-:W-:Y:S01]  /*ab70*/  IMAD.U32 R4, RZ, RZ, UR8 ;  /* 0x00000008ff047e24 */ /* 0x000fe2000f8e00ff */
[----:B--2---:R-:W-:Y:S01]  /*ab80*/  MOV R7, UR7 ;  /* 0x0000000700077c02 */ /* 0x004fe20008000f00 */
[----:B------:R-:W-:Y:S01]  /*ab90*/  IMAD.U32 R6, RZ, RZ, UR6 ;  /* 0x00000006ff067e24 */ /* 0x000fe2000f8e00ff */
[----:B-----5:R-:W-:Y:S01]  /*aba0*/  MOV R11, UR5 ;  /* 0x00000005000b7c02 */ /* 0x020fe20008000f00 */
[----:B------:R-:W-:Y:S02]  /*abb0*/  IMAD.U32 R10, RZ, RZ, UR4 ;  /* 0x00000004ff0a7e24 */ /* 0x000fe4000f8e00ff */
[----:B------:R-:W-:Y:S07]  /*abc0*/  LEPC R20, `(.L_x_142) ;  /* 0x000000001014794e */ /* 0x000fee0000000000 */
[----:B-1-3--:R-:W-:Y:S05]  /*abd0*/  CALL.ABS.NOINC R14 ;  /* 0x000000000e007343 */ /* 0x00afea0003c00000 */
.L_x_142:
[----:B------:R-:W-:Y:S05]  /*abe0*/  BSYNC.RECONVERGENT B6 ;  /* 0x0000000000067941 */ /* 0x000fea0003800200 */
.L_x_141:
[----:B--2---:R-:W-:Y:S01]  /*abf0*/  SHF.L.U32 R78, R88, 0x10, RZ ;  /* 0x00000010584e7819 */ /* 0x004fe200000006ff */
[----:B------:R-:W-:Y:S05]  /*ac00*/  WARPSYNC.ALL ;  /* 0x0000000000007948 */ /* 0x000fea0003800000 */
[----:B------:R-:W-:Y:S01]  /*ac10*/  R2UR UR4, R16 ;  /* 0x00000000100472ca */ /* 0x000fe200000e0000 */
[----:B------:R-:W-:Y:S01]  /*ac20*/  BSSY.RECONVERGENT B0, `(.L_x_143) ;  /* 0x00000fc000007945 */ /* 0x000fe20003800200 */
[----:B------:R-:W-:Y:S02]  /*ac30*/  LOP3.LUT R0, R88, 0xffff0000, RZ, 0xc0, !PT ;  /* 0xffff000058007812 */ /* 0x000fe400078ec0ff */
[C---:B------:R-:W-:Y:S02]  /*ac40*/  SHF.L.U32 R3, R89.reuse, 0x10, RZ ;  /* 0x0000001059037819 */ /* 0x040fe400000006ff */
[----:B------:R-:W-:Y:S02]  /*ac50*/  LOP3.LUT R80, R89, 0xffff0000, RZ, 0xc0, !PT ;  /* 0xffff000059507812 */ /* 0x000fe400078ec0ff */
[C---:B------:R-:W-:Y:S02]  /*ac60*/  SHF.L.U32 R82, R90.reuse, 0x10, RZ ;  /* 0x000000105a527819 */ /* 0x040fe400000006ff */
[----:B------:R-:W-:Y:S02]  /*ac70*/  LOP3.LUT R84, R90, 0xffff0000, RZ, 0xc0, !PT ;  /* 0xffff00005a547812 */ /* 0x000fe400078ec0ff */
[C---:B------:R-:W-:Y:S01]  /*ac80*/  SHF.L.U32 R85, R91.reuse, 0x10, RZ ;  /* 0x000000105b557819 */ /* 0x040fe200000006ff */
[----:B------:R-:W2:Y:S01]  /*ac90*/  LDTM.x64 R4, tmem[UR4] ;  /* 0x00000004000479ee */ /* 0x000ea20008340000 */
[----:B------:R-:W-:Y:S02]  /*aca0*/  LOP3.LUT R86, R91, 0xffff0000, RZ, 0xc0, !PT ;  /* 0xffff00005b567812 */ /* 0x000fe400078ec0ff */
[C---:B-1----:R-:W-:Y:S02]  /*acb0*/  SHF.L.U32 R87, R92.reuse, 0x10, RZ ;  /* 0x000000105c577819 */ /* 0x042fe400000006ff */
[----:B------:R-:W-:Y:S02]  /*acc0*/  LOP3.LUT R88, R92, 0xffff0000, RZ, 0xc0, !PT ;  /* 0xffff00005c587812 */ /* 0x000fe400078ec0ff */
[C---:B------:R-:W-:Y:S02]  /*acd0*/  SHF.L.U32 R89, R93.reuse, 0x10, RZ ;  /* 0x000000105d597819 */ /* 0x040fe400000006ff */
[----:B------:R-:W-:Y:S02]  /*ace0*/  LOP3.LUT R90, R93, 0xffff0000, RZ, 0xc0, !PT ;  /* 0xffff00005d5a7812 */ /* 0x000fe400078ec0ff */
[C---:B------:R-:W-:Y:S02]  /*acf0*/  SHF.L.U32 R91, R94.reuse, 0x10, RZ ;  /* 0x000000105e5b7819 */ /* 0x040fe400000006ff */
[----:B------:R-:W-:Y:S02]  /*ad00*/  LOP3.LUT R92, R94, 0xffff0000, RZ, 0xc0, !PT ;  /* 0xffff00005e5c7812 */ /* 0x000fe400078ec0ff */
[C---:B------:R-:W-:Y:S02]  /*ad10*/  SHF.L.U32 R93, R95.reuse, 0x10, RZ ;  /* 0x000000105f5d7819 */ /* 0x040fe400000006ff */
[----:B------:R-:W-:Y:S02]  /*ad20*/  LOP3.LUT R94, R95, 0xffff0000, RZ, 0xc0, !PT ;  /* 0xffff00005f5e7812 */ /* 0x000fe400078ec0ff */
[C---:B------:R-:W-:Y:S02]  /*ad30*/  SHF.L.U32 R95, R100.reuse, 0x10, RZ ;  /* 0x00000010645f7819 */ /* 0x040fe400000006ff */
[----:B------:R-:W-:Y:S02]  /*ad40*/  LOP3.LUT R96, R100, 0xffff0000, RZ, 0xc0, !PT ;  /* 0xffff000064607812 */ /* 0x000fe400078ec0ff */
[C---:B------:R-:W-:Y:S01]  /*ad50*/  SHF.L.U32 R97, R101.reuse, 0x10, RZ ;  /* 0x0000001065617819 */ /* 0x040fe200000006ff */
[C---:B--2---:R-:W-:Y:S01]  /*ad60*/  FMUL R4, R76.reuse, R4 ;  /* 0x000000044c047220 */ /* 0x044fe20000400000 */
[----:B------:R-:W-:Y:S01]  /*ad70*/  LOP3.LUT R98, R101, 0xffff0000, RZ, 0xc0, !PT ;  /* 0xffff000065627812 */ /* 0x000fe200078ec0ff */
[----:B------:R-:W-:Y:S01]  /*ad80*/  FMUL R5, R76, R5 ;  /* 0x000000054c057220 */ /* 0x000fe20000400000 */
[C---:B------:R-:W-:Y:S01]  /*ad90*/  SHF.L.U32 R99, R102.reuse, 0x10, RZ ;  /* 0x0000001066637819 */ /* 0x040fe200000006ff */
[C---:B------:R-:W-:Y:S01]  /*ada0*/  FFMA R4, R83.reuse, R78, R4 ;  /* 0x0000004e53047223 */ /* 0x040fe20000000004 */
[----:B------:R-:W-:Y:S01]  /*adb0*/  LOP3.LUT R100, R102, 0xffff0000, RZ, 0xc0, !PT ;  /* 0xffff000066647812 */ /* 0x000fe200078ec0ff */
[----:B------:R-:W-:Y:S01]  /*adc0*/  FFMA R5, R83, R0, R5 ;  /* 0x0000000053057223 */ /* 0x000fe20000000005 */
[C---:B------:R-:W-:Y:S01]  /*add0*/  SHF.L.U32 R101, R103.reuse, 0x10, RZ ;  /* 0x0000001067657819 */ /* 0x040fe200000006ff */
[C---:B------:R-:W-:Y:S01]  /*ade0*/  FMUL R6, R76.reuse, R6 ;  /* 0x000000064c067220 */ /* 0x040fe20000400000 */
[----:B------:R-:W-:Y:S01]  /*adf0*/  LOP3.LUT R102, R103, 0xffff0000, RZ, 0xc0, !PT ;  /* 0xffff000067667812 */ /* 0x000fe200078ec0ff */
[----:B------:R-:W-:Y:S01]  /*ae00*/  FMUL R7, R76, R7 ;  /* 0x000000074c077220 */ /* 0x000fe20000400000 */
[----:B------:R-:W-:Y:S01]  /*ae10*/  F2FP.BF16.F32.PACK_AB R4, R5, R4 ;  /* 0x000000040504723e */ /* 0x000fe200000010ff */
[C---:B------:R-:W-:Y:S01]  /*ae20*/  FFMA R6, R83.reuse, R3, R6 ;  /* 0x0000000353067223 */ /* 0x040fe20000000006 */
[C---:B------:R-:W-:Y:S01]  /*ae30*/  SHF.L.U32 R103, R108.reuse, 0x10, RZ ;  /* 0x000000106c677819 */ /* 0x040fe200000006ff */
[----:B------:R-:W-:Y:S01]  /*ae40*/  FFMA R7, R83, R80, R7 ;  /* 0x0000005053077223 */ /* 0x000fe20000000007 */
[----:B------:R-:W-:Y:S01]  /*ae50*/  LOP3.LUT R104, R108, 0xffff0000, RZ, 0xc0, !PT ;  /* 0xffff00006c687812 */ /* 0x000fe200078ec0ff */
[C---:B------:R-:W-:Y:S01]  /*ae60*/  FMUL R8, R76.reuse, R8 ;  /* 0x000000084c087220 */ /* 0x040fe20000400000 */
[----:B------:R-:W-:Y:S01]  /*ae70*/  SHF.L.U32 R105, R109, 0x10, RZ ;  /* 0x000000106d697819 */ /* 0x000fe200000006ff */
[----:B------:R-:W-:Y:S01]  /*ae80*/  FMUL R9, R76, R9 ;  /* 0x000000094c097220 */ /* 0x000fe20000400000 */
[----:B------:R-:W-:Y:S01]  /*ae90*/  F2FP.BF16.F32.PACK_AB R5, R7, R6 ;  /* 0x000000060705723e */ /* 0x000fe200000010ff */
[----:B------:R-:W-:Y:S01]  /*aea0*/  FFMA R8, R83, R82, R8 ;  /* 0x0000005253087223 */ /* 0x000fe20000000008 */
[----:B------:R-:W-:Y:S01]  /*aeb0*/  LOP3.LUT R106, R109, 0xffff0000, RZ, 0xc0, !PT ;  /* 0xffff00006d6a7812 */ /* 0x000fe200078ec0ff */
[----:B------:R-:W-:Y:S01]  /*aec0*/  FFMA R9, R83, R84, R9 ;  /* 0x0000005453097223 */ /* 0x000fe20000000009 */
[----:B------:R-:W-:Y:S01]  /*aed0*/  SHF.L.U32 R107, R110, 0x10, RZ ;  /* 0x000000106e6b7819 */ /* 0x000fe200000006ff */
[----:B------:R-:W-:Y:S01]  /*aee0*/  FMUL R10, R76, R10 ;  /* 0x0000000a4c0a7220 */ /* 0x000fe20000400000 */
[----:B------:R-:W-:Y:S01]  /*aef0*/  LOP3.LUT R108, R110, 0xffff0000, RZ, 0xc0, !PT ;  /* 0xffff00006e6c7812 */ /* 0x000fe200078ec0ff */
[C---:B------:R-:W-:Y:S01]  /*af00*/  FMUL R11, R76.reuse, R11 ;  /* 0x0000000b4c0b7220 */ /* 0x040fe20000400000 */
[----:B------:R-:W-:Y:S01]  /*af10*/  F2FP.BF16.F32.PACK_AB R6, R9, R8 ;  /* 0x000000080906723e */ /* 0x000fe200000010ff */
[----:B------:R-:W-:Y:S01]  /*af20*/  FFMA R10, R83, R85, R10 ;  /* 0x00000055530a7223 */ /* 0x000fe2000000000a */
[----:B------:R-:W-:Y:S01]  /*af30*/  SHF.L.U32 R109, R111, 0x10, RZ ;  /* 0x000000106f6d7819 */ /* 0x000fe200000006ff */
[----:B------:R-:W-:Y:S01]  /*af40*/  FFMA R11, R83, R86, R11 ;  /* 0x00000056530b7223 */ /* 0x000fe2000000000b */
[----:B------:R-:W-:Y:S01]  /*af50*/  LOP3.LUT R110, R111, 0xffff0000, RZ, 0xc0, !PT ;  /* 0xffff00006f6e7812 */ /* 0x000fe200078ec0ff */
[----:B------:R-:W-:Y:S01]  /*af60*/  FMUL R0, R76, R12 ;  /* 0x0000000c4c007220 */ /* 0x000fe20000400000 */
[----:B------:R-:W-:Y:S01]  /*af70*/  SHF.L.U32 R111, R116, 0x10, RZ ;  /* 0x00000010746f7819 */ /* 0x000fe200000006ff */
[C---:B------:R-:W-:Y:S01]  /*af80*/  FMUL R3, R76.reuse, R13 ;  /* 0x0000000d4c037220 */ /* 0x040fe20000400000 */
[----:B------:R-:W-:Y:S01]  /*af90*/  F2FP.BF16.F32.PACK_AB R7, R11, R10 ;  /* 0x0000000a0b07723e */ /* 0x000fe200000010ff */
[----:B------:R-:W-:Y:S01]  /*afa0*/  FMUL R14, R76, R14 ;  /* 0x0000000e4c0e7220 */ /* 0x000fe20000400000 */
[----:B------:R-:W-:Y:S01]  /*afb0*/  LOP3.LUT R112, R116, 0xffff0000, RZ, 0xc0, !PT ;  /* 0xffff000074707812 */ /* 0x000fe200078ec0ff */
[C---:B------:R-:W-:Y:S01]  /*afc0*/  FMUL R15, R76.reuse, R15 ;  /* 0x0000000f4c0f7220 */ /* 0x040fe20000400000 */
[----:B------:R-:W-:Y:S01]  /*afd0*/  SHF.L.U32 R113, R117, 0x10, RZ ;  /* 0x0000001075717819 */ /* 0x000fe200000006ff */
[----:B------:R-:W-:Y:S01]  /*afe0*/  FFMA R0, R83, R87, R0 ;  /* 0x0000005753007223 */ /* 0x000fe20000000000 */
[----:B------:R-:W-:Y:S01]  /*aff0*/  LOP3.LUT R114, R117, 0xffff0000, RZ, 0xc0, !PT ;  /* 0xffff000075727812 */ /* 0x000fe200078ec0ff */
[----:B------:R-:W-:Y:S01]  /*b000*/  FMUL R12, R76, R16 ;  /* 0x000000104c0c7220 */ /* 0x000fe20000400000 */
[C---:B------:R-:W-:Y:S01]  /*b010*/  SHF.L.U32 R115, R118.reuse, 0x10, RZ ;  /* 0x0000001076737819 */ /* 0x040fe200000006ff */
[----:B------:R-:W-:Y:S01]  /*b020*/  FFMA R3, R83, R88, R3 ;  /* 0x0000005853037223 */ /* 0x000fe20000000003 */
[----:B------:R-:W-:Y:S01]  /*b030*/  LOP3.LUT R116, R118, 0xffff0000, RZ, 0xc0, !PT ;  /* 0xffff000076747812 */ /* 0x000fe200078ec0ff */
[C---:B------:R-:W-:Y:S01]  /*b040*/  FMUL R13, R76.reuse, R17 ;  /* 0x000000114c0d7220 */ /* 0x040fe20000400000 */
[----:B------:R-:W-:Y:S01]  /*b050*/  SHF.L.U32 R117, R119, 0x10, RZ ;  /* 0x0000001077757819 */ /* 0x000fe200000006ff */
[----:B------:R-:W-:Y:S01]  /*b060*/  FFMA R14, R83, R89, R14 ;  /* 0x00000059530e7223 */ /* 0x000fe2000000000e */
[----:B------:R-:W-:Y:S01]  /*b070*/  F2FP.BF16.F32.PACK_AB R8, R3, R0 ;  /* 0x000000000308723e */ /* 0x000fe200000010ff */
[----:B------:R-:W-:Y:S01]  /*b080*/  FMUL R18, R76, R18 ;  /* 0x000000124c127220 */ /* 0x000fe20000400000 */
[----:B------:R-:W-:Y:S01]  /*b090*/  LOP3.LUT R118, R119, 0xffff0000, RZ, 0xc0, !PT ;  /* 0xffff000077767812 */ /* 0x000fe200078ec0ff */
[----:B------:R-:W-:Y:S01]  /*b0a0*/  FFMA R15, R83, R90, R15 ;  /* 0x0000005a530f7223 */ /* 0x000fe2000000000f */
[----:B------:R-:W-:Y:S01]  /*b0b0*/  SHF.L.U32 R119, R124, 0x10, RZ ;  /* 0x000000107c777819 */ /* 0x000fe200000006ff */
[----:B------:R-:W-:Y:S01]  /*b0c0*/  FMUL R19, R76, R19 ;  /* 0x000000134c137220 */ /* 0x000fe20000400000 */
[----:B------:R-:W-:Y:S01]  /*b0d0*/  LOP3.LUT R120, R124, 0xffff0000, RZ, 0xc0, !PT ;  /* 0xffff00007c787812 */ /* 0x000fe200078ec0ff */
[----:B------:R1:W-:Y:S01]  /*b0e0*/  STS.128 [R178+UR49+0xc400], R4 ;  /* 0x00c40004b2007988 */ /* 0x0003e20008000c31 */
[----:B------:R-:W-:Y:S01]  /*b0f0*/  F2FP.BF16.F32.PACK_AB R9, R15, R14 ;  /* 0x0000000e0f09723e */ /* 0x000fe200000010ff */
[C---:B------:R-:W-:Y:S01]  /*b100*/  FFMA R12, R83.reuse, R91, R12 ;  /* 0x0000005b530c7223 */ /* 0x040fe2000000000c */
[C---:B------:R-:W-:Y:S01]  /*b110*/  FFMA R13, R83.reuse, R92, R13 ;  /* 0x0000005c530d7223 */ /* 0x040fe2000000000d */
[----:B------:R-:W-:Y:S01]  /*b120*/  FFMA R18, R83, R93, R18 ;  /* 0x0000005d53127223 */ /* 0x000fe20000000012 */
[----:B------:R-:W-:Y:S01]  /*b130*/  SHF.L.U32 R121, R125, 0x10, RZ ;  /* 0x000000107d797819 */ /* 0x000fe200000006ff */
[----:B------:R-:W-:Y:S01]  /*b140*/  FFMA R19, R83, R94, R19 ;  /* 0x0000005e53137223 */ /* 0x000fe20000000013 */
[C---:B------:R-:W-:Y:S01]  /*b150*/  FMUL R16, R76.reuse, R20 ;  /* 0x000000144c107220 */ /* 0x040fe20000400000 */
[----:B------:R-:W-:Y:S01]  /*b160*/  F2FP.BF16.F32.PACK_AB R10, R13, R12 ;  /* 0x0000000c0d0a723e */ /* 0x000fe200000010ff */
[C---:B------:R-:W-:Y:S01]  /*b170*/  FMUL R17, R76.reuse, R21 ;  /* 0x000000154c117220 */ /* 0x040fe20000400000 */
[C---:B------:R-:W-:Y:S01]  /*b180*/  FMUL R22, R76.reuse, R22 ;  /* 0x000000164c167220 */ /* 0x040fe20000400000 */
[----:B------:R-:W-:Y:S01]  /*b190*/  F2FP.BF16.F32.PACK_AB R11, R19, R18 ;  /* 0x00000012130b723e */ /* 0x000fe200000010ff */
[C---:B------:R-:W-:Y:S01]  /*b1a0*/  FFMA R16, R83.reuse, R95, R16 ;  /* 0x0000005f53107223 */ /* 0x040fe20000000010 */
[----:B------:R-:W-:Y:S01]  /*b1b0*/  FFMA R17, R83, R96, R17 ;  /* 0x0000006053117223 */ /* 0x000fe20000000011 */
[----:B------:R-:W-:Y:S01]  /*b1c0*/  LOP3.LUT R122, R125, 0xffff0000, RZ, 0xc0, !PT ;  /* 0xffff00007d7a7812 */ /* 0x000fe200078ec0ff */
[----:B------:R-:W-:Y:S01]  /*b1d0*/  FFMA R22, R83, R97, R22 ;  /* 0x0000006153167223 */ /* 0x000fe20000000016 */
[----:B------:R1:W-:Y:S01]  /*b1e0*/  STS.128 [R177+0xc400], R8 ;  /* 0x00c40008b1007388 */ /* 0x0003e20000000c00 */
[C---:B------:R-:W-:Y:S01]  /*b1f0*/  FMUL R23, R76.reuse, R23 ;  /* 0x000000174c177220 */ /* 0x040fe20000400000 */
[----:B------:R-:W-:Y:S01]  /*b200*/  F2FP.BF16.F32.PACK_AB R16, R17, R16 ;  /* 0x000000101110723e */ /* 0x000fe200000010ff */
[C---:B------:R-:W-:Y:S01]  /*b210*/  FMUL R20, R76.reuse, R24 ;  /* 0x000000184c147220 */ /* 0x040fe20000400000 */
[----:B------:R-:W-:Y:S01]  /*b220*/  FMUL R21, R76, R25 ;  /* 0x000000194c157220 */ /* 0x000fe20000400000 */
[C---:B------:R-:W-:Y:S01]  /*b230*/  SHF.L.U32 R123, R126.reuse, 0x10, RZ ;  /* 0x000000107e7b7819 */ /* 0x040fe200000006ff */
[C---:B------:R-:W-:Y:S01]  /*b240*/  FFMA R23, R83.reuse, R98, R23 ;  /* 0x0000006253177223 */ /* 0x040fe20000000017 */
[C---:B------:R-:W-:Y:S01]  /*b250*/  FFMA R20, R83.reuse, R99, R20 ;  /* 0x0000006353147223 */ /* 0x040fe20000000014 */
[----:B------:R-:W-:Y:S01]  /*b260*/  LOP3.LUT R124, R126, 0xffff0000, RZ, 0xc0, !PT ;  /* 0xffff00007e7c7812 */ /* 0x000fe200078ec0ff */
        /* <DEDUP_REMOVED lines=8> */
[----:B------:R-:W-:Y:S01]  /*b2f0*/  SHF.L.U32 R125, R127, 0x10, RZ ;  /* 0x000000107f7d7819 */ /* 0x000fe200000006ff */
[----:B------:R-:W-:Y:S01]  /*b300*/  FFMA R24, R83, R103, R24 ;  /* 0x0000006753187223 */ /* 0x000fe20000000018 */
[C---:B------:R-:W-:Y:S01]  /*b310*/  FMUL R25, R76.reuse, R29 ;  /* 0x0000001d4c197220 */ /* 0x040fe20000400000 */
[----:B------:R-:W-:Y:S01]  /*b320*/  LOP3.LUT R126, R127, 0xffff0000, RZ, 0xc0, !PT ;  /* 0xffff00007f7e7812 */ /* 0x000fe200078ec0ff */
[C---:B------:R-:W-:Y:S01]  /*b330*/  FMUL R30, R76.reuse, R30 ;  /* 0x0000001e4c1e7220 */ /* 0x040fe20000400000 */
[----:B------:R-:W-:Y:S01]  /*b340*/  F2FP.BF16.F32.PACK_AB R19, R27, R26 ;  /* 0x0000001a1b13723e */ /* 0x000fe200000010ff */
[C---:B------:R-:W-:Y:S01]  /*b350*/  FFMA R25, R83.reuse, R104, R25 ;  /* 0x0000006853197223 */ /* 0x040fe20000000019 */
[----:B------:R-:W-:Y:S01]  /*b360*/  FMUL R31, R76, R31 ;  /* 0x0000001f4c1f7220 */ /* 0x000fe20000400000 */
[----:B------:R-:W-:Y:S01]  /*b370*/  FFMA R30, R83, R105, R30 ;  /* 0x00000069531e7223 */ /* 0x000fe2000000001e */
[----:B------:R-:W-:Y:S01]  /*b380*/  SHF.L.U32 R127, R132, 0x10, RZ ;  /* 0x00000010847f7819 */ /* 0x000fe200000006ff */
[----:B------:R1:W-:Y:S01]  /*b390*/  STS.128 [R176+0xc400], R16 ;  /* 0x00c40010b0007388 */ /* 0x0003e20000000c00 */
[----:B------:R-:W-:Y:S01]  /*b3a0*/  F2FP.BF16.F32.PACK_AB R24, R25, R24 ;  /* 0x000000181918723e */ /* 0x000fe200000010ff */
[C---:B------:R-:W-:Y:S01]  /*b3b0*/  FFMA R31, R83.reuse, R106, R31 ;  /* 0x0000006a531f7223 */ /* 0x040fe2000000001f */
[C---:B------:R-:W-:Y:S01]  /*b3c0*/  FMUL R28, R76.reuse, R32 ;  /* 0x000000204c1c7220 */ /* 0x040fe20000400000 */
[C---:B------:R-:W-:Y:S01]  /*b3d0*/  FMUL R29, R76.reuse, R33 ;  /* 0x000000214c1d7220 */ /* 0x040fe20000400000 */
[----:B------:R-:W-:Y:S01]  /*b3e0*/  FMUL R34, R76, R34 ;  /* 0x000000224c227220 */ /* 0x000fe20000400000 */
[----:B------:R-:W-:Y:S01]  /*b3f0*/  LOP3.LUT R128, R132, 0xffff0000, RZ, 0xc0, !PT ;  /* 0xffff000084807812 */ /* 0x000fe200078ec0ff */
[----:B------:R-:W-:Y:S01]  /*b400*/  FFMA R28, R83, R107, R28 ;  /* 0x0000006b531c7223 */ /* 0x000fe2000000001c */
[----:B------:R-:W-:Y:S01]  /*b410*/  F2FP.BF16.F32.PACK_AB R25, R31, R30 ;  /* 0x0000001e1f19723e */ /* 0x000fe200000010ff */
[C---:B------:R-:W-:Y:S01]  /*b420*/  FFMA R29, R83.reuse, R108, R29 ;  /* 0x0000006c531d7223 */ /* 0x040fe2000000001d */
[----:B------:R-:W-:Y:S01]  /*b430*/  FFMA R34, R83, R109, R34 ;  /* 0x0000006d53227223 */ /* 0x000fe20000000022 */
[C---:B------:R-:W-:Y:S01]  /*b440*/  FMUL R35, R76.reuse, R35 ;  /* 0x000000234c237220 */ /* 0x040fe20000400000 */
[----:B------:R-:W-:Y:S01]  /*b450*/  SHF.L.U32 R129, R133, 0x10, RZ ;  /* 0x0000001085817819 */ /* 0x000fe200000006ff */
[C---:B------:R-:W-:Y:S01]  /*b460*/  FMUL R32, R76.reuse, R36 ;  /* 0x000000244c207220 */ /* 0x040fe20000400000 */
[----:B------:R-:W-:Y:S01]  /*b470*/  F2FP.BF16.F32.PACK_AB R26, R29, R28 ;  /* 0x0000001c1d1a723e */ /* 0x000fe200000010ff */
[C---:B------:R-:W-:Y:S01]  /*b480*/  FFMA R35, R83.reuse, R110, R35 ;  /* 0x0000006e53237223 */ /* 0x040fe20000000023 */
[C---:B------:R-:W-:Y:S01]  /*b490*/  FMUL R33, R76.reuse, R37 ;  /* 0x000000254c217220 */ /* 0x040fe20000400000 */
[----:B------:R-:W-:Y:S01]  /*b4a0*/  FFMA R32, R83, R111, R32 ;  /* 0x0000006f53207223 */ /* 0x000fe20000000020 */
        /* <DEDUP_REMOVED lines=29> */
[C---:B------:R-:W-:Y:S01]  /*b680*/  FMUL R47, R76.reuse, R47 ;  /* 0x0000002f4c2f7220 */ /* 0x040fe20000400000 */
[C---:B------:R-:W-:Y:S01]  /*b690*/  FMUL R44, R76.reuse, R48 ;  /* 0x000000304c2c7220 */ /* 0x040fe20000400000 */
[----:B------:R-:W-:Y:S01]  /*b6a0*/  FMUL R45, R76, R49 ;  /* 0x000000314c2d7220 */ /* 0x000fe20000400000 */
[----:B------:R1:W-:Y:S01]  /*b6b0*/  STS.128 [R173+0xc400], R32 ;  /* 0x00c40020ad007388 */ /* 0x0003e20000000c00 */
[C---:B------:R-:W-:Y:S01]  /*b6c0*/  SHF.L.U32 R135, R140.reuse, 0x10, RZ ;  /* 0x000000108c877819 */ /* 0x040fe200000006ff */
[----:B------:R-:W-:Y:S01]  /*b6d0*/  FFMA R46, R83, R121, R46 ;  /* 0x00000079532e7223 */ /* 0x000fe2000000002e */
[----:B------:R-:W-:Y:S01]  /*b6e0*/  F2FP.BF16.F32.PACK_AB R40, R41, R40 ;  /* 0x000000282928723e */ /* 0x000fe200000010ff */
[C---:B------:R-:W-:Y:S01]  /*b6f0*/  FFMA R47, R83.reuse, R122, R47 ;  /* 0x0000007a532f7223 */ /* 0x040fe2000000002f */
[C---:B------:R-:W-:Y:S01]  /*b700*/  FFMA R44, R83.reuse, R123, R44 ;  /* 0x0000007b532c7223 */ /* 0x040fe2000000002c */
[----:B------:R-:W-:Y:S01]  /*b710*/  LOP3.LUT R136, R140, 0xffff0000, RZ, 0xc0, !PT ;  /* 0xffff00008c887812 */ /* 0x000fe200078ec0ff */
[C---:B------:R-:W-:Y:S01]  /*b720*/  FFMA R45, R83.reuse, R124, R45 ;  /* 0x0000007c532d7223 */ /* 0x040fe2000000002d */
[C---:B------:R-:W-:Y:S01]  /*b730*/  FMUL R50, R76.reuse, R50 ;  /* 0x000000324c327220 */ /* 0x040fe20000400000 */
[C---:B------:R-:W-:Y:S01]  /*b740*/  FMUL R51, R76.reuse, R51 ;  /* 0x000000334c337220 */ /* 0x040fe20000400000 */
[C---:B------:R-:W-:Y:S01]  /*b750*/  FMUL R48, R76.reuse, R52 ;  /* 0x000000344c307220 */ /* 0x040fe20000400000 */
[C---:B------:R-:W-:Y:S01]  /*b760*/  FMUL R49, R76.reuse, R53 ;  /* 0x000000354c317220 */ /* 0x040fe20000400000 */
[C---:B------:R-:W-:Y:S01]  /*b770*/  FFMA R50, R83.reuse, R125, R50 ;  /* 0x0000007d53327223 */ /* 0x040fe20000000032 */
        /* <DEDUP_REMOVED lines=9> */
[----:B------:R-:W-:Y:S01]  /*b810*/  FFMA R55, R83, R130, R55 ;  /* 0x0000008253377223 */ /* 0x000fe20000000037 */
[C---:B------:R-:W-:Y:S01]  /*b820*/  FMUL R59, R76.reuse, R59 ;  /* 0x0000003b4c3b7220 */ /* 0x040fe20000400000 */
[----:B------:R-:W-:Y:S01]  /*b830*/  F2FP.BF16.F32.PACK_AB R41, R47, R46 ;  /* 0x0000002e2f29723e */ /* 0x000fe200000010ff */
[----:B------:R-:W-:Y:S01]  /*b840*/  FFMA R52, R83, R131, R52 ;  /* 0x0000008353347223 */ /* 0x000fe20000000034 */
[----:B------:R-:W-:Y:S01]  /*b850*/  F2FP.BF16.F32.PACK_AB R42, R45, R44 ;  /* 0x0000002c2d2a723e */ /* 0x000fe200000010ff */
[C---:B------:R-:W-:Y:S01]  /*b860*/  FMUL R56, R76.reuse, R60 ;  /* 0x0000003c4c387220 */ /* 0x040fe20000400000 */
[----:B------:R-:W-:Y:S01]  /*b870*/  F2FP.BF16.F32.PACK_AB R43, R51, R50 ;  /* 0x00000032332b723e */ /* 0x000fe200000010ff */
[----:B------:R-:W-:Y:S01]  /*b880*/  FFMA R53, R83, R132, R53 ;  /* 0x0000008453357223 */ /* 0x000fe20000000035 */
[----:B------:R-:W-:Y:S01]  /*b890*/  SHF.L.U32 R137, R141, 0x10, RZ ;  /* 0x000000108d897819 */ /* 0x000fe200000006ff */
[C---:B------:R-:W-:Y:S01]  /*b8a0*/  FMUL R57, R76.reuse, R61 ;  /* 0x0000003d4c397220 */ /* 0x040fe20000400000 */
[----:B------:R-:W-:Y:S01]  /*b8b0*/  FFMA R58, R83, R133, R58 ;  /* 0x00000085533a7223 */ /* 0x000fe2000000003a */
[----:B------:R1:W-:Y:S01]  /*b8c0*/  STS.128 [R172+0xc400], R40 ;  /* 0x00c40028ac007388 */ /* 0x0003e20000000c00 */
[----:B------:R-:W-:Y:S01]  /*b8d0*/  LOP3.LUT R138, R141, 0xffff0000, RZ, 0xc0, !PT ;  /* 0xffff00008d8a7812 */ /* 0x000fe200078ec0ff */
[----:B------:R-:W-:Y:S01]  /*b8e0*/  FMUL R62, R76, R62 ;  /* 0x0000003e4c3e7220 */ /* 0x000fe20000400000 */
[C---:B------:R-:W-:Y:S01]  /*b8f0*/  FFMA R59, R83.reuse, R134, R59 ;  /* 0x00000086533b7223 */ /* 0x040fe2000000003b */
[----:B------:R-:W-:Y:S01]  /*b900*/  SHF.L.U32 R139, R142, 0x10, RZ ;  /* 0x000000108e8b7819 */ /* 0x000fe200000006ff */
[----:B------:R-:W-:Y:S01]  /*b910*/  FMUL R63, R76, R63 ;  /* 0x0000003f4c3f7220 */ /* 0x000fe20000400000 */
[C---:B------:R-:W-:Y:S01]  /*b920*/  FFMA R56, R83.reuse, R135, R56 ;  /* 0x0000008753387223 */ /* 0x040fe20000000038 */
[----:B------:R-:W-:Y:S01]  /*b930*/  LOP3.LUT R140, R142, 0xffff0000, RZ, 0xc0, !PT ;  /* 0xffff00008e8c7812 */ /* 0x000fe200078ec0ff */
[C---:B------:R-:W-:Y:S01]  /*b940*/  FMUL R60, R76.reuse, R64 ;  /* 0x000000404c3c7220 */ /* 0x040fe20000400000 */
[----:B------:R-:W-:Y:S01]  /*b950*/  FFMA R57, R83, R136, R57 ;  /* 0x0000008853397223 */ /* 0x000fe20000000039 */
[----:B------:R-:W-:Y:S01]  /*b960*/  SHF.L.U32 R141, R143, 0x10, RZ ;  /* 0x000000108f8d7819 */ /* 0x000fe200000006ff */
[C---:B------:R-:W-:Y:S01]  /*b970*/  FMUL R61, R76.reuse, R65 ;  /* 0x000000414c3d7220 */ /* 0x040fe20000400000 */
[----:B------:R-:W-:Y:S01]  /*b980*/  FFMA R62, R83, R137, R62 ;  /* 0x00000089533e7223 */ /* 0x000fe2000000003e */
[----:B------:R-:W-:Y:S01]  /*b990*/  LOP3.LUT R142, R143, 0xffff0000, RZ, 0xc0, !PT ;  /* 0xffff00008f8e7812 */ /* 0x000fe200078ec0ff */
[C---:B------:R-:W-:Y:S01]  /*b9a0*/  FMUL R66, R76.reuse, R66 ;  /* 0x000000424c427220 */ /* 0x040fe20000400000 */
[----:B------:R-:W-:Y:S01]  /*b9b0*/  F2FP.BF16.F32.PACK_AB R48, R49, R48 ;  /* 0x000000303130723e */ /* 0x000fe200000010ff */
[----:B------:R-:W-:Y:S01]  /*b9c0*/  FFMA R63, R83, R138, R63 ;  /* 0x0000008a533f7223 */ /* 0x000fe2000000003f */
[----:B------:R-:W-:Y:S01]  /*b9d0*/  FMUL R67, R76, R67 ;  /* 0x000000434c437220 */ /* 0x000fe20000400000 */
        /* <DEDUP_REMOVED lines=12> */
[----:B------:R-:W-:Y:S03]  /*baa0*/  ISETP.NE.AND P0, PT, R165, RZ, PT ;  /* 0x000000ffa500720c */ /* 0x000fe60003f05270 */
        /* <DEDUP_REMOVED lines=18> */
[----:B--2---:R-:W-:Y:S04]  /*bbd0*/  DEPBAR.LE SB0, 0x1 ;  /* 0x000080400000791a */ /* 0x004fe80000000000 */
.L_x_144:
[----:B------:R-:W-:Y:S05]  /*bbe0*/  BSYNC.RECONVERGENT B0 ;  /* 0x0000000000007941 */ /* 0x000fea0003800200 */
.L_x_143:
[----:B------:R-:W-:Y:S01]  /*bbf0*/  BAR.SYNC.DEFER_BLOCKING 0x1, 0x80 ;  /* 0x0042000000007b1d */ /* 0x000fe20000010000 */
[----:B------:R-:W-:Y:S09]  /*bc00*/  UISETP.NE.AND UP0, UPT, UR50, -0x4, UPT ;  /* 0xfffffffc3200788c */ /* 0x000ff2000bf05270 */
[----:B------:R-:W-:Y:S05]  /*bc10*/  BRA.U !UP0, `(.L_x_145) ;  /* 0x0000000108247547 */ /* 0x000fea000b800000 */
[----:B------:R-:W-:Y:S01]  /*bc20*/  ISETP.NE.AND P0, PT, R174, RZ, PT ;  /* 0x000000ffae00720c */ /* 0x000fe20003f05270 */
[----:B------:R-:W-:Y:S01]  /*bc30*/  IMAD.U32 R0, RZ, RZ, UR51 ;  /* 0x00000033ff007e24 */ /* 0x000fe2000f8e00ff */
[----:B------:R-:W-:Y:S04]  /*bc40*/  UIADD3 UR51, UPT, UPT, UR51, 0x1, URZ ;  /* 0x0000000133337890 */ /* 0x000fe8000fffe0ff */
[----:B------:R-:W-:Y:S04]  /*bc50*/  UISETP.NE.AND UP0, UPT, UR51, 0x4, UPT ;  /* 0x000000043300788c */ /* 0x000fe8000bf05270 */
[----:B------:R-:W-:Y:S03]  /*bc60*/  USEL UR51, UR51, URZ, UP0 ;  /* 0x000000ff33337287 */ /* 0x000fe60008000000 */
[----:B------:R-:W-:Y:S05]  /*bc70*/  @P0 LEA R0, R0, UR49, 0x3 ;  /* 0x0000003100000c11 */ /* 0x000fea000f8e18ff */
[----:B------:R-:W-:Y:S05]  /*bc80*/  @P0 VIADD R0, R0, 0xd0 ;  /* 0x000000d000000836 */ /* 0x000fea0000000000 */
[----:B------:R-:W-:Y:S04]  /*bc90*/  @P0 PRMT R0, R179, 0x654, R0 ;  /* 0x00000654b3000816 */ /* 0x000fe80000000000 */
[----:B------:R2:W-:Y:S03]  /*bca0*/  @P0 SYNCS.ARRIVE.TRANS64.RED.A1T0 RZ, [R0+URZ], RZ ;  /* 0x000000ff00ff09a7 */ /* 0x0005e600081004ff */
.L_x_145:
[----:B------:R-:W-:Y:S01]  /*bcb0*/  ISETP.NE.AND P1, PT, R166, RZ, PT ;  /* 0x000000ffa600720c */ /* 0x000fe20003f25270 */
[----:B--2---:R-:W-:Y:S01]  /*bcc0*/  IMAD.IADD R0, R77, 0x1, R152 ;  /* 0x000000014d007824 */ /* 0x004fe200078e0298 */
[----:B------:R-:W-:Y:S01]  /*bcd0*/  ISETP.NE.AND P0, PT, R169, 0x2, PT ;  /* 0x00000002a900780c */ /* 0x000fe20003f05270 */
[----:B------:R-:W-:Y:S01]  /*bce0*/  UIADD3 UR50, UPT, UPT, UR50, 0x4, URZ ;  /* 0x0000000432327890 */ /* 0x000fe2000fffe0ff */
[----:B------:R-:W-:Y:S01]  /*bcf0*/  LOP3.LUT R79, R79, 0x1, RZ, 0x3c, !PT ;  /* 0x000000014f4f7812 */ /* 0x000fe200078e3cff */
[----:B------:R-:W-:Y:S01]  /*bd00*/  IMAD.IADD R20, R75, 0x1, R150 ;  /* 0x000000014b147824 */ /* 0x000fe200078e0296 */
[----:B------:R-:W-:Y:S02]  /*bd10*/  R2UR UR19, R0 ;  /* 0x00000000001372ca */ /* 0x000fe400000e0000 */
[----:B------:R-:W-:Y:S02]  /*bd20*/  SEL R0, RZ, 0x1, P0 ;  /* 0x00000001ff007807 */ /* 0x000fe40000000000 */
[----:B------:R-:W-:Y:S02]  /*bd30*/  SEL R169, R169, RZ, P0 ;  /* 0x000000ffa9a97207 */ /* 0x000fe40000000000 */
[----:B------:R-:W-:Y:S02]  /*bd40*/  LOP3.LUT R161, R161, R0, RZ, 0x3c, !PT ;  /* 0x00000000a1a17212 */ /* 0x000fe400078e3cff */
[----:B------:R-:W-:Y:S01]  /*bd50*/  @P1 R2UR UR44, R160 ;  /* 0x00000000a02c12ca */ /* 0x000fe200000e0000 */
[----:B------:R-:W-:Y:S03]  /*bd60*/  @!UPT UIADD3 URZ, UPT, UPT, URZ, URZ, URZ ;  /* 0x000000fffffff290 */ /* 0x000fe6000fffe0ff */
[----:B------:R-:W-:Y:S11]  /*bd70*/  @P1 BRA `(.L_x_146) ;  /* 0xffffff9c00fc1947 */ /* 0x000ff6000383ffff */
[----:B------:R-:W-:Y:S01]  /*bd80*/  SYNCS.ARRIVE.TRANS64.A1T0 RZ, [UR49+0x150], RZ ;  /* 0x000150ffffff79a7 */ /* 0x000fe20008100031 */
[----:B------:R-:W-:-:S09]  /*bd90*/  UISETP.NE.AND UP0, UPT, UR48, URZ, UPT ;  /* 0x000000ff3000728c */ /* 0x000fd2000bf05270 */
[----:B------:R-:W-:Y:S05]  /*bda0*/  BRA.U !UP0, `(.L_x_147) ;  /* 0x0000000108487547 */ /* 0x000fea000b800000 */
[----:B------:R-:W2:Y:S02]  /*bdb0*/  LDCU.64 UR4, c[0x0][0xc90] ;  /* 0x00019200ff0477ac */ /* 0x000ea40008000a00 */
[----:B--2---:R-:W-:-:S04]  /*bdc0*/  UISETP.NE.U32.AND UP0, UPT, UR4, URZ, UPT ;  /* 0x000000ff0400728c */ /* 0x004fc8000bf05070 */
[----:B------:R-:W-:-:S09]  /*bdd0*/  UISETP.NE.AND.EX UP0, UPT, UR5, URZ, UPT, UP0 ;  /* 0x000000ff0500728c */ /* 0x000fd2000bf05300 */
[----:B------:R-:W-:Y:S05]  /*bde0*/  BRA.U UP0, `(.L_x_148) ;  /* 0x00000001000c7547 */ /* 0x000fea000b800000 */
[----:B------:R-:W-:-:S13]  /*bdf0*/  FSETP.NEU.AND P0, PT, R83, RZ, PT ;  /* 0x000000ff5300720b */ /* 0x000fda0003f0d000 */
[----:B------:R-:W-:Y:S05]  /*be00*/  @!P0 EXIT ;  /* 0x000000000000894d */ /* 0x000fea0003800000 */
[----:B------:R-:W-:Y:S05]  /*be10*/  BRA `(.L_x_147) ;  /* 0x00000000002c7947 */ /* 0x000fea0003800000 */
.L_x_148:
[----:B------:R-:W-:Y:S01]  /*be20*/  ISETP.NE.AND P0, PT, R167, RZ, PT ;  /* 0x000000ffa700720c */ /* 0x000fe20003f05270 */
[----:B------:R-:W-:-:S12]  /*be30*/  BSSY.RECONVERGENT B0, `(.L_x_147) ;  /* 0x0000009000007945 */ /* 0x000fd80003800200 */
[----:B------:R-:W-:Y:S05]  /*be40*/  @P0 BRA `(.L_x_149) ;  /* 0x0000000000140947 */ /* 0x000fea0003800000 */
[----:B------:R-:W2:Y:S02]  /*be50*/  LDCU.64 UR4, c[0x0][0xc88] ;  /* 0x00019100ff0477ac */ /* 0x000ea40008000a00 */
[----:B--2---:R-:W-:-:S04]  /*be60*/  ISETP.NE.U32.AND P0, PT, RZ, UR4, PT ;  /* 0x00000004ff007c0c */ /* 0x004fc8000bf05070 */
[----:B------:R-:W-:-:S13]  /*be70*/  ISETP.NE.AND.EX P0, PT, RZ, UR5, PT, P0 ;  /* 0x00000005ff007c0c */ /* 0x000fda000bf05300 */
[----:B------:R-:W-:Y:S05]  /*be80*/  @!P0 EXIT ;  /* 0x000000000000894d */ /* 0x000fea0003800000 */
[----:B------:R-:W-:Y:S05]  /*be90*/  BRA `(.L_x_150) ;  /* 0x0000000000087947 */ /* 0x000fea0003800000 */
.L_x_149:
[----:B------:R-:W-:-:S13]  /*bea0*/  FSETP.NEU.AND P0, PT, R83, RZ, PT ;  /* 0x000000ff5300720b */ /* 0x000fda0003f0d000 */
[----:B------:R-:W-:Y:S05]  /*beb0*/  @!P0 EXIT ;  /* 0x000000000000894d */ /* 0x000fea0003800000 */
.L_x_150:
[----:B------:R-:W-:Y:S05]  /*bec0*/  BSYNC.RECONVERGENT B0 ;  /* 0x0000000000007941 */ /* 0x000fea0003800200 */
.L_x_147:
[----:B------:R-:W-:Y:S01]  /*bed0*/  ULEA UR4, UR51, UR49, 0x3 ;  /* 0x0000003133047291 */ /* 0x000fe2000f8e18ff */
[----:B------:R-:W-:-:S04]  /*bee0*/  DEPBAR.LE SB0, 0x0 ;  /* 0x000080000000791a */ /* 0x000fc80000000000 */
[----:B------:R-:W-:-:S04]  /*bef0*/  UIADD3 UR4, UPT, UPT, UR4, 0xd0, URZ ;  /* 0x000000d004047890 */ /* 0x000fc8000fffe0ff */
[----:B------:R-:W-:-:S09]  /*bf00*/  UPRMT UR4, UR45, 0x654, UR4 ;  /* 0x000006542d047896 */ /* 0x000fd20008000004 */
[----:B------:R-:W-:Y:S01]  /*bf10*/  SYNCS.ARRIVE.TRANS64.RED.A1T0 RZ, [UR4], RZ ;  /* 0x000000ffffff79a7 */ /* 0x000fe20008100404 */
[----:B------:R-:W-:Y:S05]  /*bf20*/  EXIT ;  /* 0x000000000000794d */ /* 0x000fea0003800000 */
.L_x_25:
[----:B-1----:R1:W2:Y:S02]  /*bf30*/  SYNCS.PHASECHK.TRANS64.TRYWAIT P0, [R2+URZ+0x140], R3 ;  /* 0x00014003020075a7 */ /* 0x0022a400080011ff */
[----:B--2---:R-:W-:Y:S05]  /*bf40*/  @!P0 NANOSLEEP.SYNCS 0x989680 ;  /* 0x009896800000895d */ /* 0x004fea0003900000 */
[----:B------:R-:W2:Y:S02]  /*bf50*/  @!P0 SYNCS.PHASECHK.TRANS64 P0, [R2+URZ+0x140], R3 ;  /* 0x00014003020085a7 */ /* 0x000ea400080010ff */
[----:B--2---:R-:W-:Y:S05]  /*bf60*/  @!P0 BRA `(.L_x_25) ;  /* 0xfffffffc00f08947 */ /* 0x004fea000383ffff */
[----:B------:R-:W-:Y:S05]  /*bf70*/  BRA `(.L_x_151) ;  /* 0xffffff5800f07947 */ /* 0x000fea000383ffff */
.L_x_28:
[----:B-1----:R-:W-:-:S07]  /*bf80*/  MOV R2, UR41 ;  /* 0x0000002900027c02 */ /* 0x002fce0008000f00 */
.L_x_152:
[----:B-1----:R1:W2:Y:S02]  /*bf90*/  SYNCS.PHASECHK.TRANS64.TRYWAIT P0, [R2+URZ+0x58], R5 ;  /* 0x00005805020075a7 */ /* 0x0022a400080011ff */
[----:B--2---:R-:W-:Y:S05]  /*bfa0*/  @!P0 NANOSLEEP.SYNCS 0x989680 ;  /* 0x009896800000895d */ /* 0x004fea0003900000 */
[----:B------:R-:W2:Y:S02]  /*bfb0*/  @!P0 SYNCS.PHASECHK.TRANS64 P0, [R2+URZ+0x58], R5 ;  /* 0x00005805020085a7 */ /* 0x000ea400080010ff */
[----:B--2---:R-:W-:Y:S05]  /*bfc0*/  @!P0 BRA `(.L_x_152) ;  /* 0xfffffffc00f08947 */ /* 0x004fea000383ffff */
[----:B------:R-:W-:Y:S05]  /*bfd0*/  BRA `(.L_x_27) ;  /* 0xffffff5c00387947 */ /* 0x000fea000383ffff */
.L_x_37:
[----:B------:R-:W-:-:S07]  /*bfe0*/  MOV R2, UR41 ;  /* 0x0000002900027c02 */ /* 0x000fce0008000f00 */
.L_x_153:
[----:B-1----:R1:W2:Y:S02]  /*bff0*/  SYNCS.PHASECHK.TRANS64.TRYWAIT P0, [R2+URZ+0x58], R5 ;  /* 0x00005805020075a7 */ /* 0x0022a400080011ff */
[----:B--2---:R-:W-:Y:S05]  /*c000*/  @!P0 NANOSLEEP.SYNCS 0x989680 ;  /* 0x009896800000895d */ /* 0x004fea0003900000 */
[----:B------:R-:W2:Y:S02]  /*c010*/  @!P0 SYNCS.PHASECHK.TRANS64 P0, [R2+URZ+0x58], R5 ;  /* 0x00005805020085a7 */ /* 0x000ea400080010ff */
[----:B--2---:R-:W-:Y:S05]  /*c020*/  @!P0 BRA `(.L_x_153) ;  /* 0xfffffffc00f08947 */ /* 0x004fea000383ffff */
[----:B------:R-:W-:Y:S05]  /*c030*/  BRA `(.L_x_36) ;  /* 0xffffff6000487947 */ /* 0x000fea000383ffff */
.L_x_44:
[----:B-1----:R1:W2:Y:S02]  /*c040*/  SYNCS.PHASECHK.TRANS64.TRYWAIT P0, [R2+URZ+0x100], R3 ;  /* 0x00010003020075a7 */ /* 0x0022a400080011ff */
[----:B--2---:R-:W-:Y:S05]  /*c050*/  @!P0 NANOSLEEP.SYNCS 0x989680 ;  /* 0x009896800000895d */ /* 0x004fea0003900000 */
[----:B------:R-:W2:Y:S02]  /*c060*/  @!P0 SYNCS.PHASECHK.TRANS64 P0, [R2+URZ+0x100], R3 ;  /* 0x00010003020085a7 */ /* 0x000ea400080010ff */
[----:B--2---:R-:W-:Y:S05]  /*c070*/  @!P0 BRA `(.L_x_44) ;  /* 0xfffffffc00f08947 */ /* 0x004fea000383ffff */
[----:B------:R-:W-:Y:S05]  /*c080*/  BRA `(.L_x_154) ;  /* 0xffffff64003c7947 */ /* 0x000fea000383ffff */
.L_x_48:
[----:B----4-:R-:W-:-:S07]  /*c090*/  MOV R0, UR4 ;  /* 0x0000000400007c02 */ /* 0x010fce0008000f00 */
.L_x_155:
[----:B-1----:R1:W2:Y:S02]  /*c0a0*/  SYNCS.PHASECHK.TRANS64.TRYWAIT P0, [R0+URZ], R3 ;  /* 0x00000003000075a7 */ /* 0x0022a400080011ff */
[----:B--2---:R-:W-:Y:S05]  /*c0b0*/  @!P0 NANOSLEEP.SYNCS 0x989680 ;  /* 0x009896800000895d */ /* 0x004fea0003900000 */
[----:B------:R-:W2:Y:S02]  /*c0c0*/  @!P0 SYNCS.PHASECHK.TRANS64 P0, [R0+URZ], R3 ;  /* 0x00000003000085a7 */ /* 0x000ea400080010ff */
[----:B--2---:R-:W-:Y:S05]  /*c0d0*/  @!P0 BRA `(.L_x_155) ;  /* 0xfffffffc00f08947 */ /* 0x004fea000383ffff */
[----:B------:R-:W-:Y:S05]  /*c0e0*/  BRA `(.L_x_156) ;  /* 0xffffff6800b07947 */ /* 0x000fea000383ffff */
.L_x_49:
[----:B----4-:R-:W-:-:S07]  /*c0f0*/  MOV R0, UR4 ;  /* 0x0000000400007c02 */ /* 0x010fce0008000f00 */
.L_x_157:
[----:B-1----:R1:W2:Y:S02]  /*c100*/  SYNCS.PHASECHK.TRANS64.TRYWAIT P0, [R0+URZ], R3 ;  /* 0x00000003000075a7 */ /* 0x0022a400080011ff */
[----:B--2---:R-:W-:Y:S05]  /*c110*/  @!P0 NANOSLEEP.SYNCS 0x989680 ;  /* 0x009896800000895d */ /* 0x004fea0003900000 */
[----:B------:R-:W2:Y:S02]  /*c120*/  @!P0 SYNCS.PHASECHK.TRANS64 P0, [R0+URZ], R3 ;  /* 0x00000003000085a7 */ /* 0x000ea400080010ff */
[----:B--2---:R-:W-:Y:S05]  /*c130*/  @!P0 BRA `(.L_x_157) ;  /* 0xfffffffc00f08947 */ /* 0x004fea000383ffff */
[----:B------:R-:W-:Y:S05]  /*c140*/  BRA `(.L_x_158) ;  /* 0xffffff6800bc7947 */ /* 0x000fea000383ffff */
.L_x_50:
[----:B----4-:R-:W-:-:S07]  /*c150*/  MOV R0, UR4 ;  /* 0x0000000400007c02 */ /* 0x010fce0008000f00 */
.L_x_159:
[----:B-1----:R1:W2:Y:S02]  /*c160*/  SYNCS.PHASECHK.TRANS64.TRYWAIT P0, [R0+URZ], R3 ;  /* 0x00000003000075a7 */ /* 0x0022a400080011ff */
[----:B--2---:R-:W-:Y:S05]  /*c170*/  @!P0 NANOSLEEP.SYNCS 0x989680 ;  /* 0x009896800000895d */ /* 0x004fea0003900000 */
[----:B------:R-:W2:Y:S02]  /*c180*/  @!P0 SYNCS.PHASECHK.TRANS64 P0, [R0+URZ], R3 ;  /* 0x00000003000085a7 */ /* 0x000ea400080010ff */
[----:B--2---:R-:W-:Y:S05]  /*c190*/  @!P0 BRA `(.L_x_159) ;  /* 0xfffffffc00f08947 */ /* 0x004fea000383ffff */
[----:B------:R-:W-:Y:S05]  /*c1a0*/  BRA `(.L_x_160) ;  /* 0xffffff6800c87947 */ /* 0x000fea000383ffff */
.L_x_51:
[----:B----4-:R-:W-:-:S07]  /*c1b0*/  MOV R0, UR4 ;  /* 0x0000000400007c02 */ /* 0x010fce0008000f00 */
.L_x_161:
[----:B-1----:R1:W2:Y:S02]  /*c1c0*/  SYNCS.PHASECHK.TRANS64.TRYWAIT P0, [R0+URZ], R3 ;  /* 0x00000003000075a7 */ /* 0x0022a400080011ff */
[----:B--2---:R-:W-:Y:S05]  /*c1d0*/  @!P0 NANOSLEEP.SYNCS 0x989680 ;  /* 0x009896800000895d */ /* 0x004fea0003900000 */
[----:B------:R-:W2:Y:S02]  /*c1e0*/  @!P0 SYNCS.PHASECHK.TRANS64 P0, [R0+URZ], R3 ;  /* 0x00000003000085a7 */ /* 0x000ea400080010ff */
[----:B--2---:R-:W-:Y:S05]  /*c1f0*/  @!P0 BRA `(.L_x_161) ;  /* 0xfffffffc00f08947 */ /* 0x004fea000383ffff */
[----:B------:R-:W-:Y:S05]  /*c200*/  BRA `(.L_x_162) ;  /* 0xffffff6800d47947 */ /* 0x000fea000383ffff */
.L_x_52:
[----:B----4-:R-:W-:-:S07]  /*c210*/  MOV R0, UR4 ;  /* 0x0000000400007c02 */ /* 0x010fce0008000f00 */
.L_x_163:
[----:B-1----:R1:W2:Y:S02]  /*c220*/  SYNCS.PHASECHK.TRANS64.TRYWAIT P0, [R0+URZ], R3 ;  /* 0x00000003000075a7 */ /* 0x0022a400080011ff */
[----:B--2---:R-:W-:Y:S05]  /*c230*/  @!P0 NANOSLEEP.SYNCS 0x989680 ;  /* 0x009896800000895d */ /* 0x004fea0003900000 */
[----:B------:R-:W2:Y:S02]  /*c240*/  @!P0 SYNCS.PHASECHK.TRANS64 P0, [R0+URZ], R3 ;  /* 0x00000003000085a7 */ /* 0x000ea400080010ff */
[----:B--2---:R-:W-:Y:S05]  /*c250*/  @!P0 BRA `(.L_x_163) ;  /* 0xfffffffc00f08947 */ /* 0x004fea000383ffff */
[----:B------:R-:W-:Y:S05]  /*c260*/  BRA `(.L_x_164) ;  /* 0xffffff6800e07947 */ /* 0x000fea000383ffff */
.L_x_53:
[----:B----4-:R-:W-:-:S07]  /*c270*/  MOV R0, UR4 ;  /* 0x0000000400007c02 */ /* 0x010fce0008000f00 */
.L_x_165:
[----:B-1----:R1:W2:Y:S02]  /*c280*/  SYNCS.PHASECHK.TRANS64.TRYWAIT P0, [R0+URZ], R3 ;  /* 0x00000003000075a7 */ /* 0x0022a400080011ff */
[----:B--2---:R-:W-:Y:S05]  /*c290*/  @!P0 NANOSLEEP.SYNCS 0x989680 ;  /* 0x009896800000895d */ /* 0x004fea0003900000 */
[----:B------:R-:W2:Y:S02]  /*c2a0*/  @!P0 SYNCS.PHASECHK.TRANS64 P0, [R0+URZ], R3 ;  /* 0x00000003000085a7 */ /* 0x000ea400080010ff */
[----:B--2---:R-:W-:Y:S05]  /*c2b0*/  @!P0 BRA `(.L_x_165) ;  /* 0xfffffffc00f08947 */ /* 0x004fea000383ffff */
[----:B------:R-:W-:Y:S05]  /*c2c0*/  BRA `(.L_x_166) ;  /* 0xffffff6800ec7947 */ /* 0x000fea000383ffff */
.L_x_54:
[----:B----4-:R-:W-:-:S07]  /*c2d0*/  MOV R0, UR4 ;  /* 0x0000000400007c02 */ /* 0x010fce0008000f00 */
.L_x_167:
[----:B-1----:R1:W2:Y:S02]  /*c2e0*/  SYNCS.PHASECHK.TRANS64.TRYWAIT P0, [R0+URZ], R3 ;  /* 0x00000003000075a7 */ /* 0x0022a400080011ff */
[----:B--2---:R-:W-:Y:S05]  /*c2f0*/  @!P0 NANOSLEEP.SYNCS 0x989680 ;  /* 0x009896800000895d */ /* 0x004fea0003900000 */
[----:B------:R-:W2:Y:S02]  /*c300*/  @!P0 SYNCS.PHASECHK.TRANS64 P0, [R0+URZ], R3 ;  /* 0x00000003000085a7 */ /* 0x000ea400080010ff */
[----:B--2---:R-:W-:Y:S05]  /*c310*/  @!P0 BRA `(.L_x_167) ;  /* 0xfffffffc00f08947 */ /* 0x004fea000383ffff */
[----:B------:R-:W-:Y:S05]  /*c320*/  BRA `(.L_x_168) ;  /* 0xffffff6800f87947 */ /* 0x000fea000383ffff */
.L_x_55:
[----:B----4-:R-:W-:-:S07]  /*c330*/  MOV R0, UR4 ;  /* 0x0000000400007c02 */ /* 0x010fce0008000f00 */
.L_x_169:
[----:B-1----:R1:W2:Y:S02]  /*c340*/  SYNCS.PHASECHK.TRANS64.TRYWAIT P0, [R0+URZ], R3 ;  /* 0x00000003000075a7 */ /* 0x0022a400080011ff */
[----:B--2---:R-:W-:Y:S05]  /*c350*/  @!P0 NANOSLEEP.SYNCS 0x989680 ;  /* 0x009896800000895d */ /* 0x004fea0003900000 */
[----:B------:R-:W2:Y:S02]  /*c360*/  @!P0 SYNCS.PHASECHK.TRANS64 P0, [R0+URZ], R3 ;  /* 0x00000003000085a7 */ /* 0x000ea400080010ff */
[----:B--2---:R-:W-:Y:S05]  /*c370*/  @!P0 BRA `(.L_x_169) ;  /* 0xfffffffc00f08947 */ /* 0x004fea000383ffff */
[----:B------:R-:W-:Y:S05]  /*c380*/  BRA `(.L_x_170) ;  /* 0xffffff6c00047947 */ /* 0x000fea000383ffff */
.L_x_56:
[----:B----4-:R-:W-:-:S07]  /*c390*/  MOV R0, UR4 ;  /* 0x0000000400007c02 */ /* 0x010fce0008000f00 */
.L_x_171:
[----:B-1----:R1:W2:Y:S02]  /*c3a0*/  SYNCS.PHASECHK.TRANS64.TRYWAIT P0, [R0+URZ], R3 ;  /* 0x00000003000075a7 */ /* 0x0022a400080011ff */
[----:B--2---:R-:W-:Y:S05]  /*c3b0*/  @!P0 NANOSLEEP.SYNCS 0x989680 ;  /* 0x009896800000895d */ /* 0x004fea0003900000 */
[----:B------:R-:W2:Y:S02]  /*c3c0*/  @!P0 SYNCS.PHASECHK.TRANS64 P0, [R0+URZ], R3 ;  /* 0x00000003000085a7 */ /* 0x000ea400080010ff */
[----:B--2---:R-:W-:Y:S05]  /*c3d0*/  @!P0 BRA `(.L_x_171) ;  /* 0xfffffffc00f08947 */ /* 0x004fea000383ffff */
[----:B------:R-:W-:Y:S05]  /*c3e0*/  BRA `(.L_x_172) ;  /* 0xffffff6c00107947 */ /* 0x000fea000383ffff */
.L_x_57:
[----:B----4-:R-:W-:-:S07]  /*c3f0*/  MOV R0, UR4 ;  /* 0x0000000400007c02 */ /* 0x010fce0008000f00 */
.L_x_173:
[----:B-1----:R1:W2:Y:S02]  /*c400*/  SYNCS.PHASECHK.TRANS64.TRYWAIT P0, [R0+URZ], R3 ;  /* 0x00000003000075a7 */ /* 0x0022a400080011ff */
[----:B--2---:R-:W-:Y:S05]  /*c410*/  @!P0 NANOSLEEP.SYNCS 0x989680 ;  /* 0x009896800000895d */ /* 0x004fea0003900000 */
[----:B------:R-:W2:Y:S02]  /*c420*/  @!P0 SYNCS.PHASECHK.TRANS64 P0, [R0+URZ], R3 ;  /* 0x00000003000085a7 */ /* 0x000ea400080010ff */
[----:B--2---:R-:W-:Y:S05]  /*c430*/  @!P0 BRA `(.L_x_173) ;  /* 0xfffffffc00f08947 */ /* 0x004fea000383ffff */
[----:B------:R-:W-:Y:S05]  /*c440*/  BRA `(.L_x_174) ;  /* 0xffffff6c001c7947 */ /* 0x000fea000383ffff */
.L_x_60:
[----:B-1----:R1:W2:Y:S02]  /*c450*/  SYNCS.PHASECHK.TRANS64.TRYWAIT P0, [R0+URZ+0x130], R5 ;  /* 0x00013005000075a7 */ /* 0x0022a400080011ff */
[----:B--2---:R-:W-:Y:S05]  /*c460*/  @!P0 NANOSLEEP.SYNCS 0x989680 ;  /* 0x009896800000895d */ /* 0x004fea0003900000 */
[----:B------:R-:W2:Y:S02]  /*c470*/  @!P0 SYNCS.PHASECHK.TRANS64 P0, [R0+URZ+0x130], R5 ;  /* 0x00013005000085a7 */ /* 0x000ea400080010ff */
[----:B--2---:R-:W-:Y:S05]  /*c480*/  @!P0 BRA `(.L_x_60) ;  /* 0xfffffffc00f08947 */ /* 0x004fea000383ffff */
[----:B------:R-:W-:Y:S05]  /*c490*/  BRA `(.L_x_175) ;  /* 0xffffff6c007c7947 */ /* 0x000fea000383ffff */
.L_x_61:
[----:B------:R-:W-:-:S07]  /*c4a0*/  MOV R0, UR5 ;  /* 0x0000000500007c02 */ /* 0x000fce0008000f00 */
.L_x_176:
[----:B-1----:R1:W2:Y:S02]  /*c4b0*/  SYNCS.PHASECHK.TRANS64.TRYWAIT P0, [R0+URZ+0x110], R7 ;  /* 0x00011007000075a7 */ /* 0x0022a400080011ff */
[----:B--2---:R-:W-:Y:S05]  /*c4c0*/  @!P0 NANOSLEEP.SYNCS 0x989680 ;  /* 0x009896800000895d */ /* 0x004fea0003900000 */
[----:B------:R-:W2:Y:S02]  /*c4d0*/  @!P0 SYNCS.PHASECHK.TRANS64 P0, [R0+URZ+0x110], R7 ;  /* 0x00011007000085a7 */ /* 0x000ea400080010ff */
[----:B--2---:R-:W-:Y:S05]  /*c4e0*/  @!P0 BRA `(.L_x_176) ;  /* 0xfffffffc00f08947 */ /* 0x004fea000383ffff */
[----:B------:R-:W-:Y:S05]  /*c4f0*/  BRA `(.L_x_177) ;  /* 0xffffff6c008c7947 */ /* 0x000fea000383ffff */
.L_x_62:
[----:B-1----:R1:W2:Y:S02]  /*c500*/  SYNCS.PHASECHK.TRANS64.TRYWAIT P1, [R0+URZ+0x100], R5 ;  /* 0x00010005000075a7 */ /* 0x0022a400080211ff */
[----:B--2---:R-:W-:Y:S05]  /*c510*/  @!P1 NANOSLEEP.SYNCS 0x989680 ;  /* 0x009896800000995d */ /* 0x004fea0003900000 */
[----:B------:R-:W2:Y:S02]  /*c520*/  @!P1 SYNCS.PHASECHK.TRANS64 P1, [R0+URZ+0x100], R5 ;  /* 0x00010005000095a7 */ /* 0x000ea400080210ff */
[----:B--2---:R-:W-:Y:S05]  /*c530*/  @!P1 BRA `(.L_x_62) ;  /* 0xfffffffc00f09947 */ /* 0x004fea000383ffff */
[----:B------:R-:W-:Y:S05]  /*c540*/  BRA `(.L_x_178) ;  /* 0xffffff6c00bc7947 */ /* 0x000fea000383ffff */
.L_x_65:
[----:B------:R-:W-:-:S07]  /*c550*/  MOV R0, UR5 ;  /* 0x0000000500007c02 */ /* 0x000fce0008000f00 */
.L_x_179:
[----:B-1----:R1:W2:Y:S02]  /*c560*/  SYNCS.PHASECHK.TRANS64.TRYWAIT P0, [R0+URZ+0x110], R3 ;  /* 0x00011003000075a7 */ /* 0x0022a400080011ff */
[----:B--2---:R-:W-:Y:S05]  /*c570*/  @!P0 NANOSLEEP.SYNCS 0x989680 ;  /* 0x009896800000895d */ /* 0x004fea0003900000 */
[----:B------:R-:W2:Y:S02]  /*c580*/  @!P0 SYNCS.PHASECHK.TRANS64 P0, [R0+URZ+0x110], R3 ;  /* 0x00011003000085a7 */ /* 0x000ea400080010ff */
[----:B--2---:R-:W-:Y:S05]  /*c590*/  @!P0 BRA `(.L_x_179) ;  /* 0xfffffffc00f08947 */ /* 0x004fea000383ffff */
[----:B------:R-:W-:Y:S05]  /*c5a0*/  BRA `(.L_x_64) ;  /* 0xffffff7000107947 */ /* 0x000fea000383ffff */
.L_x_72:
[----:B-1----:R1:W2:Y:S02]  /*c5b0*/  SYNCS.PHASECHK.TRANS64.TRYWAIT P0, [R9+URZ+0x100], R2 ;  /* 0x00010002090075a7 */ /* 0x0022a400080011ff */
[----:B--2---:R-:W-:Y:S05]  /*c5c0*/  @!P0 NANOSLEEP.SYNCS 0x989680 ;  /* 0x009896800000895d */ /* 0x004fea0003900000 */
[----:B------:R-:W2:Y:S02]  /*c5d0*/  @!P0 SYNCS.PHASECHK.TRANS64 P0, [R9+URZ+0x100], R2 ;  /* 0x00010002090085a7 */ /* 0x000ea400080010ff */
[----:B--2---:R-:W-:Y:S05]  /*c5e0*/  @!P0 BRA `(.L_x_72) ;  /* 0xfffffffc00f08947 */ /* 0x004fea000383ffff */
[----:B------:R-:W-:Y:S05]  /*c5f0*/  BRA `(.L_x_180) ;  /* 0xffffff7400907947 */ /* 0x000fea000383ffff */
.L_x_75:
[----:B--2---:R2:W4:Y:S02]  /*c600*/  SYNCS.PHASECHK.TRANS64.TRYWAIT P1, [R4+URZ], R5 ;  /* 0x00000005040075a7 */ /* 0x00452400080211ff */
[----:B----4-:R-:W-:Y:S05]  /*c610*/  @!P1 NANOSLEEP.SYNCS 0x989680 ;  /* 0x009896800000995d */ /* 0x010fea0003900000 */
[----:B------:R-:W4:Y:S02]  /*c620*/  @!P1 SYNCS.PHASECHK.TRANS64 P1, [R4+URZ], R5 ;  /* 0x00000005040095a7 */ /* 0x000f2400080210ff */
[----:B----4-:R-:W-:Y:S05]  /*c630*/  @!P1 BRA `(.L_x_75) ;  /* 0xfffffffc00f09947 */ /* 0x010fea000383ffff */
[----:B------:R-:W-:Y:S05]  /*c640*/  BRA `(.L_x_74) ;  /* 0xffffff7400e47947 */ /* 0x000fea000383ffff */
.L_x_76:
[----:B-1----:R1:W2:Y:S02]  /*c650*/  SYNCS.PHASECHK.TRANS64.TRYWAIT P2, [R8+URZ+0x128], R9 ;  /* 0x00012809080075a7 */ /* 0x0022a400080411ff */
[----:B--2---:R-:W-:Y:S05]  /*c660*/  @!P2 NANOSLEEP.SYNCS 0x989680 ;  /* 0x009896800000a95d */ /* 0x004fea0003900000 */
[----:B------:R-:W2:Y:S02]  /*c670*/  @!P2 SYNCS.PHASECHK.TRANS64 P2, [R8+URZ+0x128], R9 ;  /* 0x000128090800a5a7 */ /* 0x000ea400080410ff */
[----:B--2---:R-:W-:Y:S05]  /*c680*/  @!P2 BRA `(.L_x_76) ;  /* 0xfffffffc00f0a947 */ /* 0x004fea000383ffff */
[----:B------:R-:W-:Y:S05]  /*c690*/  BRA `(.L_x_181) ;  /* 0xffffff7800647947 */ /* 0x000fea000383ffff */
.L_x_79:
[----:B-1----:R1:W4:Y:S02]  /*c6a0*/  SYNCS.PHASECHK.TRANS64.TRYWAIT P2, [R4+URZ], R5 ;  /* 0x00000005040075a7 */ /* 0x00232400080411ff */
[----:B----4-:R-:W-:Y:S05]  /*c6b0*/  @!P2 NANOSLEEP.SYNCS 0x989680 ;  /* 0x009896800000a95d */ /* 0x010fea0003900000 */
[----:B------:R-:W4:Y:S02]  /*c6c0*/  @!P2 SYNCS.PHASECHK.TRANS64 P2, [R4+URZ], R5 ;  /* 0x000000050400a5a7 */ /* 0x000f2400080410ff */
[----:B----4-:R-:W-:Y:S05]  /*c6d0*/  @!P2 BRA `(.L_x_79) ;  /* 0xfffffffc00f0a947 */ /* 0x010fea000383ffff */
[----:B------:R-:W-:Y:S05]  /*c6e0*/  BRA `(.L_x_78) ;  /* 0xffffff7800ec7947 */ /* 0x000fea000383ffff */
.L_x_82:
[----:B-1----:R1:W4:Y:S02]  /*c6f0*/  SYNCS.PHASECHK.TRANS64.TRYWAIT P0, [R8+URZ+0x150], R3 ;  /* 0x00015003080075a7 */ /* 0x00232400080011ff */
[----:B----4-:R-:W-:Y:S05]  /*c700*/  @!P0 NANOSLEEP.SYNCS 0x989680 ;  /* 0x009896800000895d */ /* 0x010fea0003900000 */
[----:B------:R-:W4:Y:S02]  /*c710*/  @!P0 SYNCS.PHASECHK.TRANS64 P0, [R8+URZ+0x150], R3 ;  /* 0x00015003080085a7 */ /* 0x000f2400080010ff */
[----:B----4-:R-:W-:Y:S05]  /*c720*/  @!P0 BRA `(.L_x_82) ;  /* 0xfffffffc00f08947 */ /* 0x010fea000383ffff */
[----:B------:R-:W-:Y:S05]  /*c730*/  BRA `(.L_x_182) ;  /* 0xffffff8000047947 */ /* 0x000fea000383ffff */
.L_x_87:
[----:B--2---:R2:W4:Y:S02]  /*c740*/  SYNCS.PHASECHK.TRANS64.TRYWAIT P0, [R0+URZ+0x100], R3 ;  /* 0x00010003000075a7 */ /* 0x00452400080011ff */
[----:B----4-:R-:W-:Y:S05]  /*c750*/  @!P0 NANOSLEEP.SYNCS 0x989680 ;  /* 0x009896800000895d */ /* 0x010fea0003900000 */
[----:B------:R-:W4:Y:S02]  /*c760*/  @!P0 SYNCS.PHASECHK.TRANS64 P0, [R0+URZ+0x100], R3 ;  /* 0x00010003000085a7 */ /* 0x000f2400080010ff */
[----:B----4-:R-:W-:Y:S05]  /*c770*/  @!P0 BRA `(.L_x_87) ;  /* 0xfffffffc00f08947 */ /* 0x010fea000383ffff */
[----:B------:R-:W-:Y:S05]  /*c780*/  BRA `(.L_x_183) ;  /* 0xffffff84000c7947 */ /* 0x000fea000383ffff */
.L_x_90:
[----:B------:R-:W-:Y:S07]  /*c790*/  MOV R0, UR4 ;  /* 0x0000000400007c02 */ /* 0x000fee0008000f00 */
.L_x_184:
[----:B-1----:R1:W2:Y:S02]  /*c7a0*/  SYNCS.PHASECHK.TRANS64.TRYWAIT P0, [R0+URZ+0xf8], R3 ;  /* 0x0000f803000075a7 */ /* 0x0022a400080011ff */
[----:B--2---:R-:W-:Y:S05]  /*c7b0*/  @!P0 NANOSLEEP.SYNCS 0x989680 ;  /* 0x009896800000895d */ /* 0x004fea0003900000 */
[----:B------:R-:W2:Y:S02]  /*c7c0*/  @!P0 SYNCS.PHASECHK.TRANS64 P0, [R0+URZ+0xf8], R3 ;  /* 0x0000f803000085a7 */ /* 0x000ea400080010ff */
[----:B--2---:R-:W-:Y:S05]  /*c7d0*/  @!P0 BRA `(.L_x_184) ;  /* 0xfffffffc00f08947 */ /* 0x004fea000383ffff */
[----:B------:R-:W-:Y:S05]  /*c7e0*/  BRA `(.L_x_89) ;  /* 0xffffff8800047947 */ /* 0x000fea000383ffff */
.L_x_93:
[----:B------:R-:W-:Y:S07]  /*c7f0*/  MOV R3, UR4 ;  /* 0x0000000400037c02 */ /* 0x000fee0008000f00 */
.L_x_185:
[----:B-1----:R1:W2:Y:S02]  /*c800*/  SYNCS.PHASECHK.TRANS64.TRYWAIT P2, [R3+URZ+0xd0], R38 ;  /* 0x0000d026030075a7 */ /* 0x0022a400080411ff */
[----:B--2---:R-:W-:Y:S05]  /*c810*/  @!P2 NANOSLEEP.SYNCS 0x989680 ;  /* 0x009896800000a95d */ /* 0x004fea0003900000 */
[----:B------:R-:W2:Y:S02]  /*c820*/  @!P2 SYNCS.PHASECHK.TRANS64 P2, [R3+URZ+0xd0], R38 ;  /* 0x0000d0260300a5a7 */ /* 0x000ea400080410ff */
[----:B--2---:R-:W-:Y:S05]  /*c830*/  @!P2 BRA `(.L_x_185) ;  /* 0xfffffffc00f0a947 */ /* 0x004fea000383ffff */
[----:B------:R-:W-:Y:S05]  /*c840*/  BRA `(.L_x_186) ;  /* 0xffffff8800607947 */ /* 0x000fea000383ffff */
.L_x_94:
[----:B-1----:R-:W-:Y:S07]  /*c850*/  MOV R3, UR4 ;  /* 0x0000000400037c02 */ /* 0x002fee0008000f00 */
.L_x_187:
[----:B-1----:R1:W2:Y:S02]  /*c860*/  SYNCS.PHASECHK.TRANS64.TRYWAIT P0, [R3+URZ+0xd8], R38 ;  /* 0x0000d826030075a7 */ /* 0x0022a400080011ff */
[----:B--2---:R-:W-:Y:S05]  /*c870*/  @!P0 NANOSLEEP.SYNCS 0x989680 ;  /* 0x009896800000895d */ /* 0x004fea0003900000 */
[----:B------:R-:W2:Y:S02]  /*c880*/  @!P0 SYNCS.PHASECHK.TRANS64 P0, [R3+URZ+0xd8], R38 ;  /* 0x0000d826030085a7 */ /* 0x000ea400080010ff */
[----:B--2---:R-:W-:Y:S05]  /*c890*/  @!P0 BRA `(.L_x_187) ;  /* 0xfffffffc00f08947 */ /* 0x004fea000383ffff */
[----:B------:R-:W-:Y:S05]  /*c8a0*/  BRA `(.L_x_188) ;  /* 0xffffff8800ac7947 */ /* 0x000fea000383ffff */
.L_x_95:
[----:B-1----:R-:W-:Y:S07]  /*c8b0*/  MOV R3, UR4 ;  /* 0x0000000400037c02 */ /* 0x002fee0008000f00 */
.L_x_189:
[----:B-1----:R1:W2:Y:S02]  /*c8c0*/  SYNCS.PHASECHK.TRANS64.TRYWAIT P0, [R3+URZ+0xe0], R38 ;  /* 0x0000e026030075a7 */ /* 0x0022a400080011ff */
[----:B--2---:R-:W-:Y:S05]  /*c8d0*/  @!P0 NANOSLEEP.SYNCS 0x989680 ;  /* 0x009896800000895d */ /* 0x004fea0003900000 */
[----:B------:R-:W2:Y:S02]  /*c8e0*/  @!P0 SYNCS.PHASECHK.TRANS64 P0, [R3+URZ+0xe0], R38 ;  /* 0x0000e026030085a7 */ /* 0x000ea400080010ff */
[----:B--2---:R-:W-:Y:S05]  /*c8f0*/  @!P0 BRA `(.L_x_189) ;  /* 0xfffffffc00f08947 */ /* 0x004fea000383ffff */
[----:B------:R-:W-:Y:S05]  /*c900*/  BRA `(.L_x_190) ;  /* 0xffffff8800f47947 */ /* 0x000fea000383ffff */
.L_x_96:
[----:B-1----:R-:W-:Y:S07]  /*c910*/  MOV R3, UR4 ;  /* 0x0000000400037c02 */ /* 0x002fee0008000f00 */
.L_x_191:
[----:B-1----:R1:W2:Y:S02]  /*c920*/  SYNCS.PHASECHK.TRANS64.TRYWAIT P0, [R3+URZ+0xe8], R38 ;  /* 0x0000e826030075a7 */ /* 0x0022a400080011ff */
[----:B--2---:R-:W-:Y:S05]  /*c930*/  @!P0 NANOSLEEP.SYNCS 0x989680 ;  /* 0x009896800000895d */ /* 0x004fea0003900000 */
[----:B------:R-:W2:Y:S02]  /*c940*/  @!P0 SYNCS.PHASECHK.TRANS64 P0, [R3+URZ+0xe8], R38 ;  /* 0x0000e826030085a7 */ /* 0x000ea400080010ff */
[----:B--2---:R-:W-:Y:S05]  /*c950*/  @!P0 BRA `(.L_x_191) ;  /* 0xfffffffc00f08947 */ /* 0x004fea000383ffff */
[----:B------:R-:W-:Y:S05]  /*c960*/  BRA `(.L_x_192) ;  /* 0xffffff8c003c7947 */ /* 0x000fea000383ffff */
.L_x_98:
[----:B------:R-:W-:-:S07]  /*c970*/  MOV R0, UR4 ;  /* 0x0000000400007c02 */ /* 0x000fce0008000f00 */
.L_x_193:
[----:B-1----:R1:W2:Y:S02]  /*c980*/  SYNCS.PHASECHK.TRANS64.TRYWAIT P0, [R0+URZ+0xd0], R3 ;  /* 0x0000d003000075a7 */ /* 0x0022a400080011ff */
[----:B--2---:R-:W-:Y:S05]  /*c990*/  @!P0 NANOSLEEP.SYNCS 0x989680 ;  /* 0x009896800000895d */ /* 0x004fea0003900000 */
[----:B------:R-:W2:Y:S02]  /*c9a0*/  @!P0 SYNCS.PHASECHK.TRANS64 P0, [R0+URZ+0xd0], R3 ;  /* 0x0000d003000085a7 */ /* 0x000ea400080010ff */
[----:B--2---:R-:W-:Y:S05]  /*c9b0*/  @!P0 BRA `(.L_x_193) ;  /* 0xfffffffc00f08947 */ /* 0x004fea000383ffff */
[----:B------:R-:W-:Y:S05]  /*c9c0*/  BRA `(.L_x_194) ;  /* 0xffffff9000087947 */ /* 0x000fea000383ffff */
.L_x_99:
[----:B-1----:R-:W-:-:S07]  /*c9d0*/  MOV R0, UR4 ;  /* 0x0000000400007c02 */ /* 0x002fce0008000f00 */
.L_x_195:
[----:B-1----:R1:W2:Y:S02]  /*c9e0*/  SYNCS.PHASECHK.TRANS64.TRYWAIT P0, [R0+URZ+0xd8], R3 ;  /* 0x0000d803000075a7 */ /* 0x0022a400080011ff */
[----:B--2---:R-:W-:Y:S05]  /*c9f0*/  @!P0 NANOSLEEP.SYNCS 0x989680 ;  /* 0x009896800000895d */ /* 0x004fea0003900000 */
[----:B------:R-:W2:Y:S02]  /*ca00*/  @!P0 SYNCS.PHASECHK.TRANS64 P0, [R0+URZ+0xd8], R3 ;  /* 0x0000d803000085a7 */ /* 0x000ea400080010ff */
[----:B--2---:R-:W-:Y:S05]  /*ca10*/  @!P0 BRA `(.L_x_195) ;  /* 0xfffffffc00f08947 */ /* 0x004fea000383ffff */
[----:B------:R-:W-:Y:S05]  /*ca20*/  BRA `(.L_x_196) ;  /* 0xffffff8c00f87947 */ /* 0x000fea000383ffff */
.L_x_100:
[----:B-1----:R-:W-:-:S07]  /*ca30*/  MOV R0, UR4 ;  /* 0x0000000400007c02 */ /* 0x002fce0008000f00 */
.L_x_197:
[----:B-1----:R1:W2:Y:S02]  /*ca40*/  SYNCS.PHASECHK.TRANS64.TRYWAIT P0, [R0+URZ+0xe0], R3 ;  /* 0x0000e003000075a7 */ /* 0x0022a400080011ff */
[----:B--2---:R-:W-:Y:S05]  /*ca50*/  @!P0 NANOSLEEP.SYNCS 0x989680 ;  /* 0x009896800000895d */ /* 0x004fea0003900000 */
[----:B------:R-:W2:Y:S02]  /*ca60*/  @!P0 SYNCS.PHASECHK.TRANS64 P0, [R0+URZ+0xe0], R3 ;  /* 0x0000e003000085a7 */ /* 0x000ea400080010ff */
[----:B--2---:R-:W-:Y:S05]  /*ca70*/  @!P0 BRA `(.L_x_197) ;  /* 0xfffffffc00f08947 */ /* 0x004fea000383ffff */
[----:B------:R-:W-:Y:S05]  /*ca80*/  BRA `(.L_x_198) ;  /* 0xffffff8c00e87947 */ /* 0x000fea000383ffff */
.L_x_102:
[----:B--2---:R2:W3:Y:S02]  /*ca90*/  SYNCS.PHASECHK.TRANS64.TRYWAIT P0, [R0+URZ+0x100], R3 ;  /* 0x00010003000075a7 */ /* 0x0044e400080011ff */
[----:B---3--:R-:W-:Y:S05]  /*caa0*/  @!P0 NANOSLEEP.SYNCS 0x989680 ;  /* 0x009896800000895d */ /* 0x008fea0003900000 */
[----:B------:R-:W3:Y:S02]  /*cab0*/  @!P0 SYNCS.PHASECHK.TRANS64 P0, [R0+URZ+0x100], R3 ;  /* 0x00010003000085a7 */ /* 0x000ee400080010ff */
[----:B---3--:R-:W-:Y:S05]  /*cac0*/  @!P0 BRA `(.L_x_102) ;  /* 0xfffffffc00f08947 */ /* 0x008fea000383ffff */
[----:B------:R-:W-:Y:S05]  /*cad0*/  BRA `(.L_x_199) ;  /* 0xffffff9000b87947 */ /* 0x000fea000383ffff */
.L_x_113:
[----:B-1----:R-:W-:Y:S04]  /*cae0*/  MOV R0, UR49 ;  /* 0x0000003100007c02 */ /* 0x002fe80008000f00 */
[----:B------:R1:W3:Y:S03]  /*caf0*/  SYNCS.PHASECHK.TRANS64.TRYWAIT P0, [R0+URZ+0xb0], R5 ;  /* 0x0000b005000075a7 */ /* 0x0002e600080011ff */
[----:B---3--:R-:W-:Y:S05]  /*cb00*/  @!P0 NANOSLEEP.SYNCS 0x989680 ;  /* 0x009896800000895d */ /* 0x008fea0003900000 */
[----:B------:R-:W3:Y:S02]  /*cb10*/  @!P0 SYNCS.PHASECHK.TRANS64 P0, [R0+URZ+0xb0], R5 ;  /* 0x0000b005000085a7 */ /* 0x000ee400080010ff */
[----:B---3--:R-:W-:Y:S05]  /*cb20*/  @!P0 BRA `(.L_x_113) ;  /* 0xfffffffc00ec8947 */ /* 0x008fea000383ffff */
[----:B------:R-:W-:Y:S05]  /*cb30*/  BRA `(.L_x_112) ;  /* 0xffffffa000347947 */ /* 0x000fea000383ffff */
.L_x_115:
[----:B-1----:R-:W-:Y:S04]  /*cb40*/  MOV R0, UR49 ;  /* 0x0000003100007c02 */ /* 0x002fe80008000f00 */
[----:B------:R1:W4:Y:S03]  /*cb50*/  SYNCS.PHASECHK.TRANS64.TRYWAIT P1, [R0+URZ+0x120], R3 ;  /* 0x00012003000075a7 */ /* 0x00032600080211ff */
[----:B----4-:R-:W-:Y:S05]  /*cb60*/  @!P1 NANOSLEEP.SYNCS 0x989680 ;  /* 0x009896800000995d */ /* 0x010fea0003900000 */
[----:B------:R-:W4:Y:S02]  /*cb70*/  @!P1 SYNCS.PHASECHK.TRANS64 P1, [R0+URZ+0x120], R3 ;  /* 0x00012003000095a7 */ /* 0x000f2400080210ff */
[----:B----4-:R-:W-:Y:S05]  /*cb80*/  @!P1 BRA `(.L_x_115) ;  /* 0xfffffffc00ec9947 */ /* 0x010fea000383ffff */
[----:B------:R-:W-:Y:S05]  /*cb90*/  BRA `(.L_x_114) ;  /* 0xffffffa0006c7947 */ /* 0x000fea000383ffff */
.L_x_124:
[----:B--2---:R2:W4:Y:S02]  /*cba0*/  SYNCS.PHASECHK.TRANS64.TRYWAIT P0, [R3+URZ+0xb0], R0 ;  /* 0x0000b000030075a7 */ /* 0x00452400080011ff */
[----:B----4-:R-:W-:Y:S05]  /*cbb0*/  @!P0 NANOSLEEP.SYNCS 0x989680 ;  /* 0x009896800000895d */ /* 0x010fea0003900000 */
[----:B------:R-:W4:Y:S02]  /*cbc0*/  @!P0 SYNCS.PHASECHK.TRANS64 P0, [R3+URZ+0xb0], R0 ;  /* 0x0000b000030085a7 */ /* 0x000f2400080010ff */
[----:B----4-:R-:W-:Y:S05]  /*cbd0*/  @!P0 BRA `(.L_x_124) ;  /* 0xfffffffc00f08947 */ /* 0x010fea000383ffff */
[----:B------:R-:W-:Y:S05]  /*cbe0*/  BRA `(.L_x_123) ;  /* 0xffffffb4003c7947 */ /* 0x000fea000383ffff */
.L_x_132:
[----:B-1----:R1:W4:Y:S02]  /*cbf0*/  SYNCS.PHASECHK.TRANS64.TRYWAIT P0, [R3+URZ+0xb0], R6 ;  /* 0x0000b006030075a7 */ /* 0x00232400080011ff */
[----:B----4-:R-:W-:Y:S05]  /*cc00*/  @!P0 NANOSLEEP.SYNCS 0x989680 ;  /* 0x009896800000895d */ /* 0x010fea0003900000 */
[----:B------:R-:W4:Y:S02]  /*cc10*/  @!P0 SYNCS.PHASECHK.TRANS64 P0, [R3+URZ+0xb0], R6 ;  /* 0x0000b006030085a7 */ /* 0x000f2400080010ff */
[----:B----4-:R-:W-:Y:S05]  /*cc20*/  @!P0 BRA `(.L_x_132) ;  /* 0xfffffffc00f08947 */ /* 0x010fea000383ffff */
[----:B------:R-:W-:Y:S05]  /*cc30*/  BRA `(.L_x_131) ;  /* 0xffffffc800407947 */ /* 0x000fea000383ffff */
.L_x_140:
[----:B-1----:R1:W2:Y:S02]  /*cc40*/  SYNCS.PHASECHK.TRANS64.TRYWAIT P0, [R3+URZ+0xb0], R0 ;  /* 0x0000b000030075a7 */ /* 0x0022a400080011ff */
[----:B--2---:R-:W-:Y:S05]  /*cc50*/  @!P0 NANOSLEEP.SYNCS 0x989680 ;  /* 0x009896800000895d */ /* 0x004fea0003900000 */
[----:B------:R-:W2:Y:S02]  /*cc60*/  @!P0 SYNCS.PHASECHK.TRANS64 P0, [R3+URZ+0xb0], R0 ;  /* 0x0000b000030085a7 */ /* 0x000ea400080010ff */
[----:B--2---:R-:W-:Y:S05]  /*cc70*/  @!P0 BRA `(.L_x_140) ;  /* 0xfffffffc00f08947 */ /* 0x004fea000383ffff */
[----:B------:R-:W-:Y:S05]  /*cc80*/  BRA `(.L_x_139) ;  /* 0xffffffdc003c7947 */ /* 0x000fea000383ffff */
        .weak           $__internal_0_$__cuda_sm10x_tcgen05_guardrail_trap_col_being_dealloced_not_returned_by_alloc
        .type           $__internal_0_$__cuda_sm10x_tcgen05_guardrail_trap_col_being_dealloced_not_returned_by_alloc,@function
        .size           $__internal_0_$__cuda_sm10x_tcgen05_guardrail_trap_col_being_dealloced_not_returned_by_alloc,($__internal_1_$__cuda_sm10x_tcgen05_guardrail_trap_phase_invalid_during_alloc - $__internal_0_$__cuda_sm10x_tcgen05_guardrail_trap_col_being_dealloced_not_returned_by_alloc)
$__internal_0_$__cuda_sm10x_tcgen05_guardrail_trap_col_being_dealloced_not_returned_by_alloc:
[----:B------:R-:W-:Y:S05]  /*cc90*/  BPT.TRAP 0x1 ;  /* 0x000000040000795c */ /* 0x000fea0000300000 */
[----:B------:R-:W-:-:S04]  /*cca0*/  HFMA2 R3, -RZ, RZ, 0, 0 ;  /* 0x00000000ff037431 */ /* 0x000fc800000001ff */
[----:B------:R-:W-:Y:S05]  /*ccb0*/  RET.REL.NODEC R2 `(_ZN7cutlass13device_kernelINS_4gemm6kernel13GemmUniversalIN4cute5tupleIJiiiiEEENS1_10collective13CollectiveMmaINS1_46MainloopSm100TmaUmmaWarpSpecializedBlockScaledILi11ELi2ELi1ENS5_IJNS4_1CILi1EEENSA_ILi8EEESB_EEEEENS5_IJNSA_ILi128EEENSA_ILi256EEENSA_ILi64EEEEEENS5_IJNS_12float_e2m1_tENS_13float_ue4m3_tEEEENS5_IJNS5_IJlSB_lEEENS4_6LayoutINS5_IJNS5_IJNS5_IJNSA_ILi32EEENSA_ILi4EEEEEEiEEENS5_IJNS5_IJNSA_ILi16EEESP_EEEiEEENS5_IJSB_iEEEEEENS5_IJSU_NS5_IJNS5_IJNSA_ILi0EEESB_EEENSA_ILi512EEEEEENS5_IJSX_iEEEEEEEEEEESL_S14_NS4_8TiledMMAINS4_8MMA_AtomIJNS4_17SM100_MMA_MXF4_SSISJ_SJ_fSK_Li128ELi256ELi16ELNS4_4UMMA5MajorE0ELS19_0ELNS18_7ScaleInE0ELS1A_0EEEEEENSN_INS5_IJSB_SB_SB_EEENS5_IJSX_SX_SX_EEEEENS5_IJNS4_10UnderscoreES1G_S1G_EEEEENS5_IJNS4_23SM90_TMA_LOAD_MULTICASTES1J_EEENS5_IJNS4_14ComposedLayoutINS4_7SwizzleILi1ELi4ELi3EEENS4_18smem_ptr_flag_bitsILi4EEENSN_INS5_IJSC_SH_EEENS5_IJSH_SB_EEEEEEENSN_INS5_IJNS5_IJNS5_IJSQ_SB_EEEST_EEESB_NS5_IJSB_SB_EEEEEENS5_IJNS5_IJNS5_IJST_SZ_EEESY_EEESX_NS5_IJSP_SZ_EEEEEEEEEEEvNS4_8identityENS5_IJNS4_13SM90_TMA_LOADES25_EEENS5_IJS1T_NSN_INS5_IJNS5_IJNS5_IJSQ_NSA_ILi2EEEEEEST_EEESB_S1W_EEENS5_IJS1Z_SX_NS5_IJSP_NSA_ILi1024EEEEEEEEEEEEEEvS24_EENS_8epilogue10collective18CollectiveEpilogueINS2H_23Sm100TmaWarpSpecializedILi4ELi2ELi64ELb1ELb0EEEJSI_NS5_IJNSN_ISF_SB_EENSN_ISH_SB_EEEEENS_10bfloat16_tESM_S2P_SM_NS2H_6fusion15FusionCallbacksIS2L_NS2Q_17LinearCombinationIS2P_fS2P_fLNS_15FloatRoundStyleE2EEESI_S2O_JEEENS4_5SM1004TMEM4LOAD26SM100_TMEM_LOAD_32dp32b64xES25_NS1L_INS1M_ILi3ELi4ELi3EEENS1O_ILi16EEES1S_EENS4_39AutoVectorizingCopyWithAssumedAlignmentILi128EEENS4_14SM90_TMA_STOREES32_S34_S34_EEEvvEEEEvNT_6ParamsE) ;  /* 0xffffff3002d07950 */ /* 0x000fea0003c3ffff */
        .weak           $__internal_1_$__cuda_sm10x_tcgen05_guardrail_trap_phase_invalid_during_alloc
        .type           $__internal_1_$__cuda_sm10x_tcgen05_guardrail_trap_phase_invalid_during_alloc,@function
        .size           $__internal_1_$__cuda_sm10x_tcgen05_guardrail_trap_phase_invalid_during_alloc,($__internal_2_$__cuda_sm10x_tcgen05_guardrail_trap_unallocated_columns_being_dealloced - $__internal_1_$__cuda_sm10x_tcgen05_guardrail_trap_phase_invalid_during_alloc)
$__internal_1_$__cuda_sm10x_tcgen05_guardrail_trap_phase_invalid_during_alloc:
[----:B------:R-:W-:Y:S05]  /*ccc0*/  BPT.TRAP 0x1 ;  /* 0x000000040000795c */ /* 0x000fea0000300000 */
[----:B------:R-:W-:-:S04]  /*ccd0*/  MOV R3, 0x0 ;  /* 0x0000000000037802 */ /* 0x000fc80000000f00 */
[----:B------:R-:W-:Y:S05]  /*cce0*/  RET.REL.NODEC R2 `(_ZN7cutlass13device_kernelINS_4gemm6kernel13GemmUniversalIN4cute5tupleIJiiiiEEENS1_10collective13CollectiveMmaINS1_46MainloopSm100TmaUmmaWarpSpecializedBlockScaledILi11ELi2ELi1ENS5_IJNS4_1CILi1EEENSA_ILi8EEESB_EEEEENS5_IJNSA_ILi128EEENSA_ILi256EEENSA_ILi64EEEEEENS5_IJNS_12float_e2m1_tENS_13float_ue4m3_tEEEENS5_IJNS5_IJlSB_lEEENS4_6LayoutINS5_IJNS5_IJNS5_IJNSA_ILi32EEENSA_ILi4EEEEEEiEEENS5_IJNS5_IJNSA_ILi16EEESP_EEEiEEENS5_IJSB_iEEEEEENS5_IJSU_NS5_IJNS5_IJNSA_ILi0EEESB_EEENSA_ILi512EEEEEENS5_IJSX_iEEEEEEEEEEESL_S14_NS4_8TiledMMAINS4_8MMA_AtomIJNS4_17SM100_MMA_MXF4_SSISJ_SJ_fSK_Li128ELi256ELi16ELNS4_4UMMA5MajorE0ELS19_0ELNS18_7ScaleInE0ELS1A_0EEEEEENSN_INS5_IJSB_SB_SB_EEENS5_IJSX_SX_SX_EEEEENS5_IJNS4_10UnderscoreES1G_S1G_EEEEENS5_IJNS4_23SM90_TMA_LOAD_MULTICASTES1J_EEENS5_IJNS4_14ComposedLayoutINS4_7SwizzleILi1ELi4ELi3EEENS4_18smem_ptr_flag_bitsILi4EEENSN_INS5_IJSC_SH_EEENS5_IJSH_SB_EEEEEEENSN_INS5_IJNS5_IJNS5_IJSQ_SB_EEEST_EEESB_NS5_IJSB_SB_EEEEEENS5_IJNS5_IJNS5_IJST_SZ_EEESY_EEESX_NS5_IJSP_SZ_EEEEEEEEEEEvNS4_8identityENS5_IJNS4_13SM90_TMA_LOADES25_EEENS5_IJS1T_NSN_INS5_IJNS5_IJNS5_IJSQ_NSA_ILi2EEEEEEST_EEESB_S1W_EEENS5_IJS1Z_SX_NS5_IJSP_NSA_ILi1024EEEEEEEEEEEEEEvS24_EENS_8epilogue10collective18CollectiveEpilogueINS2H_23Sm100TmaWarpSpecializedILi4ELi2ELi64ELb1ELb0EEEJSI_NS5_IJNSN_ISF_SB_EENSN_ISH_SB_EEEEENS_10bfloat16_tESM_S2P_SM_NS2H_6fusion15FusionCallbacksIS2L_NS2Q_17LinearCombinationIS2P_fS2P_fLNS_15FloatRoundStyleE2EEESI_S2O_JEEENS4_5SM1004TMEM4LOAD26SM100_TMEM_LOAD_32dp32b64xES25_NS1L_INS1M_ILi3ELi4ELi3EEENS1O_ILi16EEES1S_EENS4_39AutoVectorizingCopyWithAssumedAlignmentILi128EEENS4_14SM90_TMA_STOREES32_S34_S34_EEEvvEEEEvNT_6ParamsE) ;  /* 0xffffff3002c47950 */ /* 0x000fea0003c3ffff */
        .weak           $__internal_2_$__cuda_sm10x_tcgen05_guardrail_trap_unallocated_columns_being_dealloced
        .type           $__internal_2_$__cuda_sm10x_tcgen05_guardrail_trap_unallocated_columns_being_dealloced,@function
        .size           $__internal_2_$__cuda_sm10x_tcgen05_guardrail_trap_unallocated_columns_being_dealloced,(.L_x_201 - $__internal_2_$__cuda_sm10x_tcgen05_guardrail_trap_unallocated_columns_being_dealloced)
$__internal_2_$__cuda_sm10x_tcgen05_guardrail_trap_unallocated_columns_being_dealloced:
[----:B------:R-:W-:Y:S05]  /*ccf0*/  BPT.TRAP 0x1 ;  /* 0x000000040000795c */ /* 0x000fea0000300000 */
[----:B------:R-:W-:-:S04]  /*cd00*/  HFMA2 R3, -RZ, RZ, 0, 0 ;  /* 0x00000000ff037431 */ /* 0x000fc800000001ff */
[----:B------:R-:W-:Y:S05]  /*cd10*/  RET.REL.NODEC R2 `(_ZN7cutlass13device_kernelINS_4gemm6kernel13GemmUniversalIN4cute5tupleIJiiiiEEENS1_10collective13CollectiveMmaINS1_46MainloopSm100TmaUmmaWarpSpecializedBlockScaledILi11ELi2ELi1ENS5_IJNS4_1CILi1EEENSA_ILi8EEESB_EEEEENS5_IJNSA_ILi128EEENSA_ILi256EEENSA_ILi64EEEEEENS5_IJNS_12float_e2m1_tENS_13float_ue4m3_tEEEENS5_IJNS5_IJlSB_lEEENS4_6LayoutINS5_IJNS5_IJNS5_IJNSA_ILi32EEENSA_ILi4EEEEEEiEEENS5_IJNS5_IJNSA_ILi16EEESP_EEEiEEENS5_IJSB_iEEEEEENS5_IJSU_NS5_IJNS5_IJNSA_ILi0EEESB_EEENSA_ILi512EEEEEENS5_IJSX_iEEEEEEEEEEESL_S14_NS4_8TiledMMAINS4_8MMA_AtomIJNS4_17SM100_MMA_MXF4_SSISJ_SJ_fSK_Li128ELi256ELi16ELNS4_4UMMA5MajorE0ELS19_0ELNS18_7ScaleInE0ELS1A_0EEEEEENSN_INS5_IJSB_SB_SB_EEENS5_IJSX_SX_SX_EEEEENS5_IJNS4_10UnderscoreES1G_S1G_EEEEENS5_IJNS4_23SM90_TMA_LOAD_MULTICASTES1J_EEENS5_IJNS4_14ComposedLayoutINS4_7SwizzleILi1ELi4ELi3EEENS4_18smem_ptr_flag_bitsILi4EEENSN_INS5_IJSC_SH_EEENS5_IJSH_SB_EEEEEEENSN_INS5_IJNS5_IJNS5_IJSQ_SB_EEEST_EEESB_NS5_IJSB_SB_EEEEEENS5_IJNS5_IJNS5_IJST_SZ_EEESY_EEESX_NS5_IJSP_SZ_EEEEEEEEEEEvNS4_8identityENS5_IJNS4_13SM90_TMA_LOADES25_EEENS5_IJS1T_NSN_INS5_IJNS5_IJNS5_IJSQ_NSA_ILi2EEEEEEST_EEESB_S1W_EEENS5_IJS1Z_SX_NS5_IJSP_NSA_ILi1024EEEEEEEEEEEEEEvS24_EENS_8epilogue10collective18CollectiveEpilogueINS2H_23Sm100TmaWarpSpecializedILi4ELi2ELi64ELb1ELb0EEEJSI_NS5_IJNSN_ISF_SB_EENSN_ISH_SB_EEEEENS_10bfloat16_tESM_S2P_SM_NS2H_6fusion15FusionCallbacksIS2L_NS2Q_17LinearCombinationIS2P_fS2P_fLNS_15FloatRoundStyleE2EEESI_S2O_JEEENS4_5SM1004TMEM4LOAD26SM100_TMEM_LOAD_32dp32b64xES25_NS1L_INS1M_ILi3ELi4ELi3EEENS1O_ILi16EEES1S_EENS4_39AutoVectorizingCopyWithAssumedAlignmentILi128EEENS4_14SM90_TMA_STOREES32_S34_S34_EEEvvEEEEvNT_6ParamsE) ;  /* 0xffffff3002b87950 */ /* 0x000fea0003c3ffff */
.L_x_200:
[----:B------:R-:W-:-:S00]  /*cd20*/  BRA `(.L_x_200) ;  /* 0xfffffffc00fc7947 */ /* 0x000fc0000383ffff */
[----:B------:R-:W-:-:S00]  /*cd30*/  NOP ;  /* 0x0000000000007918 */ /* 0x000fc00000000000 */
        /* <DEDUP_REMOVED lines=12> */
.L_x_201:


//--------------------- .nv.global.init           --------------------------
	.section	.nv.global.init,"aw",@progbits
.nv.global.init:
	.type		$str$29,@object
	.size		$str$29,($str$30 - $str$29)
$str$29:
        /*0000*/ 	.byte	0x28, 0x61, 0x64, 0x64, 0x72, 0x65, 0x73, 0x73, 0x20, 0x26, 0x20, 0x6d, 0x61, 0x73, 0x6b, 0x29
        /*0010*/ 	.byte	0x20, 0x3d, 0x3d, 0x20, 0x30, 0x00
	.type		$str$30,@object
	.size		$str$30,($str$26 - $str$30)
$str$30:
        /*0016*/ 	.byte	0x2f, 0x74, 0x6d, 0x70, 0x2f, 0x63, 0x75, 0x74, 0x6c, 0x61, 0x73, 0x73, 0x5f, 0x73, 0x77, 0x65
        /*0026*/ 	.byte	0x65, 0x70, 0x5f, 0x73, 0x72, 0x63, 0x2f, 0x69, 0x6e, 0x63, 0x6c, 0x75, 0x64, 0x65, 0x2f, 0x63
        /*0036*/ 	.byte	0x75, 0x74, 0x65, 0x2f, 0x70, 0x6f, 0x69, 0x6e, 0x74, 0x65, 0x72, 0x5f, 0x66, 0x6c, 0x61, 0x67
        /*0046*/ 	.byte	0x67, 0x65, 0x64, 0x2e, 0x68, 0x70, 0x70, 0x00
	.type		$str$26,@object
	.size		$str$26,($str$25 - $str$26)
$str$26:
        /*004e*/ 	.byte	0x2f, 0x74, 0x6d, 0x70, 0x2f, 0x63, 0x75, 0x74, 0x6c, 0x61, 0x73, 0x73, 0x5f, 0x73, 0x77, 0x65
        /*005e*/ 	.byte	0x65, 0x70, 0x5f, 0x73, 0x72, 0x63, 0x2f, 0x69, 0x6e, 0x63, 0x6c, 0x75, 0x64, 0x65, 0x2f, 0x63
        /*006e*/ 	.byte	0x75, 0x74, 0x65, 0x2f, 0x61, 0x74, 0x6f, 0x6d, 0x2f, 0x63, 0x6f, 0x70, 0x79, 0x5f, 0x74, 0x72
        /*007e*/ 	.byte	0x61, 0x69, 0x74, 0x73, 0x5f, 0x73, 0x6d, 0x31, 0x30, 0x30, 0x2e, 0x68, 0x70, 0x70, 0x00
	.type		$str$25,@object
	.size		$str$25,(__unnamed_1 - $str$25)
$str$25:
        /*008d*/ 	.byte	0x28, 0x28, 0x75, 0x69, 0x6e, 0x74, 0x33, 0x32, 0x5f, 0x74, 0x28, 0x74, 0x68, 0x72, 0x65, 0x61
        /*009d*/ 	.byte	0x64, 0x49, 0x64, 0x78, 0x2e, 0x78, 0x29, 0x20, 0x2f, 0x20, 0x33, 0x32, 0x29, 0x20, 0x25, 0x20
        /*00ad*/ 	.byte	0x34, 0x29, 0x20, 0x3d, 0x3d, 0x20, 0x28, 0x28, 0x28, 0x74, 0x6d, 0x65, 0x6d, 0x5f, 0x61, 0x64
        /*00bd*/ 	.byte	0x64, 0x72, 0x20, 0x3e, 0x3e, 0x20, 0x31, 0x36, 0x29, 0x20, 0x2f, 0x20, 0x33, 0x32, 0x29, 0x20
        /*00cd*/ 	.byte	0x25, 0x20, 0x34, 0x29, 0x00
	.type		__unnamed_1,@object
	.size		__unnamed_1,(__unnamed_2 - __unnamed_1)
__unnamed_1:
        /*00d2*/ 	.byte	0x61, 0x75, 0x74, 0x6f, 0x20, 0x63, 0x75, 0x74, 0x65, 0x3a, 0x3a, 0x61, 0x73, 0x5f, 0x70, 0x6f
        /* <DEDUP_REMOVED lines=24> */
        /*0262*/ 	.byte	0x38, 0x31, 0x39, 0x32, 0x3e, 0x3e, 0x3e, 0x3e, 0x5d, 0x00
	.type		__unnamed_2,@object
	.size		__unnamed_2,(.L_2 - __unnamed_2)
__unnamed_2:
        /* <DEDUP_REMOVED lines=43> */
        /*051c*/ 	.byte	0x74, 0x65, 0x3a, 0x3a, 0x43, 0x3c, 0x30, 0x3e, 0x3e, 0x3e, 0x3e, 0x5d, 0x00
.L_2:


//--------------------- .nv.shared._ZN7cutlass13device_kernelINS_4gemm6kernel13GemmUniversalIN4cute5tupleIJiiiiEEENS1_10collective13CollectiveMmaINS1_46MainloopSm100TmaUmmaWarpSpecializedBlockScaledILi11ELi2ELi1ENS5_IJNS4_1CILi1EEENSA_ILi8EEESB_EEEEENS5_IJNSA_ILi128EEENSA_ILi256EEENSA_ILi64EEEEEENS5_IJNS_12float_e2m1_tENS_13float_ue4m3_tEEEENS5_IJNS5_IJlSB_lEEENS4_6LayoutINS5_IJNS5_IJNS5_IJNSA_ILi32EEENSA_ILi4EEEEEEiEEENS5_IJNS5_IJNSA_ILi16EEESP_EEEiEEENS5_IJSB_iEEEEEENS5_IJSU_NS5_IJNS5_IJNSA_ILi0EEESB_EEENSA_ILi512EEEEEENS5_IJSX_iEEEEEEEEEEESL_S14_NS4_8TiledMMAINS4_8MMA_AtomIJNS4_17SM100_MMA_MXF4_SSISJ_SJ_fSK_Li128ELi256ELi16ELNS4_4UMMA5MajorE0ELS19_0ELNS18_7ScaleInE0ELS1A_0EEEEEENSN_INS5_IJSB_SB_SB_EEENS5_IJSX_SX_SX_EEEEENS5_IJNS4_10UnderscoreES1G_S1G_EEEEENS5_IJNS4_23SM90_TMA_LOAD_MULTICASTES1J_EEENS5_IJNS4_14ComposedLayoutINS4_7SwizzleILi1ELi4ELi3EEENS4_18smem_ptr_flag_bitsILi4EEENSN_INS5_IJSC_SH_EEENS5_IJSH_SB_EEEEEEENSN_INS5_IJNS5_IJNS5_IJSQ_SB_EEEST_EEESB_NS5_IJSB_SB_EEEEEENS5_IJNS5_IJNS5_IJST_SZ_EEESY_EEESX_NS5_IJSP_SZ_EEEEEEEEEEEvNS4_8identityENS5_IJNS4_13SM90_TMA_LOADES25_EEENS5_IJS1T_NSN_INS5_IJNS5_IJNS5_IJSQ_NSA_ILi2EEEEEEST_EEESB_S1W_EEENS5_IJS1Z_SX_NS5_IJSP_NSA_ILi1024EEEEEEEEEEEEEEvS24_EENS_8epilogue10collective18CollectiveEpilogueINS2H_23Sm100TmaWarpSpecializedILi4ELi2ELi64ELb1ELb0EEEJSI_NS5_IJNSN_ISF_SB_EENSN_ISH_SB_EEEEENS_10bfloat16_tESM_S2P_SM_NS2H_6fusion15FusionCallbacksIS2L_NS2Q_17LinearCombinationIS2P_fS2P_fLNS_15FloatRoundStyleE2EEESI_S2O_JEEENS4_5SM1004TMEM4LOAD26SM100_TMEM_LOAD_32dp32b64xES25_NS1L_INS1M_ILi3ELi4ELi3EEENS1O_ILi16EEES1S_EENS4_39AutoVectorizingCopyWithAssumedAlignmentILi128EEENS4_14SM90_TMA_STOREES32_S34_S34_EEEvvEEEEvNT_6ParamsE --------------------------
	.section	.nv.shared._ZN7cutlass13device_kernelINS_4gemm6kernel13GemmUniversalIN4cute5tupleIJiiiiEEENS1_10collective13CollectiveMmaINS1_46MainloopSm100TmaUmmaWarpSpecializedBlockScaledILi11ELi2ELi1ENS5_IJNS4_1CILi1EEENSA_ILi8EEESB_EEEEENS5_IJNSA_ILi128EEENSA_ILi256EEENSA_ILi64EEEEEENS5_IJNS_12float_e2m1_tENS_13float_ue4m3_tEEEENS5_IJNS5_IJlSB_lEEENS4_6LayoutINS5_IJNS5_IJNS5_IJNSA_ILi32EEENSA_ILi4EEEEEEiEEENS5_IJNS5_IJNSA_ILi16EEESP_EEEiEEENS5_IJSB_iEEEEEENS5_IJSU_NS5_IJNS5_IJNSA_ILi0EEESB_EEENSA_ILi512EEEEEENS5_IJSX_iEEEEEEEEEEESL_S14_NS4_8TiledMMAINS4_8MMA_AtomIJNS4_17SM100_MMA_MXF4_SSISJ_SJ_fSK_Li128ELi256ELi16ELNS4_4UMMA5MajorE0ELS19_0ELNS18_7ScaleInE0ELS1A_0EEEEEENSN_INS5_IJSB_SB_SB_EEENS5_IJSX_SX_SX_EEEEENS5_IJNS4_10UnderscoreES1G_S1G_EEEEENS5_IJNS4_23SM90_TMA_LOAD_MULTICASTES1J_EEENS5_IJNS4_14ComposedLayoutINS4_7SwizzleILi1ELi4ELi3EEENS4_18smem_ptr_flag_bitsILi4EEENSN_INS5_IJSC_SH_EEENS5_IJSH_SB_EEEEEEENSN_INS5_IJNS5_IJNS5_IJSQ_SB_EEEST_EEESB_NS5_IJSB_SB_EEEEEENS5_IJNS5_IJNS5_IJST_SZ_EEESY_EEESX_NS5_IJSP_SZ_EEEEEEEEEEEvNS4_8identityENS5_IJNS4_13SM90_TMA_LOADES25_EEENS5_IJS1T_NSN_INS5_IJNS5_IJNS5_IJSQ_NSA_ILi2EEEEEEST_EEESB_S1W_EEENS5_IJS1Z_SX_NS5_IJSP_NSA_ILi1024EEEEEEEEEEEEEEvS24_EENS_8epilogue10collective18CollectiveEpilogueINS2H_23Sm100TmaWarpSpecializedILi4ELi2ELi64ELb1ELb0EEEJSI_NS5_IJNSN_ISF_SB_EENSN_ISH_SB_EEEEENS_10bfloat16_tESM_S2P_SM_NS2H_6fusion15FusionCallbacksIS2L_NS2Q_17LinearCombinationIS2P_fS2P_fLNS_15FloatRoundStyleE2EEESI_S2O_JEEENS4_5SM1004TMEM4LOAD26SM100_TMEM_LOAD_32dp32b64xES25_NS1L_INS1M_ILi3ELi4ELi3EEENS1O_ILi16EEES1S_EENS4_39AutoVectorizingCopyWithAssumedAlignmentILi128EEENS4_14SM90_TMA_STOREES32_S34_S34_EEEvvEEEEvNT_6ParamsE,"aw",@nobits
	.sectionflags	@""
	.align	16
	.zero		1024


//--------------------- .nv.shared.reserved.0     --------------------------
	.section	.nv.shared.reserved.0,"aw",@nobits
	.weak		__nv_reservedSMEM_offset_0_alias
	.size		__nv_reservedSMEM_offset_0_alias, 0, 64
	.other		__nv_reservedSMEM_offset_0_alias,@"STO_CUDA_RESERVED_SHARED STV_DEFAULT"
__nv_reservedSMEM_offset_0_alias:
	.zero		0
.nv.shared.reserved.0:
	.zero		64
	.weak		__nv_reservedSMEM_tcgen05_partition
	.type		__nv_reservedSMEM_tcgen05_partition,@object
	.size		__nv_reservedSMEM_tcgen05_partition,(.L_0 - __nv_reservedSMEM_tcgen05_partition)
__nv_reservedSMEM_tcgen05_partition:
	.zero		32
.L_0:


//--------------------- .nv.global                --------------------------
	.section	.nv.global,"aw",@nobits
.nv.global:
	.type		_ZN40_INTERNAL_b3803dfe_4_k_cu_f148893d_207444cute1_E,@object
	.size		_ZN40_INTERNAL_b3803dfe_4_k_cu_f148893d_207444cute1_E,(_ZN40_INTERNAL_b3803dfe_4_k_cu_f148893d_207444cuda3std3__45__cpo6cbeginE - _ZN40_INTERNAL_b3803dfe_4_k_cu_f148893d_207444cute1_E)
_ZN40_INTERNAL_b3803dfe_4_k_cu_f148893d_207444cute1_E:
	.zero		1
	.type		_ZN40_INTERNAL_b3803dfe_4_k_cu_f148893d_207444cuda3std3__45__cpo6cbeginE,@object
	.size		_ZN40_INTERNAL_b3803dfe_4_k_cu_f148893d_207444cuda3std3__45__cpo6cbeginE,(_ZN40_INTERNAL_b3803dfe_4_k_cu_f148893d_207444cuda3std3__48in_placeE - _ZN40_INTERNAL_b3803dfe_4_k_cu_f148893d_207444cuda3std3__45__cpo6cbeginE)
_ZN40_INTERNAL_b3803dfe_4_k_cu_f148893d_207444cuda3std3__45__cpo6cbeginE:
	.zero		1
	.type		_ZN40_INTERNAL_b3803dfe_4_k_cu_f148893d_207444cuda3std3__48in_placeE,@object
	.size		_ZN40_INTERNAL_b3803dfe_4_k_cu_f148893d_207444cuda3std3__48in_placeE,(_ZN40_INTERNAL_b3803dfe_4_k_cu_f148893d_207444cuda3std6ranges3__45__cpo9iter_moveE - _ZN40_INTERNAL_b3803dfe_4_k_cu_f148893d_207444cuda3std3__48in_placeE)
_ZN40_INTERNAL_b3803dfe_4_k_cu_f148893d_207444cuda3std3__48in_placeE:
	.zero		1
	.type		_ZN40_INTERNAL_b3803dfe_4_k_cu_f148893d_207444cuda3std6ranges3__45__cpo9iter_moveE,@object
	.size		_ZN40_INTERNAL_b3803dfe_4_k_cu_f148893d_207444cuda3std6ranges3__45__cpo9iter_moveE,(_ZN40_INTERNAL_b3803dfe_4_k_cu_f148893d_207444cuda3std3__45__cpo5beginE - _ZN40_INTERNAL_b3803dfe_4_k_cu_f148893d_207444cuda3std6ranges3__45__cpo9iter_moveE)
_ZN40_INTERNAL_b3803dfe_4_k_cu_f148893d_207444cuda3std6ranges3__45__cpo9iter_moveE:
	.zero		1
	.type		_ZN40_INTERNAL_b3803dfe_4_k_cu_f148893d_207444cuda3std3__45__cpo5beginE,@object
	.size		_ZN40_INTERNAL_b3803dfe_4_k_cu_f148893d_207444cuda3std3__45__cpo5beginE,(_ZN40_INTERNAL_b3803dfe_4_k_cu_f148893d_207444cuda3std3__442_GLOBAL__N__b3803dfe_4_k_cu_f148893d_207446ignoreE - _ZN40_INTERNAL_b3803dfe_4_k_cu_f148893d_207444cuda3std3__45__cpo5beginE)
_ZN40_INTERNAL_b3803dfe_4_k_cu_f148893d_207444cuda3std3__45__cpo5beginE:
	.zero		1
	.type		_ZN40_INTERNAL_b3803dfe_4_k_cu_f148893d_207444cuda3std3__442_GLOBAL__N__b3803dfe_4_k_cu_f148893d_207446ignoreE,@object
	.size		_ZN40_INTERNAL_b3803dfe_4_k_cu_f148893d_207444cuda3std3__442_GLOBAL__N__b3803dfe_4_k_cu_f148893d_207446ignoreE,(_ZN40_INTERNAL_b3803dfe_4_k_cu_f148893d_207444cute7productE - _ZN40_INTERNAL_b3803dfe_4_k_cu_f148893d_207444cuda3std3__442_GLOBAL__N__b3803dfe_4_k_cu_f148893d_207446ignoreE)
_ZN40_INTERNAL_b3803dfe_4_k_cu_f148893d_207444cuda3std3__442_GLOBAL__N__b3803dfe_4_k_cu_f148893d_207446ignoreE:
	.zero		1
	.type		_ZN40_INTERNAL_b3803dfe_4_k_cu_f148893d_207444cute7productE,@object
	.size		_ZN40_INTERNAL_b3803dfe_4_k_cu_f148893d_207444cute7productE,(_ZN40_INTERNAL_b3803dfe_4_k_cu_f148893d_207444cuda3std3__45__cpo3endE - _ZN40_INTERNAL_b3803dfe_4_k_cu_f148893d_207444cute7productE)
_ZN40_INTERNAL_b3803dfe_4_k_cu_f148893d_207444cute7productE:
	.zero		1
	.type		_ZN40_INTERNAL_b3803dfe_4_k_cu_f148893d_207444cuda3std3__45__cpo3endE,@object
	.size		_ZN40_INTERNAL_b3803dfe_4_k_cu_f148893d_207444cuda3std3__45__cpo3endE,(_ZN40_INTERNAL_b3803dfe_4_k_cu_f148893d_207444cuda3std3__419piecewise_constructE - _ZN40_INTERNAL_b3803dfe_4_k_cu_f148893d_207444cuda3std3__45__cpo3endE)
_ZN40_INTERNAL_b3803dfe_4_k_cu_f148893d_207444cuda3std3__45__cpo3endE:
	.zero		1
	.type		_ZN40_INTERNAL_b3803dfe_4_k_cu_f148893d_207444cuda3std3__419piecewise_constructE,@object
	.size		_ZN40_INTERNAL_b3803dfe_4_k_cu_f148893d_207444cuda3std3__419piecewise_constructE,(_ZN40_INTERNAL_b3803dfe_4_k_cu_f148893d_207444cuda3std3__45__cpo4cendE - _ZN40_INTERNAL_b3803dfe_4_k_cu_f148893d_207444cuda3std3__419piecewise_constructE)
_ZN40_INTERNAL_b3803dfe_4_k_cu_f148893d_207444cuda3std3__419piecewise_constructE:
	.zero		1
	.type		_ZN40_INTERNAL_b3803dfe_4_k_cu_f148893d_207444cuda3std3__45__cpo4cendE,@object
	.size		_ZN40_INTERNAL_b3803dfe_4_k_cu_f148893d_207444cuda3std3__45__cpo4cendE,(_ZN40_INTERNAL_b3803dfe_4_k_cu_f148893d_207444cuda3std6ranges3__45__cpo4swapE - _ZN40_INTERNAL_b3803dfe_4_k_cu_f148893d_207444cuda3std3__45__cpo4cendE)
_ZN40_INTERNAL_b3803dfe_4_k_cu_f148893d_207444cuda3std3__45__cpo4cendE:
	.zero		1
	.type		_ZN40_INTERNAL_b3803dfe_4_k_cu_f148893d_207444cuda3std6ranges3__45__cpo4swapE,@object
	.size		_ZN40_INTERNAL_b3803dfe_4_k_cu_f148893d_207444cuda3std6ranges3__45__cpo4swapE,(.L_10 - _ZN40_INTERNAL_b3803dfe_4_k_cu_f148893d_207444cuda3std6ranges3__45__cpo4swapE)
_ZN40_INTERNAL_b3803dfe_4_k_cu_f148893d_207444cuda3std6ranges3__45__cpo4swapE:
	.zero		1
.L_10:


//--------------------- .nv.constant0._ZN7cutlass13device_kernelINS_4gemm6kernel13GemmUniversalIN4cute5tupleIJiiiiEEENS1_10collective13CollectiveMmaINS1_46MainloopSm100TmaUmmaWarpSpecializedBlockScaledILi11ELi2ELi1ENS5_IJNS4_1CILi1EEENSA_ILi8EEESB_EEEEENS5_IJNSA_ILi128EEENSA_ILi256EEENSA_ILi64EEEEEENS5_IJNS_12float_e2m1_tENS_13float_ue4m3_tEEEENS5_IJNS5_IJlSB_lEEENS4_6LayoutINS5_IJNS5_IJNS5_IJNSA_ILi32EEENSA_ILi4EEEEEEiEEENS5_IJNS5_IJNSA_ILi16EEESP_EEEiEEENS5_IJSB_iEEEEEENS5_IJSU_NS5_IJNS5_IJNSA_ILi0EEESB_EEENSA_ILi512EEEEEENS5_IJSX_iEEEEEEEEEEESL_S14_NS4_8TiledMMAINS4_8MMA_AtomIJNS4_17SM100_MMA_MXF4_SSISJ_SJ_fSK_Li128ELi256ELi16ELNS4_4UMMA5MajorE0ELS19_0ELNS18_7ScaleInE0ELS1A_0EEEEEENSN_INS5_IJSB_SB_SB_EEENS5_IJSX_SX_SX_EEEEENS5_IJNS4_10UnderscoreES1G_S1G_EEEEENS5_IJNS4_23SM90_TMA_LOAD_MULTICASTES1J_EEENS5_IJNS4_14ComposedLayoutINS4_7SwizzleILi1ELi4ELi3EEENS4_18smem_ptr_flag_bitsILi4EEENSN_INS5_IJSC_SH_EEENS5_IJSH_SB_EEEEEEENSN_INS5_IJNS5_IJNS5_IJSQ_SB_EEEST_EEESB_NS5_IJSB_SB_EEEEEENS5_IJNS5_IJNS5_IJST_SZ_EEESY_EEESX_NS5_IJSP_SZ_EEEEEEEEEEEvNS4_8identityENS5_IJNS4_13SM90_TMA_LOADES25_EEENS5_IJS1T_NSN_INS5_IJNS5_IJNS5_IJSQ_NSA_ILi2EEEEEEST_EEESB_S1W_EEENS5_IJS1Z_SX_NS5_IJSP_NSA_ILi1024EEEEEEEEEEEEEEvS24_EENS_8epilogue10collective18CollectiveEpilogueINS2H_23Sm100TmaWarpSpecializedILi4ELi2ELi64ELb1ELb0EEEJSI_NS5_IJNSN_ISF_SB_EENSN_ISH_SB_EEEEENS_10bfloat16_tESM_S2P_SM_NS2H_6fusion15FusionCallbacksIS2L_NS2Q_17LinearCombinationIS2P_fS2P_fLNS_15FloatRoundStyleE2EEESI_S2O_JEEENS4_5SM1004TMEM4LOAD26SM100_TMEM_LOAD_32dp32b64xES25_NS1L_INS1M_ILi3ELi4ELi3EEENS1O_ILi16EEES1S_EENS4_39AutoVectorizingCopyWithAssumedAlignmentILi128EEENS4_14SM90_TMA_STOREES32_S34_S34_EEEvvEEEEvNT_6ParamsE --------------------------
	.section	.nv.constant0._ZN7cutlass13device_kernelINS_4gemm6kernel13GemmUniversalIN4cute5tupleIJiiiiEEENS1_10collective13CollectiveMmaINS1_46MainloopSm100TmaUmmaWarpSpecializedBlockScaledILi11ELi2ELi1ENS5_IJNS4_1CILi1EEENSA_ILi8EEESB_EEEEENS5_IJNSA_ILi128EEENSA_ILi256EEENSA_ILi64EEEEEENS5_IJNS_12float_e2m1_tENS_13float_ue4m3_tEEEENS5_IJNS5_IJlSB_lEEENS4_6LayoutINS5_IJNS5_IJNS5_IJNSA_ILi32EEENSA_ILi4EEEEEEiEEENS5_IJNS5_IJNSA_ILi16EEESP_EEEiEEENS5_IJSB_iEEEEEENS5_IJSU_NS5_IJNS5_IJNSA_ILi0EEESB_EEENSA_ILi512EEEEEENS5_IJSX_iEEEEEEEEEEESL_S14_NS4_8TiledMMAINS4_8MMA_AtomIJNS4_17SM100_MMA_MXF4_SSISJ_SJ_fSK_Li128ELi256ELi16ELNS4_4UMMA5MajorE0ELS19_0ELNS18_7ScaleInE0ELS1A_0EEEEEENSN_INS5_IJSB_SB_SB_EEENS5_IJSX_SX_SX_EEEEENS5_IJNS4_10UnderscoreES1G_S1G_EEEEENS5_IJNS4_23SM90_TMA_LOAD_MULTICASTES1J_EEENS5_IJNS4_14ComposedLayoutINS4_7SwizzleILi1ELi4ELi3EEENS4_18smem_ptr_flag_bitsILi4EEENSN_INS5_IJSC_SH_EEENS5_IJSH_SB_EEEEEEENSN_INS5_IJNS5_IJNS5_IJSQ_SB_EEEST_EEESB_NS5_IJSB_SB_EEEEEENS5_IJNS5_IJNS5_IJST_SZ_EEESY_EEESX_NS5_IJSP_SZ_EEEEEEEEEEEvNS4_8identityENS5_IJNS4_13SM90_TMA_LOADES25_EEENS5_IJS1T_NSN_INS5_IJNS5_IJNS5_IJSQ_NSA_ILi2EEEEEEST_EEESB_S1W_EEENS5_IJS1Z_SX_NS5_IJSP_NSA_ILi1024EEEEEEEEEEEEEEvS24_EENS_8epilogue10collective18CollectiveEpilogueINS2H_23Sm100TmaWarpSpecializedILi4ELi2ELi64ELb1ELb0EEEJSI_NS5_IJNSN_ISF_SB_EENSN_ISH_SB_EEEEENS_10bfloat16_tESM_S2P_SM_NS2H_6fusion15FusionCallbacksIS2L_NS2Q_17LinearCombinationIS2P_fS2P_fLNS_15FloatRoundStyleE2EEESI_S2O_JEEENS4_5SM1004TMEM4LOAD26SM100_TMEM_LOAD_32dp32b64xES25_NS1L_INS1M_ILi3ELi4ELi3EEENS1O_ILi16EEES1S_EENS4_39AutoVectorizingCopyWithAssumedAlignmentILi128EEENS4_14SM90_TMA_STOREES32_S34_S34_EEEvvEEEEvNT_6ParamsE,"a",@progbits
	.sectionflags	@""
	.align	4
.nv.constant0._ZN7cutlass13device_kernelINS_4gemm6kernel13GemmUniversalIN4cute5tupleIJiiiiEEENS1_10collective13CollectiveMmaINS1_46MainloopSm100TmaUmmaWarpSpecializedBlockScaledILi11ELi2ELi1ENS5_IJNS4_1CILi1EEENSA_ILi8EEESB_EEEEENS5_IJNSA_ILi128EEENSA_ILi256EEENSA_ILi64EEEEEENS5_IJNS_12float_e2m1_tENS_13float_ue4m3_tEEEENS5_IJNS5_IJlSB_lEEENS4_6LayoutINS5_IJNS5_IJNS5_IJNSA_ILi32EEENSA_ILi4EEEEEEiEEENS5_IJNS5_IJNSA_ILi16EEESP_EEEiEEENS5_IJSB_iEEEEEENS5_IJSU_NS5_IJNS5_IJNSA_ILi0EEESB_EEENSA_ILi512EEEEEENS5_IJSX_iEEEEEEEEEEESL_S14_NS4_8TiledMMAINS4_8MMA_AtomIJNS4_17SM100_MMA_MXF4_SSISJ_SJ_fSK_Li128ELi256ELi16ELNS4_4UMMA5MajorE0ELS19_0ELNS18_7ScaleInE0ELS1A_0EEEEEENSN_INS5_IJSB_SB_SB_EEENS5_IJSX_SX_SX_EEEEENS5_IJNS4_10UnderscoreES1G_S1G_EEEEENS5_IJNS4_23SM90_TMA_LOAD_MULTICASTES1J_EEENS5_IJNS4_14ComposedLayoutINS4_7SwizzleILi1ELi4ELi3EEENS4_18smem_ptr_flag_bitsILi4EEENSN_INS5_IJSC_SH_EEENS5_IJSH_SB_EEEEEEENSN_INS5_IJNS5_IJNS5_IJSQ_SB_EEEST_EEESB_NS5_IJSB_SB_EEEEEENS5_IJNS5_IJNS5_IJST_SZ_EEESY_EEESX_NS5_IJSP_SZ_EEEEEEEEEEEvNS4_8identityENS5_IJNS4_13SM90_TMA_LOADES25_EEENS5_IJS1T_NSN_INS5_IJNS5_IJNS5_IJSQ_NSA_ILi2EEEEEEST_EEESB_S1W_EEENS5_IJS1Z_SX_NS5_IJSP_NSA_ILi1024EEEEEEEEEEEEEEvS24_EENS_8epilogue10collective18CollectiveEpilogueINS2H_23Sm100TmaWarpSpecializedILi4ELi2ELi64ELb1ELb0EEEJSI_NS5_IJNSN_ISF_SB_EENSN_ISH_SB_EEEEENS_10bfloat16_tESM_S2P_SM_NS2H_6fusion15FusionCallbacksIS2L_NS2Q_17LinearCombinationIS2P_fS2P_fLNS_15FloatRoundStyleE2EEESI_S2O_JEEENS4_5SM1004TMEM4LOAD26SM100_TMEM_LOAD_32dp32b64xES25_NS1L_INS1M_ILi3ELi4ELi3EEENS1O_ILi16EEES1S_EENS4_39AutoVectorizingCopyWithAssumedAlignmentILi128EEENS4_14SM90_TMA_STOREES32_S34_S34_EEEvvEEEEvNT_6ParamsE:
	.zero		3968


//--------------------- SYMBOLS --------------------------

	.type		.nv.reservedSmem.offset0,@object
	.size		.nv.reservedSmem.offset0,0x4
	.type		.nv.reservedSmem.cap,@object
	.size		.nv.reservedSmem.cap,0x4
	.type		__assertfail,@function
